	.target	sm_90a

	.elftype	@"ET_EXEC"


//--------------------- .note.nv.tkinfo           --------------------------
	.section	.note.nv.tkinfo,"",@"SHT_NOTE"
	.sectionflags	@"SHF_NOTE_NV_TKINFO"
	.tkinfo
        /*0018*/ 	.word	0x00000002
        /*0030*/ 	.string	""
        /*0030*/ 	.string	"ptxas"
        /*0030*/ 	.string	"Cuda compilation tools, release 13.0, V13.0.88"
        /*0030*/ 	.string	"Build cuda_13.0.r13.0/compiler.36424714_0"
        /*0030*/ 	.string	"-v  -suppress-debug-info  -lineinfo  -arch sm_90a "



//--------------------- .note.nv.cuinfo           --------------------------
	.section	.note.nv.cuinfo,"",@"SHT_NOTE"
	.sectionflags	@"SHF_NOTE_NV_CUINFO"
        /*0018*/ 	.short	0x0002
        /*001a*/ 	.short	0x005a
        /*001c*/ 	.short	0x0082
	.zero		2


//--------------------- .nv.info                  --------------------------
	.section	.nv.info,"",@"SHT_CUDA_INFO"
	.align	4


	//----- nvinfo : EIATTR_REGCOUNT
	.align		4
        /*0000*/ 	.byte	0x04, 0x2f
        /*0002*/ 	.short	(.L_1 - .L_0)
	.align		4
.L_0:
        /*0004*/ 	.word	index@(matmul_kernel)
        /*0008*/ 	.word	0x000000ff


	//----- nvinfo : EIATTR_FRAME_SIZE
	.align		4
.L_1:
        /*000c*/ 	.byte	0x04, 0x11
        /*000e*/ 	.short	(.L_3 - .L_2)
	.align		4
.L_2:
        /*0010*/ 	.word	index@(matmul_kernel)
        /*0014*/ 	.word	0x00002898


	//----- nvinfo : EIATTR_MIN_STACK_SIZE
	.align		4
.L_3:
        /*0018*/ 	.byte	0x04, 0x12
        /*001a*/ 	.short	(.L_5 - .L_4)
	.align		4
.L_4:
        /*001c*/ 	.word	index@(matmul_kernel)
        /*0020*/ 	.word	0x00002898
.L_5:


//--------------------- .nv.compat                --------------------------
	.section	.nv.compat,"",@"SHT_CUDA_COMPAT_INFO"
	.align	4
        /*0000*/ 	.byte	0x02, 0x09, 0x01, 0x00, 0x02, 0x02, 0x01, 0x00, 0x02, 0x05, 0x05, 0x00, 0x03, 0x07, 0x01, 0x01
        /*0010*/ 	.byte	0x02, 0x03, 0x00, 0x00, 0x02, 0x06, 0x01, 0x00, 0x04, 0x0b, 0x08, 0x00, 0x00, 0x00, 0x00, 0x00
        /*0020*/ 	.byte	0x00, 0x00, 0x00, 0x00


//--------------------- .nv.info.matmul_kernel    --------------------------
	.section	.nv.info.matmul_kernel,"",@"SHT_CUDA_INFO"
	.sectionflags	@""
	.align	4


	//----- nvinfo : EIATTR_CUDA_API_VERSION
	.align		4
        /*0000*/ 	.byte	0x04, 0x37
        /*0002*/ 	.short	(.L_7 - .L_6)
.L_6:
        /*0004*/ 	.word	0x00000082


	//----- nvinfo : EIATTR_KPARAM_INFO
	.align		4
.L_7:
        /*0008*/ 	.byte	0x04, 0x17
        /*000a*/ 	.short	(.L_9 - .L_8)
.L_8:
        /*000c*/ 	.word	0x00000000
        /*0010*/ 	.short	0x000d
        /*0012*/ 	.short	0x0048
        /*0014*/ 	.byte	0x00, 0xf4, 0x21, 0x00


	//----- nvinfo : EIATTR_KPARAM_INFO
	.align		4
.L_9:
        /*0018*/ 	.byte	0x04, 0x17
        /*001a*/ 	.short	(.L_11 - .L_10)
.L_10:
        /*001c*/ 	.word	0x00000000
        /*0020*/ 	.short	0x000c
        /*0022*/ 	.short	0x0040
        /*0024*/ 	.byte	0x00, 0xf4, 0x21, 0x00


	//----- nvinfo : EIATTR_KPARAM_INFO
	.align		4
.L_11:
        /*0028*/ 	.byte	0x04, 0x17
        /*002a*/ 	.short	(.L_13 - .L_12)
.L_12:
        /*002c*/ 	.word	0x00000000
        /*0030*/ 	.short	0x000b
        /*0032*/ 	.short	0x0038
        /*0034*/ 	.byte	0x00, 0xf0, 0x11, 0x00


	//----- nvinfo : EIATTR_KPARAM_INFO
	.align		4
.L_13:
        /*0038*/ 	.byte	0x04, 0x17
        /*003a*/ 	.short	(.L_15 - .L_14)
.L_14:
        /*003c*/ 	.word	0x00000000
        /*0040*/ 	.short	0x000a
        /*0042*/ 	.short	0x0034
        /*0044*/ 	.byte	0x00, 0xf0, 0x11, 0x00


	//----- nvinfo : EIATTR_KPARAM_INFO
	.align		4
.L_15:
        /*0048*/ 	.byte	0x04, 0x17
        /*004a*/ 	.short	(.L_17 - .L_16)
.L_16:
        /*004c*/ 	.word	0x00000000
        /*0050*/ 	.short	0x0009
        /*0052*/ 	.short	0x0030
        /*0054*/ 	.byte	0x00, 0xf0, 0x11, 0x00


	//----- nvinfo : EIATTR_KPARAM_INFO
	.align		4
.L_17:
        /*0058*/ 	.byte	0x04, 0x17
        /*005a*/ 	.short	(.L_19 - .L_18)
.L_18:
        /*005c*/ 	.word	0x00000000
        /*0060*/ 	.short	0x0008
        /*0062*/ 	.short	0x002c
        /*0064*/ 	.byte	0x00, 0xf0, 0x11, 0x00


	//----- nvinfo : EIATTR_KPARAM_INFO
	.align		4
.L_19:
        /*0068*/ 	.byte	0x04, 0x17
        /*006a*/ 	.short	(.L_21 - .L_20)
.L_20:
        /*006c*/ 	.word	0x00000000
        /*0070*/ 	.short	0x0007
        /*0072*/ 	.short	0x0028
        /*0074*/ 	.byte	0x00, 0xf0, 0x11, 0x00


	//----- nvinfo : EIATTR_KPARAM_INFO
	.align		4
.L_21:
        /*0078*/ 	.byte	0x04, 0x17
        /*007a*/ 	.short	(.L_23 - .L_22)
.L_22:
        /*007c*/ 	.word	0x00000000
        /*0080*/ 	.short	0x0006
        /*0082*/ 	.short	0x0024
        /*0084*/ 	.byte	0x00, 0xf0, 0x11, 0x00


	//----- nvinfo : EIATTR_KPARAM_INFO
	.align		4
.L_23:
        /*0088*/ 	.byte	0x04, 0x17
        /*008a*/ 	.short	(.L_25 - .L_24)
.L_24:
        /*008c*/ 	.word	0x00000000
        /*0090*/ 	.short	0x0005
        /*0092*/ 	.short	0x0020
        /*0094*/ 	.byte	0x00, 0xf0, 0x11, 0x00


	//----- nvinfo : EIATTR_KPARAM_INFO
	.align		4
.L_25:
        /*0098*/ 	.byte	0x04, 0x17
        /*009a*/ 	.short	(.L_27 - .L_26)
.L_26:
        /*009c*/ 	.word	0x00000000
        /*00a0*/ 	.short	0x0004
        /*00a2*/ 	.short	0x001c
        /*00a4*/ 	.byte	0x00, 0xf0, 0x11, 0x00


	//----- nvinfo : EIATTR_KPARAM_INFO
	.align		4
.L_27:
        /*00a8*/ 	.byte	0x04, 0x17
        /*00aa*/ 	.short	(.L_29 - .L_28)
.L_28:
        /*00ac*/ 	.word	0x00000000
        /*00b0*/ 	.short	0x0003
        /*00b2*/ 	.short	0x0018
        /*00b4*/ 	.byte	0x00, 0xf0, 0x11, 0x00


	//----- nvinfo : EIATTR_KPARAM_INFO
	.align		4
.L_29:
        /*00b8*/ 	.byte	0x04, 0x17
        /*00ba*/ 	.short	(.L_31 - .L_30)
.L_30:
        /*00bc*/ 	.word	0x00000000
        /*00c0*/ 	.short	0x0002
        /*00c2*/ 	.short	0x0010
        /*00c4*/ 	.byte	0x00, 0xf4, 0x21, 0x00


	//----- nvinfo : EIATTR_KPARAM_INFO
	.align		4
.L_31:
        /*00c8*/ 	.byte	0x04, 0x17
        /*00ca*/ 	.short	(.L_33 - .L_32)
.L_32:
        /*00cc*/ 	.word	0x00000000
        /*00d0*/ 	.short	0x0001
        /*00d2*/ 	.short	0x0008
        /*00d4*/ 	.byte	0x00, 0xf4, 0x21, 0x00


	//----- nvinfo : EIATTR_KPARAM_INFO
	.align		4
.L_33:
        /*00d8*/ 	.byte	0x04, 0x17
        /*00da*/ 	.short	(.L_35 - .L_34)
.L_34:
        /*00dc*/ 	.word	0x00000000
        /*00e0*/ 	.short	0x0000
        /*00e2*/ 	.short	0x0000
        /*00e4*/ 	.byte	0x00, 0xf4, 0x21, 0x00


	//----- nvinfo : EIATTR_SPARSE_MMA_MASK
	.align		4
.L_35:
        /*00e8*/ 	.byte	0x03, 0x50
        /*00ea*/ 	.short	0x0000


	//----- nvinfo : EIATTR_MAXREG_COUNT
	.align		4
        /*00ec*/ 	.byte	0x03, 0x1b
        /*00ee*/ 	.short	0x00ff


	//----- nvinfo : EIATTR_NUM_BARRIERS
	.align		4
        /*00f0*/ 	.byte	0x02, 0x4c
        /*00f2*/ 	.byte	0x01
	.zero		1


	//----- nvinfo : EIATTR_ANNOTATIONS
	.align		4
        /*00f4*/ 	.byte	0x04, 0x55
        /*00f6*/ 	.short	(.L_37 - .L_36)


	//   ....[0]....
.L_36:
        /*00f8*/ 	.word	0x00000001
        /*00fc*/ 	.byte	0x80, 0x11, 0x00, 0x00, 0x01, 0x00, 0x00, 0x00, 0xc0, 0x11, 0x00, 0x00, 0x01, 0x00, 0x00, 0x00
        /* <DEDUP_REMOVED lines=1276> */
        /*50cc*/ 	.byte	0x00, 0xcb, 0x01, 0x00


	//----- nvinfo : EIATTR_MERCURY_ISA_VERSION
	.align		4
.L_37:
        /*50d0*/ 	.byte	0x03, 0x5f
        /*50d2*/ 	.short	0x0101


	//----- nvinfo : EIATTR_COOP_GROUP_MASK_REGIDS
	.align		4
        /*50d4*/ 	.byte	0x04, 0x29
        /*50d6*/ 	.short	(.L_39 - .L_38)


	//   ....[0]....
.L_38:
        /*50d8*/ 	.word	0xffffffff


	//   ....[1]....
        /*50dc*/ 	.word	0xffffffff


	//   ....[2]....
        /*50e0*/ 	.word	0xffffffff


	//   ....[3]....
        /*50e4*/ 	.word	0xffffffff


	//   ....[4]....
        /*50e8*/ 	.word	0xffffffff


	//   ....[5]....
        /*50ec*/ 	.word	0xffffffff


	//   ....[6]....
        /*50f0*/ 	.word	0xffffffff


	//   ....[7]....
        /*50f4*/ 	.word	0xffffffff


	//   ....[8]....
        /*50f8*/ 	.word	0xffffffff


	//   ....[9]....
        /*50fc*/ 	.word	0xffffffff


	//   ....[10]....
        /*5100*/ 	.word	0xffffffff


	//   ....[11]....
        /*5104*/ 	.word	0xffffffff


	//   ....[12]....
        /*5108*/ 	.word	0xffffffff


	//   ....[13]....
        /*510c*/ 	.word	0xffffffff


	//   ....[14]....
        /*5110*/ 	.word	0xffffffff


	//   ....[15]....
        /*5114*/ 	.word	0xffffffff


	//   ....[16]....
        /*5118*/ 	.word	0xffffffff


	//   ....[17]....
        /*511c*/ 	.word	0xffffffff


	//   ....[18]....
        /*5120*/ 	.word	0xffffffff


	//   ....[19]....
        /*5124*/ 	.word	0xffffffff


	//   ....[20]....
        /*5128*/ 	.word	0xffffffff


	//   ....[21]....
        /*512c*/ 	.word	0xffffffff


	//   ....[22]....
        /*5130*/ 	.word	0xffffffff


	//   ....[23]....
        /*5134*/ 	.word	0xffffffff


	//   ....[24]....
        /*5138*/ 	.word	0xffffffff


	//   ....[25]....
        /*513c*/ 	.word	0xffffffff


	//   ....[26]....
        /*5140*/ 	.word	0xffffffff


	//   ....[27]....
        /*5144*/ 	.word	0xffffffff


	//   ....[28]....
        /*5148*/ 	.word	0xffffffff


	//   ....[29]....
        /*514c*/ 	.word	0xffffffff


	//   ....[30]....
        /*5150*/ 	.word	0xffffffff


	//   ....[31]....
        /*5154*/ 	.word	0xffffffff


	//   ....[32]....
        /*5158*/ 	.word	0xffffffff


	//   ....[33]....
        /*515c*/ 	.word	0xffffffff


	//   ....[34]....
        /*5160*/ 	.word	0xffffffff


	//   ....[35]....
        /*5164*/ 	.word	0xffffffff


	//   ....[36]....
        /*5168*/ 	.word	0xffffffff


	//   ....[37]....
        /*516c*/ 	.word	0xffffffff


	//   ....[38]....
        /*5170*/ 	.word	0xffffffff


	//   ....[39]....
        /*5174*/ 	.word	0xffffffff


	//   ....[40]....
        /*5178*/ 	.word	0xffffffff


	//   ....[41]....
        /*517c*/ 	.word	0xffffffff


	//   ....[42]....
        /*5180*/ 	.word	0xffffffff


	//   ....[43]....
        /*5184*/ 	.word	0xffffffff


	//   ....[44]....
        /*5188*/ 	.word	0xffffffff


	//   ....[45]....
        /*518c*/ 	.word	0xffffffff


	//   ....[46]....
        /*5190*/ 	.word	0xffffffff


	//   ....[47]....
        /*5194*/ 	.word	0xffffffff


	//   ....[48]....
        /*5198*/ 	.word	0xffffffff


	//   ....[49]....
        /*519c*/ 	.word	0xffffffff


	//   ....[50]....
        /*51a0*/ 	.word	0xffffffff


	//   ....[51]....
        /*51a4*/ 	.word	0xffffffff


	//   ....[52]....
        /*51a8*/ 	.word	0xffffffff


	//   ....[53]....
        /*51ac*/ 	.word	0xffffffff


	//   ....[54]....
        /*51b0*/ 	.word	0xffffffff


	//   ....[55]....
        /*51b4*/ 	.word	0xffffffff


	//   ....[56]....
        /*51b8*/ 	.word	0xffffffff


	//   ....[57]....
        /*51bc*/ 	.word	0xffffffff


	//   ....[58]....
        /*51c0*/ 	.word	0xffffffff


	//   ....[59]....
        /*51c4*/ 	.word	0xffffffff


	//   ....[60]....
        /*51c8*/ 	.word	0xffffffff


	//   ....[61]....
        /*51cc*/ 	.word	0xffffffff


	//   ....[62]....
        /*51d0*/ 	.word	0xffffffff


	//   ....[63]....
        /*51d4*/ 	.word	0xffffffff


	//   ....[64]....
        /*51d8*/ 	.word	0xffffffff


	//   ....[65]....
        /*51dc*/ 	.word	0xffffffff


	//   ....[66]....
        /*51e0*/ 	.word	0xffffffff


	//   ....[67]....
        /*51e4*/ 	.word	0xffffffff


	//   ....[68]....
        /*51e8*/ 	.word	0xffffffff


	//   ....[69]....
        /*51ec*/ 	.word	0xffffffff


	//   ....[70]....
        /*51f0*/ 	.word	0xffffffff


	//   ....[71]....
        /*51f4*/ 	.word	0xffffffff


	//   ....[72]....
        /*51f8*/ 	.word	0xffffffff


	//   ....[73]....
        /*51fc*/ 	.word	0xffffffff


	//   ....[74]....
        /*5200*/ 	.word	0xffffffff


	//   ....[75]....
        /*5204*/ 	.word	0xffffffff


	//   ....[76]....
        /*5208*/ 	.word	0xffffffff


	//   ....[77]....
        /*520c*/ 	.word	0xffffffff


	//   ....[78]....
        /*5210*/ 	.word	0xffffffff


	//   ....[79]....
        /*5214*/ 	.word	0xffffffff


	//   ....[80]....
        /*5218*/ 	.word	0xffffffff


	//   ....[81]....
        /*521c*/ 	.word	0xffffffff


	//   ....[82]....
        /*5220*/ 	.word	0xffffffff


	//   ....[83]....
        /*5224*/ 	.word	0xffffffff


	//   ....[84]....
        /*5228*/ 	.word	0xffffffff


	//   ....[85]....
        /*522c*/ 	.word	0xffffffff


	//   ....[86]....
        /*5230*/ 	.word	0xffffffff


	//   ....[87]....
        /*5234*/ 	.word	0xffffffff


	//   ....[88]....
        /*5238*/ 	.word	0xffffffff


	//   ....[89]....
        /*523c*/ 	.word	0xffffffff


	//   ....[90]....
        /*5240*/ 	.word	0xffffffff


	//   ....[91]....
        /*5244*/ 	.word	0xffffffff


	//   ....[92]....
        /*5248*/ 	.word	0xffffffff


	//   ....[93]....
        /*524c*/ 	.word	0xffffffff


	//   ....[94]....
        /*5250*/ 	.word	0xffffffff


	//   ....[95]....
        /*5254*/ 	.word	0xffffffff


	//   ....[96]....
        /*5258*/ 	.word	0xffffffff


	//   ....[97]....
        /*525c*/ 	.word	0xffffffff


	//   ....[98]....
        /*5260*/ 	.word	0xffffffff


	//   ....[99]....
        /*5264*/ 	.word	0xffffffff


	//   ....[100]....
        /*5268*/ 	.word	0xffffffff


	//   ....[101]....
        /*526c*/ 	.word	0xffffffff


	//   ....[102]....
        /*5270*/ 	.word	0xffffffff


	//   ....[103]....
        /*5274*/ 	.word	0xffffffff


	//   ....[104]....
        /*5278*/ 	.word	0xffffffff


	//   ....[105]....
        /*527c*/ 	.word	0xffffffff


	//   ....[106]....
        /*5280*/ 	.word	0xffffffff


	//   ....[107]....
        /*5284*/ 	.word	0xffffffff


	//   ....[108]....
        /*5288*/ 	.word	0xffffffff


	//   ....[109]....
        /*528c*/ 	.word	0xffffffff


	//   ....[110]....
        /*5290*/ 	.word	0xffffffff


	//   ....[111]....
        /*5294*/ 	.word	0xffffffff


	//   ....[112]....
        /*5298*/ 	.word	0xffffffff


	//   ....[113]....
        /*529c*/ 	.word	0xffffffff


	//   ....[114]....
        /*52a0*/ 	.word	0xffffffff


	//   ....[115]....
        /*52a4*/ 	.word	0xffffffff


	//   ....[116]....
        /*52a8*/ 	.word	0xffffffff


	//   ....[117]....
        /*52ac*/ 	.word	0xffffffff


	//   ....[118]....
        /*52b0*/ 	.word	0xffffffff


	//   ....[119]....
        /*52b4*/ 	.word	0xffffffff


	//   ....[120]....
        /*52b8*/ 	.word	0xffffffff


	//   ....[121]....
        /*52bc*/ 	.word	0xffffffff


	//   ....[122]....
        /*52c0*/ 	.word	0xffffffff


	//   ....[123]....
        /*52c4*/ 	.word	0xffffffff


	//   ....[124]....
        /*52c8*/ 	.word	0xffffffff


	//   ....[125]....
        /*52cc*/ 	.word	0xffffffff


	//   ....[126]....
        /*52d0*/ 	.word	0xffffffff


	//----- nvinfo : EIATTR_COOP_GROUP_INSTR_OFFSETS
	.align		4
.L_39:
        /*52d4*/ 	.byte	0x04, 0x28
        /*52d6*/ 	.short	(.L_41 - .L_40)


	//   ....[0]....
.L_40:
        /*52d8*/ 	.word	0x000608c0


	//   ....[1]....
        /*52dc*/ 	.word	0x00060920


	//   ....[2]....
        /*52e0*/ 	.word	0x00060980


	//   ....[3]....
        /*52e4*/ 	.word	0x000609a0


	//   ....[4]....
        /*52e8*/ 	.word	0x000609c0


	//   ....[5]....
        /*52ec*/ 	.word	0x00060a40


	//   ....[6]....
        /*52f0*/ 	.word	0x00060a80


	//   ....[7]....
        /*52f4*/ 	.word	0x00060b20


	//   ....[8]....
        /*52f8*/ 	.word	0x00060b40


	//   ....[9]....
        /*52fc*/ 	.word	0x00060b80


	//   ....[10]....
        /*5300*/ 	.word	0x00060c90


	//   ....[11]....
        /*5304*/ 	.word	0x00060cb0


	//   ....[12]....
        /*5308*/ 	.word	0x00060cd0


	//   ....[13]....
        /*530c*/ 	.word	0x00060d30


	//   ....[14]....
        /*5310*/ 	.word	0x00060d70


	//   ....[15]....
        /*5314*/ 	.word	0x00060d90


	//   ....[16]....
        /*5318*/ 	.word	0x00060e10


	//   ....[17]....
        /*531c*/ 	.word	0x00060e40


	//   ....[18]....
        /*5320*/ 	.word	0x00060f30


	//   ....[19]....
        /*5324*/ 	.word	0x00060f50


	//   ....[20]....
        /*5328*/ 	.word	0x00060f70


	//   ....[21]....
        /*532c*/ 	.word	0x00060f90


	//   ....[22]....
        /*5330*/ 	.word	0x00060fb0


	//   ....[23]....
        /*5334*/ 	.word	0x00061010


	//   ....[24]....
        /*5338*/ 	.word	0x00061030


	//   ....[25]....
        /*533c*/ 	.word	0x00061050


	//   ....[26]....
        /*5340*/ 	.word	0x000610b0


	//   ....[27]....
        /*5344*/ 	.word	0x000610d0


	//   ....[28]....
        /*5348*/ 	.word	0x00061110


	//   ....[29]....
        /*534c*/ 	.word	0x00061130


	//   ....[30]....
        /*5350*/ 	.word	0x00061150


	//   ....[31]....
        /*5354*/ 	.word	0x00061170


	//   ....[32]....
        /*5358*/ 	.word	0x000611a0


	//   ....[33]....
        /*535c*/ 	.word	0x000611c0


	//   ....[34]....
        /*5360*/ 	.word	0x000611e0


	//   ....[35]....
        /*5364*/ 	.word	0x00061200


	//   ....[36]....
        /*5368*/ 	.word	0x00061260


	//   ....[37]....
        /*536c*/ 	.word	0x00061280


	//   ....[38]....
        /*5370*/ 	.word	0x000612a0


	//   ....[39]....
        /*5374*/ 	.word	0x00061300


	//   ....[40]....
        /*5378*/ 	.word	0x00061320


	//   ....[41]....
        /*537c*/ 	.word	0x00061340


	//   ....[42]....
        /*5380*/ 	.word	0x000613e0


	//   ....[43]....
        /*5384*/ 	.word	0x00061400


	//   ....[44]....
        /*5388*/ 	.word	0x00061470


	//   ....[45]....
        /*538c*/ 	.word	0x00061490


	//   ....[46]....
        /*5390*/ 	.word	0x000614b0


	//   ....[47]....
        /*5394*/ 	.word	0x000614d0


	//   ....[48]....
        /*5398*/ 	.word	0x000614f0


	//   ....[49]....
        /*539c*/ 	.word	0x00061510


	//   ....[50]....
        /*53a0*/ 	.word	0x00061530


	//   ....[51]....
        /*53a4*/ 	.word	0x00061550


	//   ....[52]....
        /*53a8*/ 	.word	0x000615b0


	//   ....[53]....
        /*53ac*/ 	.word	0x000615d0


	//   ....[54]....
        /*53b0*/ 	.word	0x00061680


	//   ....[55]....
        /*53b4*/ 	.word	0x000616a0


	//   ....[56]....
        /*53b8*/ 	.word	0x00061730


	//   ....[57]....
        /*53bc*/ 	.word	0x00061750


	//   ....[58]....
        /*53c0*/ 	.word	0x000617f0


	//   ....[59]....
        /*53c4*/ 	.word	0x00061810


	//   ....[60]....
        /*53c8*/ 	.word	0x00061830


	//   ....[61]....
        /*53cc*/ 	.word	0x00061850


	//   ....[62]....
        /*53d0*/ 	.word	0x00061870


	//   ....[63]....
        /*53d4*/ 	.word	0x00061890


	//   ....[64]....
        /*53d8*/ 	.word	0x000618b0


	//   ....[65]....
        /*53dc*/ 	.word	0x000618d0


	//   ....[66]....
        /*53e0*/ 	.word	0x000618f0


	//   ....[67]....
        /*53e4*/ 	.word	0x00061950


	//   ....[68]....
        /*53e8*/ 	.word	0x000619b0


	//   ....[69]....
        /*53ec*/ 	.word	0x000619d0


	//   ....[70]....
        /*53f0*/ 	.word	0x00061a70


	//   ....[71]....
        /*53f4*/ 	.word	0x00061a90


	//   ....[72]....
        /*53f8*/ 	.word	0x00061ab0


	//   ....[73]....
        /*53fc*/ 	.word	0x00061ad0


	//   ....[74]....
        /*5400*/ 	.word	0x00061b90


	//   ....[75]....
        /*5404*/ 	.word	0x00061bb0


	//   ....[76]....
        /*5408*/ 	.word	0x00061c50


	//   ....[77]....
        /*540c*/ 	.word	0x00061c70


	//   ....[78]....
        /*5410*/ 	.word	0x00061c90


	//   ....[79]....
        /*5414*/ 	.word	0x00061cb0


	//   ....[80]....
        /*5418*/ 	.word	0x00061cd0


	//   ....[81]....
        /*541c*/ 	.word	0x00061cf0


	//   ....[82]....
        /*5420*/ 	.word	0x00061d10


	//   ....[83]....
        /*5424*/ 	.word	0x00061d70


	//   ....[84]....
        /*5428*/ 	.word	0x00061dd0


	//   ....[85]....
        /*542c*/ 	.word	0x00061df0


	//   ....[86]....
        /*5430*/ 	.word	0x00061e60


	//   ....[87]....
        /*5434*/ 	.word	0x00061ef0


	//   ....[88]....
        /*5438*/ 	.word	0x00061f10


	//   ....[89]....
        /*543c*/ 	.word	0x00061f30


	//   ....[90]....
        /*5440*/ 	.word	0x00061ff0


	//   ....[91]....
        /*5444*/ 	.word	0x00062010


	//   ....[92]....
        /*5448*/ 	.word	0x00062030


	//   ....[93]....
        /*544c*/ 	.word	0x00062050


	//   ....[94]....
        /*5450*/ 	.word	0x00062070


	//   ....[95]....
        /*5454*/ 	.word	0x00062090


	//   ....[96]....
        /*5458*/ 	.word	0x000620b0


	//   ....[97]....
        /*545c*/ 	.word	0x000620d0


	//   ....[98]....
        /*5460*/ 	.word	0x000620f0


	//   ....[99]....
        /*5464*/ 	.word	0x00062130


	//   ....[100]....
        /*5468*/ 	.word	0x000621b0


	//   ....[101]....
        /*546c*/ 	.word	0x000621d0


	//   ....[102]....
        /*5470*/ 	.word	0x00062270


	//   ....[103]....
        /*5474*/ 	.word	0x00062290


	//   ....[104]....
        /*5478*/ 	.word	0x000622b0


	//   ....[105]....
        /*547c*/ 	.word	0x000622d0


	//   ....[106]....
        /*5480*/ 	.word	0x00062390


	//   ....[107]....
        /*5484*/ 	.word	0x000623b0


	//   ....[108]....
        /*5488*/ 	.word	0x000623d0


	//   ....[109]....
        /*548c*/ 	.word	0x000623f0


	//   ....[110]....
        /*5490*/ 	.word	0x00062430


	//   ....[111]....
        /*5494*/ 	.word	0x00062450


	//   ....[112]....
        /*5498*/ 	.word	0x00062470


	//   ....[113]....
        /*549c*/ 	.word	0x000624b0


	//   ....[114]....
        /*54a0*/ 	.word	0x00062550


	//   ....[115]....
        /*54a4*/ 	.word	0x00062570


	//   ....[116]....
        /*54a8*/ 	.word	0x00062590


	//   ....[117]....
        /*54ac*/ 	.word	0x000625f0


	//   ....[118]....
        /*54b0*/ 	.word	0x00062610


	//   ....[119]....
        /*54b4*/ 	.word	0x00062630


	//   ....[120]....
        /*54b8*/ 	.word	0x00062650


	//   ....[121]....
        /*54bc*/ 	.word	0x000626e0


	//   ....[122]....
        /*54c0*/ 	.word	0x000627f0


	//   ....[123]....
        /*54c4*/ 	.word	0x00062810


	//   ....[124]....
        /*54c8*/ 	.word	0x00062830


	//   ....[125]....
        /*54cc*/ 	.word	0x00062870


	//   ....[126]....
        /*54d0*/ 	.word	0x000628f0


	//----- nvinfo : EIATTR_EXIT_INSTR_OFFSETS
	.align		4
.L_41:
        /*54d4*/ 	.byte	0x04, 0x1c
        /*54d6*/ 	.short	(.L_43 - .L_42)


	//   ....[0]....
.L_42:
        /*54d8*/ 	.word	0x00067c30


	//   ....[1]....
        /*54dc*/ 	.word	0x00067c50


	//----- nvinfo : EIATTR_REQNTID
	.align		4
.L_43:
        /*54e0*/ 	.byte	0x04, 0x10
        /*54e2*/ 	.short	(.L_45 - .L_44)
.L_44:
        /*54e4*/ 	.word	0x00000020
        /*54e8*/ 	.word	0x00000001
        /*54ec*/ 	.word	0x00000001


	//----- nvinfo : EIATTR_CBANK_PARAM_SIZE
	.align		4
.L_45:
        /*54f0*/ 	.byte	0x03, 0x19
        /*54f2*/ 	.short	0x0050


	//----- nvinfo : EIATTR_PARAM_CBANK
	.align		4
        /*54f4*/ 	.byte	0x04, 0x0a
        /*54f6*/ 	.short	(.L_47 - .L_46)
	.align		4
.L_46:
        /*54f8*/ 	.word	index@(.nv.constant0.matmul_kernel)
        /*54fc*/ 	.short	0x0210
        /*54fe*/ 	.short	0x0050


	//----- nvinfo : EIATTR_SW_WAR
	.align		4
.L_47:
        /*5500*/ 	.byte	0x04, 0x36
        /*5502*/ 	.short	(.L_49 - .L_48)
.L_48:
        /*5504*/ 	.word	0x00000008
.L_49:


//--------------------- .nv.callgraph             --------------------------
	.section	.nv.callgraph,"",@"SHT_CUDA_CALLGRAPH"
	.align	4
	.sectionentsize	8
	.align		4
        /*0000*/ 	.word	0x00000000
	.align		4
        /*0004*/ 	.word	0xffffffff
	.align		4
        /*0008*/ 	.word	0x00000000
	.align		4
        /*000c*/ 	.word	0xfffffffe
	.align		4
        /*0010*/ 	.word	0x00000000
	.align		4
        /*0014*/ 	.word	0xfffffffd
	.align		4
        /*0018*/ 	.word	0x00000000
	.align		4
        /*001c*/ 	.word	0xfffffffc


//--------------------- .text.matmul_kernel       --------------------------
	.section	.text.matmul_kernel,"ax",@progbits
	.align	128
        .global         matmul_kernel
        .type           matmul_kernel,@function
        .size           matmul_kernel,(.L_x_3 - matmul_kernel)
        .other          matmul_kernel,@"STO_CUDA_ENTRY STV_DEFAULT"
matmul_kernel:
.text.matmul_kernel:
[----:B------:R-:W1:Y:S08]  /*0000*/  LDC R1, c[0x0][0x28] ;  /* 0x00000a00ff017b82 */ /* 0x000e700000000800 */
[----:B------:R-:W2:Y:S01]  /*0010*/  LDC.64 R2, c[0x0][0x228] ;  /* 0x00008a00ff027b82 */ /* 0x000ea20000000a00 */
[----:B------:R-:W3:Y:S01]  /*0020*/  S2R R7, SR_CTAID.X ;  /* 0x0000000000077919 */ /* 0x000ee20000002500 */
[----:B-1----:R-:W-:Y:S01]  /*0030*/  VIADD R1, R1, 0xffffd768 ;  /* 0xffffd76801017836 */ /* 0x002fe20000000000 */
[----:B------:R-:W-:Y:S01]  /*0040*/  ULDC UR7, c[0x0][0x230] ;  /* 0x00008c0000077ab9 */ /* 0x000fe20000000800 */
[----:B------:R-:W-:Y:S01]  /*0050*/  ULDC UR4, c[0x0][0x230] ;  /* 0x00008c0000047ab9 */ /* 0x000fe20000000800 */
[----:B------:R-:W1:Y:S01]  /*0060*/  S2R R61, SR_TID.X ;  /* 0x00000000003d7919 */ /* 0x000e620000002100 */
[----:B------:R-:W-:Y:S01]  /*0070*/  UIADD3 UR7, UR7, 0x7f, URZ ;  /* 0x0000007f07077890 */ /* 0x000fe2000fffe03f */
[----:B------:R-:W-:Y:S01]  /*0080*/  ULDC UR8, c[0x0][0x230] ;  /* 0x00008c0000087ab9 */ /* 0x000fe20000000800 */
[----:B------:R-:W-:-:S02]  /*0090*/  ULDC UR6, c[0x0][0x230] ;  /* 0x00008c0000067ab9 */ /* 0x000fc40000000800 */
[----:B------:R-:W-:Y:S01]  /*00a0*/  UISETP.GT.AND UP0, UPT, UR7, 0x7f, UPT ;  /* 0x0000007f0700788c */ /* 0x000fe2000bf04270 */
[----:B------:R-:W4:Y:S01]  /*00b0*/  LDC.64 R224, c[0x0][0x238] ;  /* 0x00008e00ffe07b82 */ /* 0x000f220000000a00 */
[----:B------:R-:W-:Y:S01]  /*00c0*/  ULDC UR5, c[0x0][0x230] ;  /* 0x00008c0000057ab9 */ /* 0x000fe20000000800 */
[----:B------:R-:W-:Y:S01]  /*00d0*/  ULDC.64 UR10, c[0x0][0x218] ;  /* 0x00008600000a7ab9 */ /* 0x000fe20000000a00 */
[----:B------:R-:W-:Y:S01]  /*00e0*/  ULDC.64 UR12, c[0x0][0x218] ;  /* 0x00008600000c7ab9 */ /* 0x000fe20000000a00 */
[----:B------:R-:W-:Y:S01]  /*00f0*/  ULDC UR56, c[0x0][0x240] ;  /* 0x0000900000387ab9 */ /* 0x000fe20000000800 */
[----:B------:R-:W-:Y:S01]  /*0100*/  ULDC UR57, c[0x0][0x240] ;  /* 0x0000900000397ab9 */ /* 0x000fe20000000800 */
[----:B------:R-:W-:Y:S01]  /*0110*/  ULDC UR58, c[0x0][0x240] ;  /* 0x00009000003a7ab9 */ /* 0x000fe20000000800 */
[----:B------:R-:W-:Y:S01]  /*0120*/  ULDC UR59, c[0x0][0x240] ;  /* 0x00009000003b7ab9 */ /* 0x000fe20000000800 */
[----:B------:R-:W1:Y:S01]  /*0130*/  LDC R71, c[0x0][0x230] ;  /* 0x00008c00ff477b82 */ /* 0x000e620000000800 */
[----:B------:R-:W-:Y:S01]  /*0140*/  ULDC UR60, c[0x0][0x240] ;  /* 0x00009000003c7ab9 */ /* 0x000fe20000000800 */
[----:B------:R-:W-:Y:S01]  /*0150*/  ULDC UR61, c[0x0][0x240] ;  /* 0x00009000003d7ab9 */ /* 0x000fe20000000800 */
[----:B------:R-:W-:Y:S01]  /*0160*/  ULDC UR55, c[0x0][0x240] ;  /* 0x0000900000377ab9 */ /* 0x000fe20000000800 */
[----:B------:R-:W-:Y:S01]  /*0170*/  ULDC UR14, c[0x0][0x240] ;  /* 0x00009000000e7ab9 */ /* 0x000fe20000000800 */
[----:B--2---:R-:W-:Y:S01]  /*0180*/  VIADD R0, R3, 0x3f ;  /* 0x0000003f03007836 */ /* 0x004fe20000000000 */
[----:B------:R-:W-:Y:S01]  /*0190*/  ULDC UR15, c[0x0][0x240] ;  /* 0x00009000000f7ab9 */ /* 0x000fe20000000800 */
[----:B------:R-:W-:Y:S01]  /*01a0*/  ULDC UR16, c[0x0][0x240] ;  /* 0x0000900000107ab9 */ /* 0x000fe20000000800 */
[----:B------:R-:W2:Y:S01]  /*01b0*/  LDC R86, c[0x0][0x230] ;  /* 0x00008c00ff567b82 */ /* 0x000ea20000000800 */
[----:B------:R-:W-:Y:S01]  /*01c0*/  ULDC UR17, c[0x0][0x240] ;  /* 0x0000900000117ab9 */ /* 0x000fe20000000800 */
[----:B------:R-:W-:Y:S01]  /*01d0*/  SHF.R.S32.HI R5, RZ, 0x1f, R0 ;  /* 0x0000001fff057819 */ /* 0x000fe20000011400 */
[----:B------:R-:W-:Y:S01]  /*01e0*/  ULDC UR30, c[0x0][0x240] ;  /* 0x00009000001e7ab9 */ /* 0x000fe20000000800 */
[----:B------:R-:W-:Y:S01]  /*01f0*/  ULDC UR31, c[0x0][0x240] ;  /* 0x00009000001f7ab9 */ /* 0x000fe20000000800 */
[----:B------:R-:W-:Y:S01]  /*0200*/  ULDC UR32, c[0x0][0x240] ;  /* 0x0000900000207ab9 */ /* 0x000fe20000000800 */
[----:B------:R-:W-:Y:S01]  /*0210*/  LEA.HI R5, R5, R0, RZ, 0x6 ;  /* 0x0000000005057211 */ /* 0x000fe200078f30ff */
[----:B------:R-:W-:Y:S01]  /*0220*/  ULDC UR33, c[0x0][0x240] ;  /* 0x0000900000217ab9 */ /* 0x000fe20000000800 */
[----:B---3--:R-:W-:Y:S01]  /*0230*/  IABS R10, R7 ;  /* 0x00000007000a7213 */ /* 0x008fe20000000000 */
[----:B------:R-:W3:Y:S01]  /*0240*/  LDC R102, c[0x0][0x230] ;  /* 0x00008c00ff667b82 */ /* 0x000ee20000000800 */
[----:B------:R-:W-:Y:S01]  /*0250*/  SHF.R.S32.HI R5, RZ, 0x6, R5 ;  /* 0x00000006ff057819 */ /* 0x000fe20000011405 */
[C---:B----4-:R-:W-:Y:S01]  /*0260*/  IMAD R92, R224.reuse, 0x6d, RZ ;  /* 0x0000006de05c7824 */ /* 0x050fe200078e02ff */
[----:B-1----:R-:W-:Y:S01]  /*0270*/  LOP3.LUT R59, R61, 0x1f, RZ, 0xc0, !PT ;  /* 0x0000001f3d3b7812 */ /* 0x002fe200078ec0ff */
[C---:B------:R-:W-:Y:S01]  /*0280*/  IMAD R100, R224.reuse, 0x71, RZ ;  /* 0x00000071e0647824 */ /* 0x040fe200078e02ff */
[----:B------:R-:W-:Y:S01]  /*0290*/  SHF.L.U32 R6, R5, 0x3, RZ ;  /* 0x0000000305067819 */ /* 0x000fe200000006ff */
[C---:B------:R-:W-:Y:S01]  /*02a0*/  IMAD R108, R224.reuse, 0x75, RZ ;  /* 0x00000075e06c7824 */ /* 0x040fe200078e02ff */
[C---:B------:R-:W-:Y:S01]  /*02b0*/  LOP3.LUT R240, R59.reuse, 0x20, RZ, 0xfc, !PT ;  /* 0x000000203bf07812 */ /* 0x040fe200078efcff */
[C---:B------:R-:W-:Y:S01]  /*02c0*/  IMAD R225, R59.reuse, R225, RZ ;  /* 0x000000e13be17224 */ /* 0x040fe200078e02ff */
[-C--:B------:R-:W-:Y:S01]  /*02d0*/  IABS R9, R6.reuse ;  /* 0x0000000600097213 */ /* 0x080fe20000000000 */
[----:B------:R-:W1:Y:S01]  /*02e0*/  LDC R110, c[0x0][0x230] ;  /* 0x00008c00ff6e7b82 */ /* 0x000e620000000800 */
[----:B------:R-:W-:Y:S01]  /*02f0*/  IABS R12, R6 ;  /* 0x00000006000c7213 */ /* 0x000fe20000000000 */
[C---:B------:R-:W-:Y:S01]  /*0300*/  IMAD R116, R224.reuse, 0x79, RZ ;  /* 0x00000079e0747824 */ /* 0x040fe200078e02ff */
[----:B------:R-:W4:Y:S01]  /*0310*/  I2F.RP R0, R9 ;  /* 0x0000000900007306 */ /* 0x000f220000209400 */
[----:B------:R-:W-:Y:S01]  /*0320*/  SHF.L.U32 R249, R59, 0x2, RZ ;  /* 0x000000023bf97819 */ /* 0x000fe200000006ff */
[C---:B------:R-:W-:Y:S01]  /*0330*/  IMAD R124, R224.reuse, 0x7d, RZ ;  /* 0x0000007de07c7824 */ /* 0x040fe200078e02ff */
[----:B------:R-:W-:Y:S01]  /*0340*/  ULDC UR34, c[0x0][0x240] ;  /* 0x0000900000227ab9 */ /* 0x000fe20000000800 */
[C---:B------:R-:W-:Y:S01]  /*0350*/  IMAD R134, R224.reuse, 0x66, RZ ;  /* 0x00000066e0867824 */ /* 0x040fe200078e02ff */
[----:B------:R-:W2:Y:S01]  /*0360*/  LDC R126, c[0x0][0x230] ;  /* 0x00008c00ff7e7b82 */ /* 0x000ea20000000800 */
[C---:B------:R-:W-:Y:S01]  /*0370*/  IMAD R142, R224.reuse, 0x6a, RZ ;  /* 0x0000006ae08e7824 */ /* 0x040fe200078e02ff */
[----:B------:R-:W-:Y:S01]  /*0380*/  ULDC UR18, c[0x0][0x240] ;  /* 0x0000900000127ab9 */ /* 0x000fe20000000800 */
[C---:B------:R-:W-:Y:S01]  /*0390*/  IMAD R150, R224.reuse, 0x6e, RZ ;  /* 0x0000006ee0967824 */ /* 0x040fe200078e02ff */
[----:B------:R-:W-:Y:S01]  /*03a0*/  ULDC UR19, c[0x0][0x240] ;  /* 0x0000900000137ab9 */ /* 0x000fe20000000800 */
[C---:B------:R-:W-:Y:S01]  /*03b0*/  IMAD R158, R224.reuse, 0x72, RZ ;  /* 0x00000072e09e7824 */ /* 0x040fe200078e02ff */
[----:B------:R-:W-:Y:S01]  /*03c0*/  ULDC UR20, c[0x0][0x240] ;  /* 0x0000900000147ab9 */ /* 0x000fe20000000800 */
[C---:B------:R-:W-:Y:S01]  /*03d0*/  IMAD R166, R224.reuse, 0x76, RZ ;  /* 0x00000076e0a67824 */ /* 0x040fe200078e02ff */
[----:B------:R-:W1:Y:S01]  /*03e0*/  LDC R127, c[0x0][0x230] ;  /* 0x00008c00ff7f7b82 */ /* 0x000e620000000800 */
[C---:B------:R-:W-:Y:S01]  /*03f0*/  IMAD R174, R224.reuse, 0x7a, RZ ;  /* 0x0000007ae0ae7824 */ /* 0x040fe200078e02ff */
[----:B----4-:R-:W4:Y:S01]  /*0400*/  MUFU.RCP R0, R0 ;  /* 0x0000000000007308 */ /* 0x010f220000001000 */
[C---:B------:R-:W-:Y:S01]  /*0410*/  IMAD R182, R224.reuse, 0x7e, RZ ;  /* 0x0000007ee0b67824 */ /* 0x040fe200078e02ff */
[----:B------:R-:W-:Y:S01]  /*0420*/  ULDC UR21, c[0x0][0x240] ;  /* 0x0000900000157ab9 */ /* 0x000fe20000000800 */
[C---:B------:R-:W-:Y:S01]  /*0430*/  IMAD R185, R224.reuse, 0x7, RZ ;  /* 0x00000007e0b97824 */ /* 0x040fe200078e02ff */
[----:B------:R-:W-:Y:S01]  /*0440*/  ULDC UR22, c[0x0][0x240] ;  /* 0x0000900000167ab9 */ /* 0x000fe20000000800 */
[C---:B------:R-:W-:Y:S01]  /*0450*/  IMAD R190, R224.reuse, 0x63, RZ ;  /* 0x00000063e0be7824 */ /* 0x040fe200078e02ff */
[----:B------:R-:W1:Y:S01]  /*0460*/  LDC R128, c[0x0][0x230] ;  /* 0x00008c00ff807b82 */ /* 0x000e620000000800 */
[C---:B------:R-:W-:Y:S01]  /*0470*/  IMAD R198, R224.reuse, 0x67, RZ ;  /* 0x00000067e0c67824 */ /* 0x040fe200078e02ff */
[----:B------:R-:W-:Y:S01]  /*0480*/  ULDC UR23, c[0x0][0x240] ;  /* 0x0000900000177ab9 */ /* 0x000fe20000000800 */
[C---:B------:R-:W-:Y:S01]  /*0490*/  IMAD R206, R224.reuse, 0x6b, RZ ;  /* 0x0000006be0ce7824 */ /* 0x040fe200078e02ff */
[----:B------:R-:W-:Y:S01]  /*04a0*/  ULDC UR24, c[0x0][0x240] ;  /* 0x0000900000187ab9 */ /* 0x000fe20000000800 */
[C---:B------:R-:W-:Y:S01]  /*04b0*/  IMAD R214, R224.reuse, 0x6f, RZ ;  /* 0x0000006fe0d67824 */ /* 0x040fe200078e02ff */
[----:B------:R-:W-:Y:S01]  /*04c0*/  ULDC UR25, c[0x0][0x240] ;  /* 0x0000900000197ab9 */ /* 0x000fe20000000800 */
[----:B------:R-:W-:Y:S01]  /*04d0*/  IMAD R222, R224, 0x73, RZ ;  /* 0x00000073e0de7824 */ /* 0x000fe200078e02ff */
[----:B------:R-:W1:Y:S01]  /*04e0*/  LDC R129, c[0x0][0x230] ;  /* 0x00008c00ff817b82 */ /* 0x000e620000000800 */
[----:B--2---:R-:W-:Y:S01]  /*04f0*/  IADD3 R126, R126, -0xb, RZ ;  /* 0xfffffff57e7e7810 */ /* 0x004fe20007ffe0ff */
[----:B------:R-:W-:Y:S01]  /*0500*/  IMAD R246, R224, 0x7f, RZ ;  /* 0x0000007fe0f67824 */ /* 0x000fe200078e02ff */
[----:B------:R-:W-:Y:S01]  /*0510*/  ULDC UR35, c[0x0][0x240] ;  /* 0x0000900000237ab9 */ /* 0x000fe20000000800 */
[----:B----4-:R-:W-:Y:S01]  /*0520*/  VIADD R4, R0, 0xffffffe ;  /* 0x0ffffffe00047836 */ /* 0x010fe20000000000 */
[----:B------:R-:W-:Y:S01]  /*0530*/  ULDC UR36, c[0x0][0x240] ;  /* 0x0000900000247ab9 */ /* 0x000fe20000000800 */
[----:B------:R-:W-:Y:S01]  /*0540*/  IMAD.MOV R0, RZ, RZ, -R12 ;  /* 0x000000ffff007224 */ /* 0x000fe200078e0a0c */
[----:B------:R-:W-:Y:S01]  /*0550*/  ULDC UR37, c[0x0][0x240] ;  /* 0x0000900000257ab9 */ /* 0x000fe20000000800 */
[----:B------:R2:W4:Y:S01]  /*0560*/  F2I.FTZ.U32.TRUNC.NTZ R5, R4 ;  /* 0x0000000400057305 */ /* 0x000522000021f000 */
[----:B------:R-:W1:Y:S01]  /*0570*/  LDC R130, c[0x0][0x230] ;  /* 0x00008c00ff827b82 */ /* 0x000e620000000800 */
[----:B------:R-:W-:Y:S01]  /*0580*/  ULDC UR38, c[0x0][0x240] ;  /* 0x0000900000267ab9 */ /* 0x000fe20000000800 */
[----:B------:R-:W-:Y:S01]  /*0590*/  ULDC UR39, c[0x0][0x240] ;  /* 0x0000900000277ab9 */ /* 0x000fe20000000800 */
[----:B------:R-:W-:Y:S01]  /*05a0*/  ULDC UR40, c[0x0][0x240] ;  /* 0x0000900000287ab9 */ /* 0x000fe20000000800 */
[----:B------:R-:W-:Y:S01]  /*05b0*/  ULDC UR41, c[0x0][0x240] ;  /* 0x0000900000297ab9 */ /* 0x000fe20000000800 */
[----:B------:R-:W-:Y:S01]  /*05c0*/  ULDC UR42, c[0x0][0x240] ;  /* 0x00009000002a7ab9 */ /* 0x000fe20000000800 */
[----:B------:R-:W-:Y:S01]  /*05d0*/  ULDC UR44, c[0x0][0x240] ;  /* 0x00009000002c7ab9 */ /* 0x000fe20000000800 */
[----:B------:R-:W-:Y:S01]  /*05e0*/  ULDC UR45, c[0x0][0x240] ;  /* 0x00009000002d7ab9 */ /* 0x000fe20000000800 */
[----:B--2---:R-:W-:Y:S01]  /*05f0*/  IMAD.MOV.U32 R4, RZ, RZ, RZ ;  /* 0x000000ffff047224 */ /* 0x004fe200078e00ff */
[----:B------:R-:W2:Y:S01]  /*0600*/  LDC R136, c[0x0][0x230] ;  /* 0x00008c00ff887b82 */ /* 0x000ea20000000800 */
[----:B------:R-:W-:Y:S01]  /*0610*/  ULDC UR46, c[0x0][0x240] ;  /* 0x00009000002e7ab9 */ /* 0x000fe20000000800 */
[----:B------:R-:W-:Y:S01]  /*0620*/  ULDC UR47, c[0x0][0x240] ;  /* 0x00009000002f7ab9 */ /* 0x000fe20000000800 */
[----:B------:R-:W-:Y:S01]  /*0630*/  ULDC UR48, c[0x0][0x240] ;  /* 0x0000900000307ab9 */ /* 0x000fe20000000800 */
[----:B------:R-:W-:Y:S01]  /*0640*/  ULDC UR52, c[0x0][0x240] ;  /* 0x0000900000347ab9 */ /* 0x000fe20000000800 */
[--C-:B----4-:R-:W-:Y:S01]  /*0650*/  IMAD.MOV R8, RZ, RZ, -R5.reuse ;  /* 0x000000ffff087224 */ /* 0x110fe200078e0a05 */
[----:B------:R-:W-:Y:S01]  /*0660*/  ULDC UR53, c[0x0][0x240] ;  /* 0x0000900000357ab9 */ /* 0x000fe20000000800 */
[----:B------:R-:W-:Y:S01]  /*0670*/  ULDC UR26, c[0x0][0x240] ;  /* 0x00009000001a7ab9 */ /* 0x000fe20000000800 */
[----:B------:R-:W4:Y:S01]  /*0680*/  LDC R144, c[0x0][0x230] ;  /* 0x00008c00ff907b82 */ /* 0x000f220000000800 */
[----:B------:R-:W-:Y:S01]  /*0690*/  IMAD R11, R8, R9, RZ ;  /* 0x00000009080b7224 */ /* 0x000fe200078e02ff */
[----:B------:R-:W-:Y:S01]  /*06a0*/  MOV R8, R10 ;  /* 0x0000000a00087202 */ /* 0x000fe20000000f00 */
[----:B------:R-:W-:Y:S01]  /*06b0*/  ULDC UR27, c[0x0][0x240] ;  /* 0x00009000001b7ab9 */ /* 0x000fe20000000800 */
[----:B------:R-:W-:Y:S01]  /*06c0*/  IABS R10, R3 ;  /* 0x00000003000a7213 */ /* 0x000fe20000000000 */
[----:B------:R-:W-:Y:S01]  /*06d0*/  IMAD.HI.U32 R5, R5, R11, R4 ;  /* 0x0000000b05057227 */ /* 0x000fe200078e0004 */
[----:B------:R-:W-:Y:S01]  /*06e0*/  ULDC UR54, c[0x0][0x240] ;  /* 0x0000900000367ab9 */ /* 0x000fe20000000800 */
[----:B------:R-:W-:Y:S01]  /*06f0*/  ULDC UR28, c[0x0][0x240] ;  /* 0x00009000001c7ab9 */ /* 0x000fe20000000800 */
[----:B------:R-:W4:Y:S01]  /*0700*/  LDC R152, c[0x0][0x230] ;  /* 0x00008c00ff987b82 */ /* 0x000f220000000800 */
[----:B------:R-:W-:Y:S01]  /*0710*/  ULDC UR29, c[0x0][0x240] ;  /* 0x00009000001d7ab9 */ /* 0x000fe20000000800 */
[----:B------:R-:W-:Y:S01]  /*0720*/  ULDC UR43, c[0x0][0x240] ;  /* 0x00009000002b7ab9 */ /* 0x000fe20000000800 */
[----:B------:R-:W-:Y:S01]  /*0730*/  IMAD.HI.U32 R5, R5, R8, RZ ;  /* 0x0000000805057227 */ /* 0x000fe200078e00ff */
[----:B------:R-:W-:Y:S01]  /*0740*/  ULDC UR49, c[0x0][0x240] ;  /* 0x0000900000317ab9 */ /* 0x000fe20000000800 */
[----:B------:R-:W-:Y:S01]  /*0750*/  ULDC UR51, c[0x0][0x240] ;  /* 0x0000900000337ab9 */ /* 0x000fe20000000800 */
[----:B------:R-:W-:Y:S01]  /*0760*/  ULDC UR50, c[0x0][0x240] ;  /* 0x0000900000327ab9 */ /* 0x000fe20000000800 */
[----:B------:R-:W-:Y:S01]  /*0770*/  IMAD R0, R5, R0, R8 ;  /* 0x0000000005007224 */ /* 0x000fe200078e0208 */
[----:B------:R-:W4:Y:S04]  /*0780*/  LDC R160, c[0x0][0x230] ;  /* 0x00008c00ffa07b82 */ /* 0x000f280000000800 */
[----:B------:R-:W-:-:S04]  /*0790*/  ISETP.GT.U32.AND P1, PT, R9, R0, PT ;  /* 0x000000000900720c */ /* 0x000fc80003f24070 */
[----:B------:R-:W4:Y:S08]  /*07a0*/  LDC R168, c[0x0][0x230] ;  /* 0x00008c00ffa87b82 */ /* 0x000f300000000800 */
[----:B------:R-:W4:Y:S01]  /*07b0*/  LDC R176, c[0x0][0x230] ;  /* 0x00008c00ffb07b82 */ /* 0x000f220000000800 */
[----:B------:R-:W-:Y:S01]  /*07c0*/  @!P1 IADD3 R0, R0, -R9, RZ ;  /* 0x8000000900009210 */ /* 0x000fe20007ffe0ff */
[----:B------:R-:W-:Y:S01]  /*07d0*/  @!P1 VIADD R5, R5, 0x1 ;  /* 0x0000000105059836 */ /* 0x000fe20000000000 */
[----:B------:R-:W-:-:S02]  /*07e0*/  ISETP.NE.AND P1, PT, R6, RZ, PT ;  /* 0x000000ff0600720c */ /* 0x000fc40003f25270 */
[----:B------:R-:W-:Y:S02]  /*07f0*/  ISETP.GE.U32.AND P0, PT, R0, R9, PT ;  /* 0x000000090000720c */ /* 0x000fe40003f06070 */
[----:B------:R-:W-:Y:S01]  /*0800*/  LOP3.LUT R0, R7, R6, RZ, 0x3c, !PT ;  /* 0x0000000607007212 */ /* 0x000fe200078e3cff */
[----:B------:R-:W4:Y:S03]  /*0810*/  LDC R184, c[0x0][0x230] ;  /* 0x00008c00ffb87b82 */ /* 0x000f260000000800 */
[----:B------:R-:W-:Y:S01]  /*0820*/  ISETP.GE.AND P2, PT, R0, RZ, PT ;  /* 0x000000ff0000720c */ /* 0x000fe20003f46270 */
[----:B------:R-:W-:-:S04]  /*0830*/  VIADD R0, R2, 0x7f ;  /* 0x0000007f02007836 */ /* 0x000fc80000000000 */
[----:B------:R-:W4:Y:S02]  /*0840*/  LDC R186, c[0x0][0x230] ;  /* 0x00008c00ffba7b82 */ /* 0x000f240000000800 */
[----:B------:R-:W-:-:S05]  /*0850*/  @P0 VIADD R5, R5, 0x1 ;  /* 0x0000000105050836 */ /* 0x000fca0000000000 */
[----:B------:R-:W-:Y:S01]  /*0860*/  MOV R4, R5 ;  /* 0x0000000500047202 */ /* 0x000fe20000000f00 */
[----:B------:R-:W4:Y:S01]  /*0870*/  LDC R187, c[0x0][0x230] ;  /* 0x00008c00ffbb7b82 */ /* 0x000f220000000800 */
[----:B------:R-:W-:-:S03]  /*0880*/  SHF.R.S32.HI R5, RZ, 0x1f, R0 ;  /* 0x0000001fff057819 */ /* 0x000fc60000011400 */
[----:B------:R-:W-:Y:S01]  /*0890*/  @!P2 IMAD.MOV R4, RZ, RZ, -R4 ;  /* 0x000000ffff04a224 */ /* 0x000fe200078e0a04 */
[----:B------:R-:W-:Y:S02]  /*08a0*/  @!P1 LOP3.LUT R4, RZ, R6, RZ, 0x33, !PT ;  /* 0x00000006ff049212 */ /* 0x000fe400078e33ff */
[----:B------:R-:W-:Y:S01]  /*08b0*/  LEA.HI R5, R5, R0, RZ, 0x7 ;  /* 0x0000000005057211 */ /* 0x000fe200078f38ff */
[----:B------:R-:W4:Y:S01]  /*08c0*/  LDC R188, c[0x0][0x230] ;  /* 0x00008c00ffbc7b82 */ /* 0x000f220000000800 */
[----:B------:R-:W-:Y:S01]  /*08d0*/  SHF.L.U32 R13, R4, 0x3, RZ ;  /* 0x00000003040d7819 */ /* 0x000fe200000006ff */
[----:B------:R-:W-:-:S03]  /*08e0*/  IMAD.MOV R4, RZ, RZ, -R4 ;  /* 0x000000ffff047224 */ /* 0x000fc600078e0a04 */
[----:B------:R-:W-:Y:S01]  /*08f0*/  LEA.HI.SX32 R5, R5, -R13, 0x19 ;  /* 0x8000000d05057211 */ /* 0x000fe200078fcaff */
[----:B------:R-:W-:Y:S02]  /*0900*/  IMAD R14, R6, R4, R7 ;  /* 0x00000004060e7224 */ /* 0x000fe400078e0207 */
[----:B------:R-:W-:Y:S01]  /*0910*/  IMAD.MOV.U32 R4, RZ, RZ, RZ ;  /* 0x000000ffff047224 */ /* 0x000fe200078e00ff */
[----:B------:R-:W-:Y:S01]  /*0920*/  VIMNMX R15, R5, 0x8, PT ;  /* 0x00000008050f7848 */ /* 0x000fe20003fe0100 */
[----:B------:R-:W3:Y:S01]  /*0930*/  LDC R192, c[0x0][0x230] ;  /* 0x00008c00ffc07b82 */ /* 0x000ee20000000800 */
[----:B------:R-:W-:Y:S02]  /*0940*/  IABS R6, R14 ;  /* 0x0000000e00067213 */ /* 0x000fe40000000000 */
[----:B------:R-:W-:-:S04]  /*0950*/  IABS R9, R15 ;  /* 0x0000000f00097213 */ /* 0x000fc80000000000 */
[----:B------:R-:W1:Y:S01]  /*0960*/  I2F.RP R0, R9 ;  /* 0x0000000900007306 */ /* 0x000e620000209400 */
[----:B------:R-:W2:Y:S08]  /*0970*/  LDC R200, c[0x0][0x230] ;  /* 0x00008c00ffc87b82 */ /* 0x000eb00000000800 */
[----:B------:R-:W4:Y:S01]  /*0980*/  LDC R208, c[0x0][0x230] ;  /* 0x00008c00ffd07b82 */ /* 0x000f220000000800 */
[----:B-1----:R-:W1:Y:S01]  /*0990*/  MUFU.RCP R0, R0 ;  /* 0x0000000000007308 */ /* 0x002e620000001000 */
[----:B---3--:R-:W-:-:S06]  /*09a0*/  IADD3 R192, R192, -0x70, RZ ;  /* 0xffffff90c0c07810 */ /* 0x008fcc0007ffe0ff */
[----:B------:R-:W3:Y:S01]  /*09b0*/  LDC R216, c[0x0][0x230] ;  /* 0x00008c00ffd87b82 */ /* 0x000ee20000000800 */
[----:B--2---:R-:W-:Y:S02]  /*09c0*/  VIADD R200, R200, 0xffffff8c ;  /* 0xffffff8cc8c87836 */ /* 0x004fe40000000000 */
[----:B-1----:R-:W-:Y:S01]  /*09d0*/  VIADD R5, R0, 0xffffffe ;  /* 0x0ffffffe00057836 */ /* 0x002fe20000000000 */
[----:B------:R-:W-:Y:S01]  /*09e0*/  IABS R0, R2 ;  /* 0x0000000200007213 */ /* 0x000fe20000000000 */
[----:B----4-:R-:W-:-:S04]  /*09f0*/  VIADD R208, R208, 0xffffff88 ;  /* 0xffffff88d0d07836 */ /* 0x010fc80000000000 */
[----:B------:R-:W1:Y:S01]  /*0a00*/  F2I.FTZ.U32.TRUNC.NTZ R5, R5 ;  /* 0x0000000500057305 */ /* 0x000e62000021f000 */
[----:B---3--:R-:W-:Y:S02]  /*0a10*/  IADD3 R216, R216, -0x7c, RZ ;  /* 0xffffff84d8d87810 */ /* 0x008fe40007ffe0ff */
[----:B-1----:R-:W-:-:S05]  /*0a20*/  IADD3 R8, RZ, -R5, RZ ;  /* 0x80000005ff087210 */ /* 0x002fca0007ffe0ff */
[----:B------:R-:W-:Y:S01]  /*0a30*/  IMAD R7, R8, R9, RZ ;  /* 0x0000000908077224 */ /* 0x000fe200078e02ff */
[----:B------:R-:W-:-:S03]  /*0a40*/  IABS R8, R15 ;  /* 0x0000000f00087213 */ /* 0x000fc60000000000 */
[----:B------:R-:W-:Y:S01]  /*0a50*/  IMAD.HI.U32 R4, R5, R7, R4 ;  /* 0x0000000705047227 */ /* 0x000fe200078e0004 */
[----:B------:R-:W-:-:S03]  /*0a60*/  MOV R7, R6 ;  /* 0x0000000600077202 */ /* 0x000fc60000000f00 */
[----:B------:R-:W-:Y:S02]  /*0a70*/  IMAD.MOV R6, RZ, RZ, -R8 ;  /* 0x000000ffff067224 */ /* 0x000fe400078e0a08 */
[----:B------:R-:W-:-:S04]  /*0a80*/  IMAD.HI.U32 R4, R4, R7, RZ ;  /* 0x0000000704047227 */ /* 0x000fc800078e00ff */
[----:B------:R-:W-:Y:S02]  /*0a90*/  IMAD.MOV.U32 R5, RZ, RZ, R10 ;  /* 0x000000ffff057224 */ /* 0x000fe400078e000a */
[----:B------:R-:W-:Y:S02]  /*0aa0*/  IMAD R6, R4, R6, R7 ;  /* 0x0000000604067224 */ /* 0x000fe400078e0207 */
[----:B------:R-:W1:Y:S03]  /*0ab0*/  I2F.RP R10, R5 ;  /* 0x00000005000a7306 */ /* 0x000e660000209400 */
[----:B------:R-:W-:-:S05]  /*0ac0*/  ISETP.GT.U32.AND P1, PT, R9, R6, PT ;  /* 0x000000060900720c */ /* 0x000fca0003f24070 */
[----:B------:R-:W2:Y:S08]  /*0ad0*/  I2F.RP R7, R0 ;  /* 0x0000000000077306 */ /* 0x000eb00000209400 */
[----:B-1----:R-:W1:Y:S01]  /*0ae0*/  MUFU.RCP R10, R10 ;  /* 0x0000000a000a7308 */ /* 0x002e620000001000 */
[----:B------:R-:W-:Y:S02]  /*0af0*/  @!P1 IMAD.IADD R6, R6, 0x1, -R9 ;  /* 0x0000000106069824 */ /* 0x000fe400078e0a09 */
[----:B------:R-:W-:Y:S01]  /*0b00*/  @!P1 VIADD R4, R4, 0x1 ;  /* 0x0000000104049836 */ /* 0x000fe20000000000 */
[----:B------:R-:W-:-:S02]  /*0b10*/  ISETP.NE.AND P1, PT, R15, RZ, PT ;  /* 0x000000ff0f00720c */ /* 0x000fc40003f25270 */
[----:B------:R-:W-:Y:S02]  /*0b20*/  ISETP.GE.U32.AND P0, PT, R6, R9, PT ;  /* 0x000000090600720c */ /* 0x000fe40003f06070 */
[----:B------:R-:W-:Y:S01]  /*0b30*/  LOP3.LUT R6, R14, R15, RZ, 0x3c, !PT ;  /* 0x0000000f0e067212 */ /* 0x000fe200078e3cff */
[----:B--2---:R-:W2:Y:S03]  /*0b40*/  MUFU.RCP R7, R7 ;  /* 0x0000000700077308 */ /* 0x004ea60000001000 */
[----:B------:R-:W-:Y:S02]  /*0b50*/  ISETP.GE.AND P2, PT, R6, RZ, PT ;  /* 0x000000ff0600720c */ /* 0x000fe40003f46270 */
[----:B-1----:R-:W-:-:S05]  /*0b60*/  IADD3 R8, R10, 0xffffffe, RZ ;  /* 0x0ffffffe0a087810 */ /* 0x002fca0007ffe0ff */
[----:B------:R-:W-:Y:S01]  /*0b70*/  @P0 VIADD R4, R4, 0x1 ;  /* 0x0000000104040836 */ /* 0x000fe20000000000 */
[----:B------:R1:W3:Y:S04]  /*0b80*/  F2I.FTZ.U32.TRUNC.NTZ R9, R8 ;  /* 0x0000000800097305 */ /* 0x0002e8000021f000 */
[----:B------:R-:W-:Y:S01]  /*0b90*/  MOV R10, R4 ;  /* 0x00000004000a7202 */ /* 0x000fe20000000f00 */
[----:B--2---:R-:W-:-:S04]  /*0ba0*/  VIADD R6, R7, 0xffffffe ;  /* 0x0ffffffe07067836 */ /* 0x004fc80000000000 */
[----:B------:R-:W-:Y:S01]  /*0bb0*/  @!P2 IMAD.MOV R10, RZ, RZ, -R10 ;  /* 0x000000ffff0aa224 */ /* 0x000fe200078e0a0a */
[----:B------:R-:W-:Y:S01]  /*0bc0*/  @!P1 LOP3.LUT R10, RZ, R15, RZ, 0x33, !PT ;  /* 0x0000000fff0a9212 */ /* 0x000fe200078e33ff */
[----:B------:R2:W4:Y:S01]  /*0bd0*/  F2I.FTZ.U32.TRUNC.NTZ R7, R6 ;  /* 0x0000000600077305 */ /* 0x000522000021f000 */
[----:B-1----:R-:W-:Y:S02]  /*0be0*/  MOV R8, RZ ;  /* 0x000000ff00087202 */ /* 0x002fe40000000f00 */
[----:B------:R-:W-:Y:S01]  /*0bf0*/  SHF.L.U32 R252, R10, 0x6, RZ ;  /* 0x000000060afc7819 */ /* 0x000fe200000006ff */
[----:B---3--:R-:W-:-:S03]  /*0c00*/  IMAD.MOV R4, RZ, RZ, -R9 ;  /* 0x000000ffff047224 */ /* 0x008fc600078e0a09 */
[C---:B------:R-:W-:Y:S01]  /*0c10*/  IADD3 R26, R252.reuse, 0x15, RZ ;  /* 0x00000015fc1a7810 */ /* 0x040fe20007ffe0ff */
[----:B------:R-:W-:Y:S01]  /*0c20*/  VIADD R17, R252, 0x3f ;  /* 0x0000003ffc117836 */ /* 0x000fe20000000000 */
[----:B--2---:R-:W-:Y:S01]  /*0c30*/  MOV R6, RZ ;  /* 0x000000ff00067202 */ /* 0x004fe20000000f00 */
[----:B------:R-:W-:Y:S01]  /*0c40*/  IMAD R11, R4, R5, RZ ;  /* 0x00000005040b7224 */ /* 0x000fe200078e02ff */
[----:B------:R-:W-:Y:S01]  /*0c50*/  IABS R23, R26 ;  /* 0x0000001a00177213 */ /* 0x000fe20000000000 */
[C---:B------:R-:W-:Y:S01]  /*0c60*/  VIADD R16, R252.reuse, 0x1 ;  /* 0x00000001fc107836 */ /* 0x040fe20000000000 */
[----:B------:R-:W-:Y:S01]  /*0c70*/  IABS R12, R17 ;  /* 0x00000011000c7213 */ /* 0x000fe20000000000 */
[----:B------:R-:W-:Y:S01]  /*0c80*/  IMAD.HI.U32 R8, R9, R11, R8 ;  /* 0x0000000b09087227 */ /* 0x000fe200078e0008 */
[----:B----4-:R-:W-:Y:S02]  /*0c90*/  IADD3 R11, RZ, -R7, RZ ;  /* 0x80000007ff0b7210 */ /* 0x010fe40007ffe0ff */
[----:B------:R-:W-:Y:S01]  /*0ca0*/  IABS R233, R16 ;  /* 0x0000001000e97213 */ /* 0x000fe20000000000 */
[----:B------:R-:W-:Y:S01]  /*0cb0*/  VIADD R18, R252, 0x2 ;  /* 0x00000002fc127836 */ /* 0x000fe20000000000 */
[----:B------:R-:W-:Y:S01]  /*0cc0*/  ISETP.GE.AND P6, PT, R17, RZ, PT ;  /* 0x000000ff1100720c */ /* 0x000fe20003fc6270 */
[----:B------:R-:W-:Y:S01]  /*0cd0*/  IMAD.HI.U32 R4, R8, R12, RZ ;  /* 0x0000000c08047227 */ /* 0x000fe200078e00ff */
[----:B------:R-:W-:-:S02]  /*0ce0*/  ISETP.GE.AND P5, PT, R16, RZ, PT ;  /* 0x000000ff1000720c */ /* 0x000fc40003fa6270 */
[----:B------:R-:W-:Y:S01]  /*0cf0*/  IABS R232, R18 ;  /* 0x0000001200e87213 */ /* 0x000fe20000000000 */
[----:B------:R-:W-:Y:S01]  /*0d00*/  IMAD.MOV R4, RZ, RZ, -R4 ;  /* 0x000000ffff047224 */ /* 0x000fe200078e0a04 */
[----:B------:R-:W-:Y:S01]  /*0d10*/  IADD3 R16, R252, 0x7, RZ ;  /* 0x00000007fc107810 */ /* 0x000fe20007ffe0ff */
[----:B------:R-:W-:Y:S01]  /*0d20*/  IMAD.HI.U32 R9, R8, R233, RZ ;  /* 0x000000e908097227 */ /* 0x000fe200078e00ff */
[C---:B------:R-:W-:Y:S02]  /*0d30*/  IADD3 R32, R252.reuse, 0x1b, RZ ;  /* 0x0000001bfc207810 */ /* 0x040fe40007ffe0ff */
[----:B------:R-:W-:Y:S01]  /*0d40*/  IABS R227, R16 ;  /* 0x0000001000e37213 */ /* 0x000fe20000000000 */
[C---:B------:R-:W-:Y:S01]  /*0d50*/  IMAD R12, R5.reuse, R4, R12 ;  /* 0x00000004050c7224 */ /* 0x040fe200078e020c */
[----:B------:R-:W-:Y:S01]  /*0d60*/  IABS R29, R32 ;  /* 0x00000020001d7213 */ /* 0x000fe20000000000 */
[----:B------:R-:W-:Y:S01]  /*0d70*/  IMAD.MOV R4, RZ, RZ, -R10 ;  /* 0x000000ffff047224 */ /* 0x000fe200078e0a0a */
[C---:B------:R-:W-:Y:S01]  /*0d80*/  IADD3 R43, R252.reuse, 0x26, RZ ;  /* 0x00000026fc2b7810 */ /* 0x040fe20007ffe0ff */
[----:B------:R-:W-:Y:S01]  /*0d90*/  IMAD.MOV R10, RZ, RZ, -R9 ;  /* 0x000000ffff0a7224 */ /* 0x000fe200078e0a09 */
[----:B------:R-:W-:Y:S01]  /*0da0*/  ISETP.GT.U32.AND P0, PT, R5, R12, PT ;  /* 0x0000000c0500720c */ /* 0x000fe20003f04070 */
[----:B------:R-:W-:Y:S01]  /*0db0*/  IMAD R11, R11, R0, RZ ;  /* 0x000000000b0b7224 */ /* 0x000fe200078e02ff */
[C---:B------:R-:W-:Y:S01]  /*0dc0*/  IADD3 R49, R252.reuse, 0x2c, RZ ;  /* 0x0000002cfc317810 */ /* 0x040fe20007ffe0ff */
[----:B------:R-:W-:Y:S01]  /*0dd0*/  IMAD R233, R5, R10, R233 ;  /* 0x0000000a05e97224 */ /* 0x000fe200078e02e9 */
[----:B------:R-:W-:Y:S01]  /*0de0*/  IADD3 R10, R252, 0x4, RZ ;  /* 0x00000004fc0a7810 */ /* 0x000fe20007ffe0ff */
[----:B------:R-:W-:Y:S01]  /*0df0*/  IMAD R4, R15, R4, R14 ;  /* 0x000000040f047224 */ /* 0x000fe200078e020e */
[----:B------:R-:W-:Y:S01]  /*0e00*/  IABS R48, R49 ;  /* 0x0000003100307213 */ /* 0x000fe20000000000 */
[----:B------:R-:W-:Y:S01]  /*0e10*/  IMAD.HI.U32 R6, R7, R11, R6 ;  /* 0x0000000b07067227 */ /* 0x000fe200078e0006 */
[----:B------:R-:W-:-:S02]  /*0e20*/  ISETP.GT.U32.AND P1, PT, R5, R233, PT ;  /* 0x000000e90500720c */ /* 0x000fc40003f24070 */
[----:B------:R-:W-:Y:S01]  /*0e30*/  IABS R230, R10 ;  /* 0x0000000a00e67213 */ /* 0x000fe20000000000 */
[----:B------:R-:W-:Y:S01]  /*0e40*/  IMAD.IADD R7, R13, 0x1, R4 ;  /* 0x000000010d077824 */ /* 0x000fe200078e0204 */
[----:B------:R-:W-:Y:S01]  /*0e50*/  ISETP.GE.AND P2, PT, R10, RZ, PT ;  /* 0x000000ff0a00720c */ /* 0x000fe20003f46270 */
[----:B------:R-:W-:Y:S01]  /*0e60*/  VIADD R9, R252, 0x3 ;  /* 0x00000003fc097836 */ /* 0x000fe20000000000 */
[----:B------:R-:W-:Y:S01]  /*0e70*/  @!P0 IADD3 R12, R12, -R5, RZ ;  /* 0x800000050c0c8210 */ /* 0x000fe20007ffe0ff */
[----:B------:R-:W-:Y:S01]  /*0e80*/  IMAD.HI.U32 R4, R8, R232, RZ ;  /* 0x000000e808047227 */ /* 0x000fe200078e00ff */
[----:B------:R-:W-:Y:S02]  /*0e90*/  ISETP.GE.AND P0, PT, R18, RZ, PT ;  /* 0x000000ff1200720c */ /* 0x000fe40003f06270 */
[----:B------:R-:W-:Y:S01]  /*0ea0*/  IABS R231, R9 ;  /* 0x0000000900e77213 */ /* 0x000fe20000000000 */
[----:B------:R-:W-:Y:S01]  /*0eb0*/  IMAD.MOV R4, RZ, RZ, -R4 ;  /* 0x000000ffff047224 */ /* 0x000fe200078e0a04 */
[----:B------:R-:W-:Y:S01]  /*0ec0*/  ISETP.GT.U32.AND P3, PT, R5, R12, PT ;  /* 0x0000000c0500720c */ /* 0x000fe20003f64070 */
[----:B------:R-:W-:Y:S01]  /*0ed0*/  VIADD R11, R252, 0x5 ;  /* 0x00000005fc0b7836 */ /* 0x000fe20000000000 */
[----:B------:R-:W-:Y:S01]  /*0ee0*/  @!P1 IADD3 R233, R233, -R5, RZ ;  /* 0x80000005e9e99210 */ /* 0x000fe20007ffe0ff */
[----:B------:R-:W-:Y:S01]  /*0ef0*/  IMAD R232, R5, R4, R232 ;  /* 0x0000000405e87224 */ /* 0x000fe200078e02e8 */
[----:B------:R-:W-:Y:S01]  /*0f00*/  ISETP.GE.AND P4, PT, R9, RZ, PT ;  /* 0x000000ff0900720c */ /* 0x000fe20003f86270 */
[----:B------:R-:W-:Y:S01]  /*0f10*/  IMAD.HI.U32 R4, R8, R231, RZ ;  /* 0x000000e708047227 */ /* 0x000fe200078e00ff */
[----:B------:R-:W-:-:S02]  /*0f20*/  ISETP.GT.U32.AND P1, PT, R5, R233, PT ;  /* 0x000000e90500720c */ /* 0x000fc40003f24070 */
[----:B------:R-:W-:Y:S01]  /*0f30*/  IABS R229, R11 ;  /* 0x0000000b00e57213 */ /* 0x000fe20000000000 */
[----:B------:R-:W-:Y:S01]  /*0f40*/  IMAD.MOV R4, RZ, RZ, -R4 ;  /* 0x000000ffff047224 */ /* 0x000fe200078e0a04 */
[----:B------:R-:W-:Y:S01]  /*0f50*/  IADD3 R18, R252, 0x9, RZ ;  /* 0x00000009fc127810 */ /* 0x000fe20007ffe0ff */
[----:B------:R-:W-:Y:S01]  /*0f60*/  IMAD.HI.U32 R9, R8, R230, RZ ;  /* 0x000000e608097227 */ /* 0x000fe200078e00ff */
[----:B------:R-:W-:Y:S02]  /*0f70*/  IADD3 R55, R252, 0x3d, RZ ;  /* 0x0000003dfc377810 */ /* 0x000fe40007ffe0ff */
[----:B------:R-:W-:Y:S01]  /*0f80*/  IABS R237, R18 ;  /* 0x0000001200ed7213 */ /* 0x000fe20000000000 */
[----:B------:R-:W-:Y:S01]  /*0f90*/  IMAD R231, R5, R4, R231 ;  /* 0x0000000405e77224 */ /* 0x000fe200078e02e7 */
[----:B------:R-:W-:Y:S01]  /*0fa0*/  IADD3 R9, -R9, RZ, RZ ;  /* 0x000000ff09097210 */ /* 0x000fe20007ffe1ff */
[--C-:B------:R-:W-:Y:S01]  /*0fb0*/  @!P3 IMAD.IADD R12, R12, 0x1, -R5.reuse ;  /* 0x000000010c0cb824 */ /* 0x100fe200078e0a05 */
[----:B------:R-:W-:Y:S01]  /*0fc0*/  ISETP.GT.U32.AND P3, PT, R5, R232, PT ;  /* 0x000000e80500720c */ /* 0x000fe20003f64070 */
[----:B------:R-:W-:Y:S01]  /*0fd0*/  @!P1 IMAD.IADD R233, R233, 0x1, -R5 ;  /* 0x00000001e9e99824 */ /* 0x000fe200078e0a05 */
[C---:B------:R-:W-:Y:S01]  /*0fe0*/  ISETP.GT.U32.AND P1, PT, R5.reuse, R231, PT ;  /* 0x000000e70500720c */ /* 0x040fe20003f24070 */
[----:B------:R-:W-:Y:S01]  /*0ff0*/  IMAD R230, R5, R9, R230 ;  /* 0x0000000905e67224 */ /* 0x000fe200078e02e6 */
[----:B------:R-:W-:Y:S01]  /*1000*/  MOV R4, R12 ;  /* 0x0000000c00047202 */ /* 0x000fe20000000f00 */
[----:B------:R-:W-:Y:S01]  /*1010*/  VIADD R13, R252, 0x6 ;  /* 0x00000006fc0d7836 */ /* 0x000fe20000000000 */
[----:B------:R-:W-:Y:S01]  /*1020*/  IABS R82, R55 ;  /* 0x0000003700527213 */ /* 0x000fe20000000000 */
[----:B------:R-:W-:Y:S01]  /*1030*/  IMAD.HI.U32 R9, R8, R229, RZ ;  /* 0x000000e508097227 */ /* 0x000fe200078e00ff */
[----:B------:R-:W-:-:S02]  /*1040*/  @!P6 IADD3 R4, -R4, RZ, RZ ;  /* 0x000000ff0404e210 */ /* 0x000fc40007ffe1ff */
[----:B------:R-:W-:Y:S01]  /*1050*/  ISETP.GT.U32.AND P6, PT, R5, R230, PT ;  /* 0x000000e60500720c */ /* 0x000fe20003fc4070 */
[----:B------:R-:W-:Y:S01]  /*1060*/  IMAD.MOV R12, RZ, RZ, -R9 ;  /* 0x000000ffff0c7224 */ /* 0x000fe200078e0a09 */
[----:B------:R-:W-:Y:S01]  /*1070*/  IABS R228, R13 ;  /* 0x0000000d00e47213 */ /* 0x000fe20000000000 */
[----:B------:R-:W-:Y:S01]  /*1080*/  VIADD R17, R252, 0x8 ;  /* 0x00000008fc117836 */ /* 0x000fe20000000000 */
[----:B------:R-:W-:Y:S01]  /*1090*/  SHF.L.U32 R7, R7, 0x7, RZ ;  /* 0x0000000707077819 */ /* 0x000fe200000006ff */
[----:B------:R-:W-:Y:S02]  /*10a0*/  @!P1 IMAD.IADD R231, R231, 0x1, -R5 ;  /* 0x00000001e7e79824 */ /* 0x000fe400078e0a05 */
[----:B------:R-:W-:Y:S01]  /*10b0*/  IMAD.HI.U32 R10, R8, R228, RZ ;  /* 0x000000e4080a7227 */ /* 0x000fe200078e00ff */
[----:B------:R-:W-:Y:S02]  /*10c0*/  IABS R226, R17 ;  /* 0x0000001100e27213 */ /* 0x000fe40000000000 */
[C---:B------:R-:W-:Y:S01]  /*10d0*/  ISETP.GT.U32.AND P1, PT, R5.reuse, R231, PT ;  /* 0x000000e70500720c */ /* 0x040fe20003f24070 */
[----:B------:R-:W-:Y:S01]  /*10e0*/  IMAD R229, R5, R12, R229 ;  /* 0x0000000c05e57224 */ /* 0x000fe200078e02e5 */
[C---:B------:R-:W-:Y:S01]  /*10f0*/  LOP3.LUT R63, R7.reuse, 0x1f, R61, 0xf8, !PT ;  /* 0x0000001f073f7812 */ /* 0x040fe200078ef83d */
[----:B------:R-:W-:Y:S01]  /*1100*/  IMAD.MOV R10, RZ, RZ, -R10 ;  /* 0x000000ffff0a7224 */ /* 0x000fe200078e0a0a */
[----:B------:R-:W-:Y:S01]  /*1110*/  @!P6 IADD3 R230, R230, -R5, RZ ;  /* 0x80000005e6e6e210 */ /* 0x000fe20007ffe0ff */
[----:B------:R-:W-:Y:S01]  /*1120*/  @!P3 IMAD.IADD R232, R232, 0x1, -R5 ;  /* 0x00000001e8e8b824 */ /* 0x000fe200078e0a05 */
[----:B------:R-:W-:Y:S01]  /*1130*/  LOP3.LUT R61, R7, 0x20, R59, 0xfe, !PT ;  /* 0x00000020073d7812 */ /* 0x000fe200078efe3b */
[C---:B------:R-:W-:Y:S01]  /*1140*/  IMAD R228, R5.reuse, R10, R228 ;  /* 0x0000000a05e47224 */ /* 0x040fe200078e02e4 */
[C---:B------:R-:W-:Y:S01]  /*1150*/  ISETP.GT.U32.AND P6, PT, R5.reuse, R230, PT ;  /* 0x000000e60500720c */ /* 0x040fe20003fc4070 */
[C---:B------:R-:W-:Y:S01]  /*1160*/  IMAD.HI.U32 R9, R8.reuse, R227, RZ ;  /* 0x000000e308097227 */ /* 0x040fe200078e00ff */
[----:B------:R-:W-:Y:S01]  /*1170*/  ISETP.GT.U32.AND P3, PT, R5, R232, PT ;  /* 0x000000e80500720c */ /* 0x000fe20003f64070 */
[----:B------:R-:W-:Y:S02]  /*1180*/  STL [R1+0x728], R63 ;  /* 0x0007283f01007387 */ /* 0x000fe40000100800 */
[----:B------:R-:W-:Y:S01]  /*1190*/  @!P1 IMAD.IADD R231, R231, 0x1, -R5 ;  /* 0x00000001e7e79824 */ /* 0x000fe200078e0a05 */
[----:B------:R-:W-:Y:S01]  /*11a0*/  ISETP.GT.U32.AND P1, PT, R5, R229, PT ;  /* 0x000000e50500720c */ /* 0x000fe20003f24070 */
[----:B------:R-:W-:Y:S01]  /*11b0*/  IMAD.MOV R12, RZ, RZ, -R9 ;  /* 0x000000ffff0c7224 */ /* 0x000fe200078e0a09 */
[----:B------:R-:W-:Y:S01]  /*11c0*/  STL [R1+0x724], R61 ;  /* 0x0007243d01007387 */ /* 0x000fe20000100800 */
[----:B------:R-:W-:Y:S01]  /*11d0*/  IMAD.HI.U32 R9, R8, R226, RZ ;  /* 0x000000e208097227 */ /* 0x000fe200078e00ff */
[----:B------:R-:W-:-:S03]  /*11e0*/  @!P4 IADD3 R231, -R231, RZ, RZ ;  /* 0x000000ffe7e7c210 */ /* 0x000fc60007ffe1ff */
[----:B------:R-:W-:Y:S01]  /*11f0*/  @!P6 IADD3 R230, R230, -R5, RZ ;  /* 0x80000005e6e6e210 */ /* 0x000fe20007ffe0ff */
[----:B------:R-:W-:Y:S01]  /*1200*/  IMAD.HI.U32 R10, R8, R237, RZ ;  /* 0x000000ed080a7227 */ /* 0x000fe200078e00ff */
[----:B------:R-:W-:-:S03]  /*1210*/  ISETP.GT.U32.AND P6, PT, R5, R228, PT ;  /* 0x000000e40500720c */ /* 0x000fc60003fc4070 */
[----:B------:R-:W-:Y:S01]  /*1220*/  IMAD R227, R5, R12, R227 ;  /* 0x0000000c05e37224 */ /* 0x000fe200078e02e3 */
[----:B------:R-:W-:Y:S01]  /*1230*/  @!P1 IADD3 R229, R229, -R5, RZ ;  /* 0x80000005e5e59210 */ /* 0x000fe20007ffe0ff */
[----:B------:R-:W-:Y:S02]  /*1240*/  IMAD.MOV R12, RZ, RZ, -R9 ;  /* 0x000000ffff0c7224 */ /* 0x000fe400078e0a09 */
[----:B------:R-:W-:Y:S01]  /*1250*/  IMAD.MOV R10, RZ, RZ, -R10 ;  /* 0x000000ffff0a7224 */ /* 0x000fe200078e0a0a */
[C---:B------:R-:W-:Y:S01]  /*1260*/  ISETP.GT.U32.AND P1, PT, R5.reuse, R227, PT ;  /* 0x000000e30500720c */ /* 0x040fe20003f24070 */
[----:B------:R-:W-:Y:S02]  /*1270*/  IMAD R226, R5, R12, R226 ;  /* 0x0000000c05e27224 */ /* 0x000fe400078e02e2 */
[----:B------:R-:W-:Y:S01]  /*1280*/  @!P3 IMAD.IADD R232, R232, 0x1, -R5 ;  /* 0x00000001e8e8b824 */ /* 0x000fe200078e0a05 */
[----:B------:R-:W-:Y:S01]  /*1290*/  ISETP.GE.AND P3, PT, R13, RZ, PT ;  /* 0x000000ff0d00720c */ /* 0x000fe20003f66270 */
[----:B------:R-:W-:Y:S01]  /*12a0*/  VIADD R19, R252, 0xa ;  /* 0x0000000afc137836 */ /* 0x000fe20000000000 */
[----:B------:R-:W-:Y:S01]  /*12b0*/  @!P6 IADD3 R228, R228, -R5, RZ ;  /* 0x80000005e4e4e210 */ /* 0x000fe20007ffe0ff */
[C---:B------:R-:W-:Y:S01]  /*12c0*/  IMAD R237, R5.reuse, R10, R237 ;  /* 0x0000000a05ed7224 */ /* 0x040fe200078e02ed */
[C---:B------:R-:W-:Y:S01]  /*12d0*/  ISETP.GT.U32.AND P6, PT, R5.reuse, R226, PT ;  /* 0x000000e20500720c */ /* 0x040fe20003fc4070 */
[C---:B------:R-:W-:Y:S01]  /*12e0*/  VIADD R20, R252.reuse, 0xb ;  /* 0x0000000bfc147836 */ /* 0x040fe20000000000 */
[----:B------:R-:W-:Y:S01]  /*12f0*/  IABS R13, R19 ;  /* 0x00000013000d7213 */ /* 0x000fe20000000000 */
[----:B------:R-:W-:Y:S01]  /*1300*/  @!P0 IMAD.MOV R232, RZ, RZ, -R232 ;  /* 0x000000ffffe88224 */ /* 0x000fe200078e0ae8 */
[C---:B------:R-:W-:Y:S01]  /*1310*/  ISETP.GT.U32.AND P0, PT, R5.reuse, R229, PT ;  /* 0x000000e50500720c */ /* 0x040fe20003f04070 */
[----:B------:R-:W-:Y:S01]  /*1320*/  @!P2 IMAD.MOV R230, RZ, RZ, -R230 ;  /* 0x000000ffffe6a224 */ /* 0x000fe200078e0ae6 */
[----:B------:R-:W-:Y:S01]  /*1330*/  ISETP.GT.U32.AND P2, PT, R5, R237, PT ;  /* 0x000000ed0500720c */ /* 0x000fe20003f44070 */
[----:B------:R-:W-:Y:S01]  /*1340*/  @!P5 IMAD.MOV R233, RZ, RZ, -R233 ;  /* 0x000000ffffe9d224 */ /* 0x000fe200078e0ae9 */
[----:B------:R-:W-:Y:S01]  /*1350*/  IABS R14, R20 ;  /* 0x00000014000e7213 */ /* 0x000fe20000000000 */
[----:B------:R-:W-:Y:S01]  /*1360*/  VIADD R21, R252, 0xc ;  /* 0x0000000cfc157836 */ /* 0x000fe20000000000 */
[----:B------:R-:W-:Y:S01]  /*1370*/  ISETP.GE.AND P5, PT, R11, RZ, PT ;  /* 0x000000ff0b00720c */ /* 0x000fe20003fa6270 */
[----:B------:R-:W-:Y:S01]  /*1380*/  IMAD.HI.U32 R11, R8, R13, RZ ;  /* 0x0000000d080b7227 */ /* 0x000fe200078e00ff */
[----:B------:R-:W-:-:S02]  /*1390*/  @!P1 IADD3 R227, R227, -R5, RZ ;  /* 0x80000005e3e39210 */ /* 0x000fc40007ffe0ff */
[----:B------:R-:W-:Y:S01]  /*13a0*/  ISETP.GT.U32.AND P1, PT, R5, R228, PT ;  /* 0x000000e40500720c */ /* 0x000fe20003f24070 */
[----:B------:R-:W-:-:S04]  /*13b0*/  IMAD.HI.U32 R9, R8, R14, RZ ;  /* 0x0000000e08097227 */ /* 0x000fc800078e00ff */
[----:B------:R-:W-:Y:S02]  /*13c0*/  IMAD.MOV R12, RZ, RZ, -R11 ;  /* 0x000000ffff0c7224 */ /* 0x000fe400078e0a0b */
[----:B------:R-:W-:Y:S02]  /*13d0*/  VIADD R22, R252, 0xd ;  /* 0x0000000dfc167836 */ /* 0x000fe40000000000 */
[----:B------:R-:W-:Y:S01]  /*13e0*/  @!P6 IMAD.IADD R226, R226, 0x1, -R5 ;  /* 0x00000001e2e2e824 */ /* 0x000fe200078e0a05 */
[----:B------:R-:W-:Y:S01]  /*13f0*/  ISETP.GT.U32.AND P6, PT, R5, R227, PT ;  /* 0x000000e30500720c */ /* 0x000fe20003fc4070 */
[----:B------:R-:W-:Y:S01]  /*1400*/  IMAD.MOV R10, RZ, RZ, -R9 ;  /* 0x000000ffff0a7224 */ /* 0x000fe200078e0a09 */
[----:B------:R-:W-:Y:S01]  /*1410*/  IABS R15, R22 ;  /* 0x00000016000f7213 */ /* 0x000fe20000000000 */
[----:B------:R-:W-:Y:S01]  /*1420*/  @!P0 IMAD.IADD R229, R229, 0x1, -R5 ;  /* 0x00000001e5e58824 */ /* 0x000fe200078e0a05 */
[----:B------:R-:W-:Y:S01]  /*1430*/  @!P1 IADD3 R228, R228, -R5, RZ ;  /* 0x80000005e4e49210 */ /* 0x000fe20007ffe0ff */
[----:B------:R-:W-:Y:S01]  /*1440*/  IMAD R9, R5, R12, R13 ;  /* 0x0000000c05097224 */ /* 0x000fe200078e020d */
[----:B------:R-:W-:Y:S01]  /*1450*/  IABS R13, R21 ;  /* 0x00000015000d7213 */ /* 0x000fe20000000000 */
[----:B------:R-:W-:Y:S01]  /*1460*/  @!P2 IMAD.IADD R237, R237, 0x1, -R5 ;  /* 0x00000001ededa824 */ /* 0x000fe200078e0a05 */
[----:B------:R-:W-:Y:S01]  /*1470*/  @!P5 IADD3 R229, -R229, RZ, RZ ;  /* 0x000000ffe5e5d210 */ /* 0x000fe20007ffe1ff */
[----:B------:R-:W-:Y:S01]  /*1480*/  IMAD.HI.U32 R12, R8, R15, RZ ;  /* 0x0000000f080c7227 */ /* 0x000fe200078e00ff */
[----:B------:R-:W-:-:S02]  /*1490*/  ISETP.GT.U32.AND P4, PT, R5, R226, PT ;  /* 0x000000e20500720c */ /* 0x000fc40003f84070 */
[C---:B------:R-:W-:Y:S01]  /*14a0*/  ISETP.GT.U32.AND P5, PT, R5.reuse, R237, PT ;  /* 0x000000ed0500720c */ /* 0x040fe20003fa4070 */
[----:B------:R-:W-:Y:S01]  /*14b0*/  IMAD.HI.U32 R11, R8, R13, RZ ;  /* 0x0000000d080b7227 */ /* 0x000fe200078e00ff */
[----:B------:R-:W-:Y:S02]  /*14c0*/  ISETP.GE.AND P1, PT, R16, RZ, PT ;  /* 0x000000ff1000720c */ /* 0x000fe40003f26270 */
[C---:B------:R-:W-:Y:S01]  /*14d0*/  ISETP.GT.U32.AND P0, PT, R5.reuse, R9, PT ;  /* 0x000000090500720c */ /* 0x040fe20003f04070 */
[----:B------:R-:W-:Y:S01]  /*14e0*/  IMAD R10, R5, R10, R14 ;  /* 0x0000000a050a7224 */ /* 0x000fe200078e020e */
[----:B------:R-:W-:Y:S01]  /*14f0*/  IADD3 R14, -R11, RZ, RZ ;  /* 0x000000ff0b0e7210 */ /* 0x000fe20007ffe1ff */
[----:B------:R-:W-:Y:S01]  /*1500*/  IMAD.MOV R12, RZ, RZ, -R12 ;  /* 0x000000ffff0c7224 */ /* 0x000fe200078e0a0c */
[----:B------:R-:W-:Y:S01]  /*1510*/  ISETP.GE.AND P2, PT, R18, RZ, PT ;  /* 0x000000ff1200720c */ /* 0x000fe20003f46270 */
[----:B------:R-:W-:Y:S01]  /*1520*/  @!P6 IMAD.IADD R227, R227, 0x1, -R5 ;  /* 0x00000001e3e3e824 */ /* 0x000fe200078e0a05 */
[C---:B------:R-:W-:Y:S01]  /*1530*/  ISETP.GT.U32.AND P6, PT, R5.reuse, R10, PT ;  /* 0x0000000a0500720c */ /* 0x040fe20003fc4070 */
[----:B------:R-:W-:-:S02]  /*1540*/  IMAD R12, R5, R12, R15 ;  /* 0x0000000c050c7224 */ /* 0x000fc400078e020f */
[----:B------:R-:W-:Y:S02]  /*1550*/  IMAD R11, R5, R14, R13 ;  /* 0x0000000e050b7224 */ /* 0x000fe400078e020d */
[--C-:B------:R-:W-:Y:S01]  /*1560*/  @!P5 IMAD.IADD R237, R237, 0x1, -R5.reuse ;  /* 0x00000001ededd824 */ /* 0x100fe200078e0a05 */
[----:B------:R-:W-:Y:S01]  /*1570*/  ISETP.GT.U32.AND P5, PT, R5, R12, PT ;  /* 0x0000000c0500720c */ /* 0x000fe20003fa4070 */
[--C-:B------:R-:W-:Y:S01]  /*1580*/  @!P4 IMAD.IADD R226, R226, 0x1, -R5.reuse ;  /* 0x00000001e2e2c824 */ /* 0x100fe200078e0a05 */
[----:B------:R-:W-:Y:S01]  /*1590*/  @!P1 IADD3 R227, -R227, RZ, RZ ;  /* 0x000000ffe3e39210 */ /* 0x000fe20007ffe1ff */
[C---:B------:R-:W-:Y:S01]  /*15a0*/  VIADD R14, R252.reuse, 0xe ;  /* 0x0000000efc0e7836 */ /* 0x040fe20000000000 */
[----:B------:R-:W-:Y:S01]  /*15b0*/  ISETP.GE.AND P4, PT, R17, RZ, PT ;  /* 0x000000ff1100720c */ /* 0x000fe20003f86270 */
[----:B------:R-:W-:Y:S01]  /*15c0*/  VIADD R18, R252, 0xf ;  /* 0x0000000ffc127836 */ /* 0x000fe20000000000 */
[C---:B------:R-:W-:Y:S01]  /*15d0*/  ISETP.GT.U32.AND P1, PT, R5.reuse, R11, PT ;  /* 0x0000000b0500720c */ /* 0x040fe20003f24070 */
[----:B------:R-:W-:Y:S01]  /*15e0*/  @!P6 IMAD.IADD R10, R10, 0x1, -R5 ;  /* 0x000000010a0ae824 */ /* 0x000fe200078e0a05 */
[----:B------:R-:W-:Y:S01]  /*15f0*/  IABS R15, R14 ;  /* 0x0000000e000f7213 */ /* 0x000fe20000000000 */
[----:B------:R-:W-:Y:S01]  /*1600*/  @!P3 IMAD.MOV R228, RZ, RZ, -R228 ;  /* 0x000000ffffe4b224 */ /* 0x000fe200078e0ae4 */
[----:B------:R-:W-:Y:S01]  /*1610*/  IABS R17, R18 ;  /* 0x0000001200117213 */ /* 0x000fe20000000000 */
[----:B------:R-:W-:Y:S01]  /*1620*/  @!P2 IMAD.MOV R237, RZ, RZ, -R237 ;  /* 0x000000ffffeda224 */ /* 0x000fe200078e0aed */
[----:B------:R-:W-:Y:S01]  /*1630*/  ISETP.GT.U32.AND P6, PT, R5, R10, PT ;  /* 0x0000000a0500720c */ /* 0x000fe20003fc4070 */
[----:B------:R-:W-:Y:S01]  /*1640*/  @!P5 IMAD.IADD R12, R12, 0x1, -R5 ;  /* 0x000000010c0cd824 */ /* 0x000fe200078e0a05 */
[----:B------:R-:W-:Y:S01]  /*1650*/  @!P0 IADD3 R9, R9, -R5, RZ ;  /* 0x8000000509098210 */ /* 0x000fe20007ffe0ff */
[----:B------:R-:W-:Y:S01]  /*1660*/  IMAD.HI.U32 R13, R8, R15, RZ ;  /* 0x0000000f080d7227 */ /* 0x000fe200078e00ff */
[----:B------:R-:W-:-:S02]  /*1670*/  ISETP.GE.AND P0, PT, R19, RZ, PT ;  /* 0x000000ff1300720c */ /* 0x000fc40003f06270 */
[----:B------:R-:W-:Y:S01]  /*1680*/  ISETP.GT.U32.AND P5, PT, R5, R12, PT ;  /* 0x0000000c0500720c */ /* 0x000fe20003fa4070 */
[----:B------:R-:W-:Y:S01]  /*1690*/  @!P4 IMAD.MOV R226, RZ, RZ, -R226 ;  /* 0x000000ffffe2c224 */ /* 0x000fe200078e0ae2 */
[----:B------:R-:W-:Y:S01]  /*16a0*/  ISETP.GE.AND P4, PT, R20, RZ, PT ;  /* 0x000000ff1400720c */ /* 0x000fe20003f86270 */
[--C-:B------:R-:W-:Y:S01]  /*16b0*/  @!P1 IMAD.IADD R11, R11, 0x1, -R5.reuse ;  /* 0x000000010b0b9824 */ /* 0x100fe200078e0a05 */
[----:B------:R-:W-:Y:S01]  /*16c0*/  ISETP.GE.AND P1, PT, R14, RZ, PT ;  /* 0x000000ff0e00720c */ /* 0x000fe20003f26270 */
[----:B------:R-:W-:Y:S01]  /*16d0*/  IMAD.HI.U32 R14, R8, R17, RZ ;  /* 0x00000011080e7227 */ /* 0x000fe200078e00ff */
[----:B------:R-:W-:Y:S02]  /*16e0*/  ISETP.GT.U32.AND P3, PT, R5, R9, PT ;  /* 0x000000090500720c */ /* 0x000fe40003f64070 */
[----:B------:R-:W-:Y:S01]  /*16f0*/  IADD3 R16, -R13, RZ, RZ ;  /* 0x000000ff0d107210 */ /* 0x000fe20007ffe1ff */
[----:B------:R-:W-:Y:S01]  /*1700*/  @!P6 IMAD.IADD R10, R10, 0x1, -R5 ;  /* 0x000000010a0ae824 */ /* 0x000fe200078e0a05 */
[----:B------:R-:W-:Y:S01]  /*1710*/  IADD3 R14, -R14, RZ, RZ ;  /* 0x000000ff0e0e7210 */ /* 0x000fe20007ffe1ff */
[C---:B------:R-:W-:Y:S01]  /*1720*/  VIADD R25, R252.reuse, 0x14 ;  /* 0x00000014fc197836 */ /* 0x040fe20000000000 */
[C---:B------:R-:W-:Y:S01]  /*1730*/  ISETP.GT.U32.AND P2, PT, R5.reuse, R11, PT ;  /* 0x0000000b0500720c */ /* 0x040fe20003f44070 */
[C---:B------:R-:W-:Y:S01]  /*1740*/  IMAD R13, R5.reuse, R16, R15 ;  /* 0x00000010050d7224 */ /* 0x040fe200078e020f */
[----:B------:R-:W-:Y:S01]  /*1750*/  IADD3 R16, R252, 0x11, RZ ;  /* 0x00000011fc107810 */ /* 0x000fe20007ffe0ff */
[C---:B------:R-:W-:Y:S01]  /*1760*/  IMAD R14, R5.reuse, R14, R17 ;  /* 0x0000000e050e7224 */ /* 0x040fe200078e0211 */
[----:B------:R-:W-:Y:S01]  /*1770*/  ISETP.GE.AND P6, PT, R22, RZ, PT ;  /* 0x000000ff1600720c */ /* 0x000fe20003fc6270 */
[----:B------:R-:W-:Y:S01]  /*1780*/  @!P4 IMAD.MOV R10, RZ, RZ, -R10 ;  /* 0x000000ffff0ac224 */ /* 0x000fe200078e0a0a */
[C---:B------:R-:W-:Y:S01]  /*1790*/  ISETP.GT.U32.AND P4, PT, R5.reuse, R13, PT ;  /* 0x0000000d0500720c */ /* 0x040fe20003f84070 */
[----:B------:R-:W-:Y:S01]  /*17a0*/  @!P5 IMAD.IADD R12, R12, 0x1, -R5 ;  /* 0x000000010c0cd824 */ /* 0x000fe200078e0a05 */
[----:B------:R-:W-:Y:S01]  /*17b0*/  ISETP.GT.U32.AND P5, PT, R5, R14, PT ;  /* 0x0000000e0500720c */ /* 0x000fe20003fa4070 */
[C---:B------:R-:W-:Y:S01]  /*17c0*/  VIADD R15, R252.reuse, 0x10 ;  /* 0x00000010fc0f7836 */ /* 0x040fe20000000000 */
[-C--:B------:R-:W-:Y:S01]  /*17d0*/  @!P3 IADD3 R9, R9, -R5.reuse, RZ ;  /* 0x800000050909b210 */ /* 0x080fe20007ffe0ff */
[C---:B------:R-:W-:Y:S01]  /*17e0*/  VIADD R27, R252.reuse, 0x16 ;  /* 0x00000016fc1b7836 */ /* 0x040fe20000000000 */
[----:B------:R-:W-:Y:S01]  /*17f0*/  ISETP.GE.AND P3, PT, R21, RZ, PT ;  /* 0x000000ff1500720c */ /* 0x000fe20003f66270 */
[----:B------:R-:W-:Y:S01]  /*1800*/  VIADD R21, R252, 0x12 ;  /* 0x00000012fc157836 */ /* 0x000fe20000000000 */
[----:B------:R-:W-:Y:S01]  /*1810*/  @!P2 IADD3 R11, R11, -R5, RZ ;  /* 0x800000050b0ba210 */ /* 0x000fe20007ffe0ff */
[----:B------:R-:W-:Y:S01]  /*1820*/  @!P0 IMAD.MOV R9, RZ, RZ, -R9 ;  /* 0x000000ffff098224 */ /* 0x000fe200078e0a09 */
[----:B------:R-:W-:Y:S01]  /*1830*/  IABS R19, R16 ;  /* 0x0000001000137213 */ /* 0x000fe20000000000 */
[----:B------:R-:W-:Y:S01]  /*1840*/  @!P6 IMAD.MOV R12, RZ, RZ, -R12 ;  /* 0x000000ffff0ce224 */ /* 0x000fe200078e0a0c */
[----:B------:R-:W-:Y:S01]  /*1850*/  ISETP.GE.AND P0, PT, R18, RZ, PT ;  /* 0x000000ff1200720c */ /* 0x000fe20003f06270 */
[--C-:B------:R-:W-:Y:S01]  /*1860*/  @!P4 IMAD.IADD R13, R13, 0x1, -R5.reuse ;  /* 0x000000010d0dc824 */ /* 0x100fe200078e0a05 */
[----:B------:R-:W-:Y:S01]  /*1870*/  IABS R18, R15 ;  /* 0x0000000f00127213 */ /* 0x000fe20000000000 */
[----:B------:R-:W-:Y:S01]  /*1880*/  @!P5 IMAD.IADD R14, R14, 0x1, -R5 ;  /* 0x000000010e0ed824 */ /* 0x000fe200078e0a05 */
[----:B------:R-:W-:Y:S01]  /*1890*/  IABS R20, R21 ;  /* 0x0000001500147213 */ /* 0x000fe20000000000 */
[----:B------:R-:W-:Y:S01]  /*18a0*/  VIADD R30, R252, 0x18 ;  /* 0x00000018fc1e7836 */ /* 0x000fe20000000000 */
[----:B------:R-:W-:Y:S01]  /*18b0*/  ISETP.GE.AND P4, PT, R16, RZ, PT ;  /* 0x000000ff1000720c */ /* 0x000fe20003f86270 */
[----:B------:R-:W-:Y:S01]  /*18c0*/  IMAD.HI.U32 R16, R8, R19, RZ ;  /* 0x0000001308107227 */ /* 0x000fe200078e00ff */
[----:B------:R-:W-:-:S02]  /*18d0*/  @!P3 IADD3 R11, -R11, RZ, RZ ;  /* 0x000000ff0b0bb210 */ /* 0x000fc40007ffe1ff */
[----:B------:R-:W-:Y:S01]  /*18e0*/  ISETP.GT.U32.AND P3, PT, R5, R13, PT ;  /* 0x0000000d0500720c */ /* 0x000fe20003f64070 */
[C---:B------:R-:W-:Y:S01]  /*18f0*/  IMAD.HI.U32 R17, R8.reuse, R20, RZ ;  /* 0x0000001408117227 */ /* 0x040fe200078e00ff */
[----:B------:R-:W-:Y:S02]  /*1900*/  ISETP.GE.AND P2, PT, R15, RZ, PT ;  /* 0x000000ff0f00720c */ /* 0x000fe40003f46270 */
[----:B------:R-:W-:Y:S01]  /*1910*/  ISETP.GT.U32.AND P5, PT, R5, R14, PT ;  /* 0x0000000e0500720c */ /* 0x000fe20003fa4070 */
[----:B------:R-:W-:Y:S01]  /*1920*/  IMAD.HI.U32 R15, R8, R18, RZ ;  /* 0x00000012080f7227 */ /* 0x000fe200078e00ff */
[----:B------:R-:W-:Y:S02]  /*1930*/  IADD3 R16, -R16, RZ, RZ ;  /* 0x000000ff10107210 */ /* 0x000fe40007ffe1ff */
[----:B------:R-:W-:Y:S01]  /*1940*/  ISETP.GE.AND P6, PT, R21, RZ, PT ;  /* 0x000000ff1500720c */ /* 0x000fe20003fc6270 */
[----:B------:R-:W-:Y:S01]  /*1950*/  IMAD.MOV R15, RZ, RZ, -R15 ;  /* 0x000000ffff0f7224 */ /* 0x000fe200078e0a0f */
[----:B------:R-:W-:Y:S01]  /*1960*/  IADD3 R21, R252, 0x13, RZ ;  /* 0x00000013fc157810 */ /* 0x000fe20007ffe0ff */
[----:B------:R-:W-:Y:S01]  /*1970*/  IMAD.MOV R17, RZ, RZ, -R17 ;  /* 0x000000ffff117224 */ /* 0x000fe200078e0a11 */
[----:B------:R-:W-:Y:S01]  /*1980*/  IABS R22, R25 ;  /* 0x0000001900167213 */ /* 0x000fe20000000000 */
[C---:B------:R-:W-:Y:S01]  /*1990*/  IMAD R15, R5.reuse, R15, R18 ;  /* 0x0000000f050f7224 */ /* 0x040fe200078e0212 */
[----:B------:R-:W-:Y:S01]  /*19a0*/  IABS R24, R27 ;  /* 0x0000001b00187213 */ /* 0x000fe20000000000 */
[----:B------:R-:W-:Y:S01]  /*19b0*/  IMAD R16, R5, R16, R19 ;  /* 0x0000001005107224 */ /* 0x000fe200078e0213 */
[----:B------:R-:W-:Y:S01]  /*19c0*/  IABS R19, R21 ;  /* 0x0000001500137213 */ /* 0x000fe20000000000 */
[----:B------:R-:W-:Y:S01]  /*19d0*/  @!P3 IMAD.IADD R13, R13, 0x1, -R5 ;  /* 0x000000010d0db824 */ /* 0x000fe200078e0a05 */
[C---:B------:R-:W-:Y:S01]  /*19e0*/  ISETP.GT.U32.AND P3, PT, R5.reuse, R15, PT ;  /* 0x0000000f0500720c */ /* 0x040fe20003f64070 */
[----:B------:R-:W-:-:S02]  /*19f0*/  IMAD R17, R5, R17, R20 ;  /* 0x0000001105117224 */ /* 0x000fc400078e0214 */
[----:B------:R-:W-:Y:S01]  /*1a00*/  @!P5 IMAD.IADD R14, R14, 0x1, -R5 ;  /* 0x000000010e0ed824 */ /* 0x000fe200078e0a05 */
[C---:B------:R-:W-:Y:S01]  /*1a10*/  ISETP.GT.U32.AND P5, PT, R5.reuse, R16, PT ;  /* 0x000000100500720c */ /* 0x040fe20003fa4070 */
[----:B------:R-:W-:Y:S01]  /*1a20*/  @!P1 IMAD.MOV R13, RZ, RZ, -R13 ;  /* 0x000000ffff0d9224 */ /* 0x000fe200078e0a0d */
[----:B------:R-:W-:Y:S01]  /*1a30*/  ISETP.GT.U32.AND P1, PT, R5, R17, PT ;  /* 0x000000110500720c */ /* 0x000fe20003f24070 */
[----:B------:R-:W-:-:S04]  /*1a40*/  IMAD.HI.U32 R18, R8, R19, RZ ;  /* 0x0000001308127227 */ /* 0x000fc800078e00ff */
[----:B------:R-:W-:Y:S01]  /*1a50*/  IMAD.HI.U32 R20, R8, R23, RZ ;  /* 0x0000001708147227 */ /* 0x000fe200078e00ff */
[----:B------:R-:W-:Y:S02]  /*1a60*/  IADD3 R18, -R18, RZ, RZ ;  /* 0x000000ff12127210 */ /* 0x000fe40007ffe1ff */
[----:B------:R-:W-:Y:S01]  /*1a70*/  @!P3 IADD3 R15, R15, -R5, RZ ;  /* 0x800000050f0fb210 */ /* 0x000fe20007ffe0ff */
[----:B------:R-:W-:Y:S01]  /*1a80*/  @!P0 IMAD.MOV R14, RZ, RZ, -R14 ;  /* 0x000000ffff0e8224 */ /* 0x000fe200078e0a0e */
[----:B------:R-:W-:Y:S01]  /*1a90*/  ISETP.GE.AND P0, PT, R21, RZ, PT ;  /* 0x000000ff1500720c */ /* 0x000fe20003f06270 */
[----:B------:R-:W-:Y:S01]  /*1aa0*/  @!P5 IMAD.IADD R16, R16, 0x1, -R5 ;  /* 0x000000011010d824 */ /* 0x000fe200078e0a05 */
[C---:B------:R-:W-:Y:S01]  /*1ab0*/  ISETP.GT.U32.AND P3, PT, R5.reuse, R15, PT ;  /* 0x0000000f0500720c */ /* 0x040fe20003f64070 */
[----:B------:R-:W-:Y:S01]  /*1ac0*/  IMAD R18, R5, R18, R19 ;  /* 0x0000001205127224 */ /* 0x000fe200078e0213 */
[----:B------:R-:W-:Y:S01]  /*1ad0*/  @!P1 IADD3 R17, R17, -R5, RZ ;  /* 0x8000000511119210 */ /* 0x000fe20007ffe0ff */
[----:B------:R-:W-:Y:S01]  /*1ae0*/  IMAD.HI.U32 R19, R8, R22, RZ ;  /* 0x0000001608137227 */ /* 0x000fe200078e00ff */
[----:B------:R-:W-:-:S02]  /*1af0*/  ISETP.GT.U32.AND P5, PT, R5, R16, PT ;  /* 0x000000100500720c */ /* 0x000fc40003fa4070 */
[----:B------:R-:W-:Y:S01]  /*1b00*/  ISETP.GT.U32.AND P1, PT, R5, R17, PT ;  /* 0x000000110500720c */ /* 0x000fe20003f24070 */
[----:B------:R-:W-:-:S04]  /*1b10*/  IMAD.HI.U32 R21, R8, R24, RZ ;  /* 0x0000001808157227 */ /* 0x000fc800078e00ff */
[----:B------:R-:W-:Y:S02]  /*1b20*/  IMAD.MOV R20, RZ, RZ, -R20 ;  /* 0x000000ffff147224 */ /* 0x000fe400078e0a14 */
[----:B------:R-:W-:Y:S02]  /*1b30*/  IMAD.MOV R19, RZ, RZ, -R19 ;  /* 0x000000ffff137224 */ /* 0x000fe400078e0a13 */
[----:B------:R-:W-:Y:S02]  /*1b40*/  IMAD.MOV R21, RZ, RZ, -R21 ;  /* 0x000000ffff157224 */ /* 0x000fe400078e0a15 */
[----:B------:R-:W-:Y:S01]  /*1b50*/  IMAD R20, R5, R20, R23 ;  /* 0x0000001405147224 */ /* 0x000fe200078e0217 */
[----:B------:R-:W-:Y:S01]  /*1b60*/  @!P5 IADD3 R16, R16, -R5, RZ ;  /* 0x800000051010d210 */ /* 0x000fe20007ffe0ff */
[--C-:B------:R-:W-:Y:S01]  /*1b70*/  @!P3 IMAD.IADD R15, R15, 0x1, -R5.reuse ;  /* 0x000000010f0fb824 */ /* 0x100fe200078e0a05 */
[----:B------:R-:W-:Y:S01]  /*1b80*/  ISETP.GE.AND P5, PT, R25, RZ, PT ;  /* 0x000000ff1900720c */ /* 0x000fe20003fa6270 */
[C---:B------:R-:W-:Y:S01]  /*1b90*/  IMAD R19, R5.reuse, R19, R22 ;  /* 0x0000001305137224 */ /* 0x040fe200078e0216 */
[C---:B------:R-:W-:Y:S01]  /*1ba0*/  ISETP.GT.U32.AND P3, PT, R5.reuse, R18, PT ;  /* 0x000000120500720c */ /* 0x040fe20003f64070 */
[----:B------:R-:W-:Y:S01]  /*1bb0*/  IMAD R21, R5, R21, R24 ;  /* 0x0000001505157224 */ /* 0x000fe200078e0218 */
[----:B------:R-:W-:Y:S01]  /*1bc0*/  IABS R24, R30 ;  /* 0x0000001e00187213 */ /* 0x000fe20000000000 */
[----:B------:R-:W-:Y:S01]  /*1bd0*/  @!P1 IMAD.IADD R17, R17, 0x1, -R5 ;  /* 0x0000000111119824 */ /* 0x000fe200078e0a05 */
[C---:B------:R-:W-:Y:S01]  /*1be0*/  ISETP.GT.U32.AND P1, PT, R5.reuse, R20, PT ;  /* 0x000000140500720c */ /* 0x040fe20003f24070 */
[----:B------:R-:W-:Y:S01]  /*1bf0*/  VIADD R25, R252, 0x17 ;  /* 0x00000017fc197836 */ /* 0x000fe20000000000 */
[----:B------:R-:W-:Y:S01]  /*1c00*/  @!P4 IADD3 R16, -R16, RZ, RZ ;  /* 0x000000ff1010c210 */ /* 0x000fe20007ffe1ff */
[----:B------:R-:W-:Y:S01]  /*1c10*/  @!P2 IMAD.MOV R15, RZ, RZ, -R15 ;  /* 0x000000ffff0fa224 */ /* 0x000fe200078e0a0f */
[C---:B------:R-:W-:Y:S01]  /*1c20*/  ISETP.GT.U32.AND P2, PT, R5.reuse, R19, PT ;  /* 0x000000130500720c */ /* 0x040fe20003f44070 */
[----:B------:R-:W-:Y:S01]  /*1c30*/  @!P6 IMAD.MOV R17, RZ, RZ, -R17 ;  /* 0x000000ffff11e224 */ /* 0x000fe200078e0a11 */
[----:B------:R-:W-:Y:S01]  /*1c40*/  ISETP.GT.U32.AND P6, PT, R5, R21, PT ;  /* 0x000000150500720c */ /* 0x000fe20003fc4070 */
[C---:B------:R-:W-:Y:S01]  /*1c50*/  VIADD R31, R252.reuse, 0x1a ;  /* 0x0000001afc1f7836 */ /* 0x040fe20000000000 */
[----:B------:R-:W-:Y:S01]  /*1c60*/  IABS R23, R25 ;  /* 0x0000001900177213 */ /* 0x000fe20000000000 */
[----:B------:R-:W-:Y:S01]  /*1c70*/  VIADD R35, R252, 0x1d ;  /* 0x0000001dfc237836 */ /* 0x000fe20000000000 */
[----:B------:R-:W-:Y:S01]  /*1c80*/  @!P3 IADD3 R18, R18, -R5, RZ ;  /* 0x800000051212b210 */ /* 0x000fe20007ffe0ff */
[----:B------:R-:W-:Y:S01]  /*1c90*/  VIADD R34, R252, 0x1c ;  /* 0x0000001cfc227836 */ /* 0x000fe20000000000 */
[----:B------:R-:W-:Y:S01]  /*1ca0*/  ISETP.GE.AND P4, PT, R26, RZ, PT ;  /* 0x000000ff1a00720c */ /* 0x000fe20003f86270 */
[----:B------:R-:W-:Y:S01]  /*1cb0*/  IMAD.HI.U32 R22, R8, R23, RZ ;  /* 0x0000001708167227 */ /* 0x000fe200078e00ff */
[----:B------:R-:W-:-:S02]  /*1cc0*/  @!P1 IADD3 R20, R20, -R5, RZ ;  /* 0x8000000514149210 */ /* 0x000fc40007ffe0ff */
[----:B------:R-:W-:Y:S01]  /*1cd0*/  ISETP.GT.U32.AND P3, PT, R5, R18, PT ;  /* 0x000000120500720c */ /* 0x000fe20003f64070 */
[----:B------:R-:W-:Y:S01]  /*1ce0*/  IMAD.MOV R22, RZ, RZ, -R22 ;  /* 0x000000ffff167224 */ /* 0x000fe200078e0a16 */
[----:B------:R-:W-:Y:S01]  /*1cf0*/  IABS R28, R31 ;  /* 0x0000001f001c7213 */ /* 0x000fe20000000000 */
[--C-:B------:R-:W-:Y:S01]  /*1d00*/  @!P2 IMAD.IADD R19, R19, 0x1, -R5.reuse ;  /* 0x000000011313a824 */ /* 0x100fe200078e0a05 */
[----:B------:R-:W-:Y:S01]  /*1d10*/  ISETP.GE.AND P2, PT, R25, RZ, PT ;  /* 0x000000ff1900720c */ /* 0x000fe20003f46270 */
[----:B------:R-:W-:Y:S01]  /*1d20*/  @!P6 IMAD.IADD R21, R21, 0x1, -R5 ;  /* 0x000000011515e824 */ /* 0x000fe200078e0a05 */
[C---:B------:R-:W-:Y:S01]  /*1d30*/  ISETP.GT.U32.AND P6, PT, R5.reuse, R20, PT ;  /* 0x000000140500720c */ /* 0x040fe20003fc4070 */
[C---:B------:R-:W-:Y:S01]  /*1d40*/  IMAD R22, R5.reuse, R22, R23 ;  /* 0x0000001605167224 */ /* 0x040fe200078e0217 */
[----:B------:R-:W-:Y:S01]  /*1d50*/  ISETP.GT.U32.AND P1, PT, R5, R19, PT ;  /* 0x000000130500720c */ /* 0x000fe20003f24070 */
[----:B------:R-:W-:-:S04]  /*1d60*/  IMAD.HI.U32 R23, R8, R24, RZ ;  /* 0x0000001808177227 */ /* 0x000fc800078e00ff */
[----:B------:R-:W-:Y:S01]  /*1d70*/  IMAD.MOV R23, RZ, RZ, -R23 ;  /* 0x000000ffff177224 */ /* 0x000fe200078e0a17 */
[----:B------:R-:W-:Y:S01]  /*1d80*/  @!P3 IADD3 R18, R18, -R5, RZ ;  /* 0x800000051212b210 */ /* 0x000fe20007ffe0ff */
[----:B------:R-:W-:Y:S01]  /*1d90*/  IMAD.HI.U32 R25, R8, R28, RZ ;  /* 0x0000001c08197227 */ /* 0x000fe200078e00ff */
[----:B------:R-:W-:Y:S02]  /*1da0*/  ISETP.GE.AND P3, PT, R27, RZ, PT ;  /* 0x000000ff1b00720c */ /* 0x000fe40003f66270 */
[----:B------:R-:W-:Y:S01]  /*1db0*/  IADD3 R27, R252, 0x19, RZ ;  /* 0x00000019fc1b7810 */ /* 0x000fe20007ffe0ff */
[----:B------:R-:W-:Y:S01]  /*1dc0*/  IMAD R23, R5, R23, R24 ;  /* 0x0000001705177224 */ /* 0x000fe200078e0218 */
[----:B------:R-:W-:Y:S01]  /*1dd0*/  IADD3 R25, -R25, RZ, RZ ;  /* 0x000000ff19197210 */ /* 0x000fe20007ffe1ff */
[--C-:B------:R-:W-:Y:S01]  /*1de0*/  @!P6 IMAD.IADD R20, R20, 0x1, -R5.reuse ;  /* 0x000000011414e824 */ /* 0x100fe200078e0a05 */
[----:B------:R-:W-:Y:S01]  /*1df0*/  IABS R26, R27 ;  /* 0x0000001b001a7213 */ /* 0x000fe20000000000 */
[----:B------:R-:W-:Y:S01]  /*1e00*/  @!P1 IMAD.IADD R19, R19, 0x1, -R5 ;  /* 0x0000000113139824 */ /* 0x000fe200078e0a05 */
[C---:B------:R-:W-:Y:S01]  /*1e10*/  ISETP.GT.U32.AND P6, PT, R5.reuse, R23, PT ;  /* 0x000000170500720c */ /* 0x040fe20003fc4070 */
[----:B------:R-:W-:Y:S01]  /*1e20*/  @!P0 IMAD.MOV R18, RZ, RZ, -R18 ;  /* 0x000000ffff128224 */ /* 0x000fe200078e0a12 */
[C---:B------:R-:W-:Y:S01]  /*1e30*/  ISETP.GT.U32.AND P1, PT, R5.reuse, R22, PT ;  /* 0x000000160500720c */ /* 0x040fe20003f24070 */
[----:B------:R-:W-:Y:S01]  /*1e40*/  IMAD.HI.U32 R24, R8, R26, RZ ;  /* 0x0000001a08187227 */ /* 0x000fe200078e00ff */
[----:B------:R-:W-:-:S03]  /*1e50*/  ISETP.GT.U32.AND P0, PT, R5, R21, PT ;  /* 0x000000150500720c */ /* 0x000fc60003f04070 */
[----:B------:R-:W-:Y:S02]  /*1e60*/  IMAD.MOV R24, RZ, RZ, -R24 ;  /* 0x000000ffff187224 */ /* 0x000fe400078e0a18 */
[C---:B------:R-:W-:Y:S02]  /*1e70*/  IMAD R25, R5.reuse, R25, R28 ;  /* 0x0000001905197224 */ /* 0x040fe400078e021c */
[----:B------:R-:W-:Y:S02]  /*1e80*/  IMAD R26, R5, R24, R26 ;  /* 0x00000018051a7224 */ /* 0x000fe400078e021a */
[--C-:B------:R-:W-:Y:S02]  /*1e90*/  @!P6 IMAD.IADD R23, R23, 0x1, -R5.reuse ;  /* 0x000000011717e824 */ /* 0x100fe400078e0a05 */
[----:B------:R-:W-:Y:S01]  /*1ea0*/  @!P1 IMAD.IADD R22, R22, 0x1, -R5 ;  /* 0x0000000116169824 */ /* 0x000fe200078e0a05 */
[----:B------:R-:W-:Y:S01]  /*1eb0*/  ISETP.GE.AND P1, PT, R27, RZ, PT ;  /* 0x000000ff1b00720c */ /* 0x000fe20003f26270 */
[----:B------:R-:W-:Y:S01]  /*1ec0*/  IMAD.HI.U32 R27, R8, R29, RZ ;  /* 0x0000001d081b7227 */ /* 0x000fe200078e00ff */
[----:B------:R-:W-:-:S02]  /*1ed0*/  ISETP.GT.U32.AND P6, PT, R5, R23, PT ;  /* 0x000000170500720c */ /* 0x000fc40003fc4070 */
[----:B------:R-:W-:Y:S01]  /*1ee0*/  @!P0 IADD3 R21, R21, -R5, RZ ;  /* 0x8000000515158210 */ /* 0x000fe20007ffe0ff */
[----:B------:R-:W-:Y:S01]  /*1ef0*/  @!P5 IMAD.MOV R19, RZ, RZ, -R19 ;  /* 0x000000ffff13d224 */ /* 0x000fe200078e0a13 */
[----:B------:R-:W-:Y:S01]  /*1f00*/  IADD3 R24, -R27, RZ, RZ ;  /* 0x000000ff1b187210 */ /* 0x000fe20007ffe1ff */
[----:B------:R-:W-:Y:S01]  /*1f10*/  @!P4 IMAD.MOV R20, RZ, RZ, -R20 ;  /* 0x000000ffff14c224 */ /* 0x000fe200078e0a14 */
[----:B------:R-:W-:Y:S01]  /*1f20*/  ISETP.GT.U32.AND P5, PT, R5, R22, PT ;  /* 0x000000160500720c */ /* 0x000fe20003fa4070 */
[C---:B------:R-:W-:Y:S01]  /*1f30*/  VIADD R37, R252.reuse, 0x1f ;  /* 0x0000001ffc257836 */ /* 0x040fe20000000000 */
[----:B------:R-:W-:Y:S01]  /*1f40*/  @!P3 IADD3 R21, -R21, RZ, RZ ;  /* 0x000000ff1515b210 */ /* 0x000fe20007ffe1ff */
[C---:B------:R-:W-:Y:S01]  /*1f50*/  IMAD R24, R5.reuse, R24, R29 ;  /* 0x0000001805187224 */ /* 0x040fe200078e021d */
[C---:B------:R-:W-:Y:S01]  /*1f60*/  ISETP.GT.U32.AND P3, PT, R5.reuse, R25, PT ;  /* 0x000000190500720c */ /* 0x040fe20003f64070 */
[C---:B------:R-:W-:Y:S01]  /*1f70*/  VIADD R36, R252.reuse, 0x1e ;  /* 0x0000001efc247836 */ /* 0x040fe20000000000 */
[----:B------:R-:W-:Y:S01]  /*1f80*/  ISETP.GT.U32.AND P4, PT, R5, R26, PT ;  /* 0x0000001a0500720c */ /* 0x000fe20003f84070 */
[C---:B------:R-:W-:Y:S01]  /*1f90*/  VIADD R38, R252.reuse, 0x20 ;  /* 0x00000020fc267836 */ /* 0x040fe20000000000 */
[----:B------:R-:W-:Y:S01]  /*1fa0*/  @!P6 IADD3 R23, R23, -R5, RZ ;  /* 0x800000051717e210 */ /* 0x000fe20007ffe0ff */
[C---:B------:R-:W-:Y:S01]  /*1fb0*/  VIADD R39, R252.reuse, 0x23 ;  /* 0x00000023fc277836 */ /* 0x040fe20000000000 */
[----:B------:R-:W-:Y:S01]  /*1fc0*/  ISETP.GT.U32.AND P6, PT, R5, R24, PT ;  /* 0x000000180500720c */ /* 0x000fe20003fc4070 */
[----:B------:R-:W-:Y:S01]  /*1fd0*/  VIADD R40, R252, 0x24 ;  /* 0x00000024fc287836 */ /* 0x000fe20000000000 */
[----:B------:R-:W-:Y:S01]  /*1fe0*/  IABS R29, R34 ;  /* 0x00000022001d7213 */ /* 0x000fe20000000000 */
[----:B------:R-:W-:Y:S01]  /*1ff0*/  @!P5 IMAD.IADD R22, R22, 0x1, -R5 ;  /* 0x000000011616d824 */ /* 0x000fe200078e0a05 */
[----:B------:R-:W-:Y:S01]  /*2000*/  ISETP.GE.AND P5, PT, R31, RZ, PT ;  /* 0x000000ff1f00720c */ /* 0x000fe20003fa6270 */
[----:B------:R-:W-:Y:S01]  /*2010*/  VIADD R42, R252, 0x25 ;  /* 0x00000025fc2a7836 */ /* 0x000fe20000000000 */
[----:B------:R-:W-:Y:S01]  /*2020*/  IABS R31, R35 ;  /* 0x00000023001f7213 */ /* 0x000fe20000000000 */
[----:B------:R-:W-:Y:S01]  /*2030*/  IMAD.HI.U32 R27, R8, R29, RZ ;  /* 0x0000001d081b7227 */ /* 0x000fe200078e00ff */
[----:B------:R-:W-:-:S02]  /*2040*/  @!P3 IADD3 R25, R25, -R5, RZ ;  /* 0x800000051919b210 */ /* 0x000fc40007ffe0ff */
[----:B------:R-:W-:Y:S01]  /*2050*/  ISETP.GE.AND P0, PT, R30, RZ, PT ;  /* 0x000000ff1e00720c */ /* 0x000fe20003f06270 */
[----:B------:R-:W-:Y:S01]  /*2060*/  IMAD.HI.U32 R28, R8, R31, RZ ;  /* 0x0000001f081c7227 */ /* 0x000fe200078e00ff */
[----:B------:R-:W-:Y:S02]  /*2070*/  IABS R33, R37 ;  /* 0x0000002500217213 */ /* 0x000fe40000000000 */
[----:B------:R-:W-:Y:S01]  /*2080*/  @!P2 IADD3 R22, -R22, RZ, RZ ;  /* 0x000000ff1616a210 */ /* 0x000fe20007ffe1ff */
[--C-:B------:R-:W-:Y:S01]  /*2090*/  @!P6 IMAD.IADD R24, R24, 0x1, -R5.reuse ;  /* 0x000000011818e824 */ /* 0x100fe200078e0a05 */
[C---:B------:R-:W-:Y:S01]  /*20a0*/  ISETP.GT.U32.AND P6, PT, R5.reuse, R25, PT ;  /* 0x000000190500720c */ /* 0x040fe20003fc4070 */
[----:B------:R-:W-:Y:S02]  /*20b0*/  IMAD.MOV R28, RZ, RZ, -R28 ;  /* 0x000000ffff1c7224 */ /* 0x000fe400078e0a1c */
[----:B------:R-:W-:Y:S01]  /*20c0*/  @!P4 IMAD.IADD R26, R26, 0x1, -R5 ;  /* 0x000000011a1ac824 */ /* 0x000fe200078e0a05 */
[----:B------:R-:W-:Y:S01]  /*20d0*/  ISETP.GE.AND P4, PT, R32, RZ, PT ;  /* 0x000000ff2000720c */ /* 0x000fe20003f86270 */
[C---:B------:R-:W-:Y:S01]  /*20e0*/  IMAD R28, R5.reuse, R28, R31 ;  /* 0x0000001c051c7224 */ /* 0x040fe200078e021f */
[----:B------:R-:W-:Y:S01]  /*20f0*/  IABS R32, R36 ;  /* 0x0000002400207213 */ /* 0x000fe20000000000 */
[----:B------:R-:W-:Y:S01]  /*2100*/  IMAD.MOV R30, RZ, RZ, -R27 ;  /* 0x000000ffff1e7224 */ /* 0x000fe200078e0a1b */
[C---:B------:R-:W-:Y:S01]  /*2110*/  ISETP.GT.U32.AND P3, PT, R5.reuse, R26, PT ;  /* 0x0000001a0500720c */ /* 0x040fe20003f64070 */
[----:B------:R-:W-:Y:S01]  /*2120*/  VIADD R44, R252, 0x27 ;  /* 0x00000027fc2c7836 */ /* 0x000fe20000000000 */
[C---:B------:R-:W-:Y:S01]  /*2130*/  ISETP.GT.U32.AND P2, PT, R5.reuse, R24, PT ;  /* 0x000000180500720c */ /* 0x040fe20003f44070 */
[----:B------:R-:W-:Y:S01]  /*2140*/  IMAD R27, R5, R30, R29 ;  /* 0x0000001e051b7224 */ /* 0x000fe200078e021d */
[----:B------:R-:W-:Y:S01]  /*2150*/  IABS R31, R38 ;  /* 0x00000026001f7213 */ /* 0x000fe20000000000 */
[----:B------:R-:W-:Y:S01]  /*2160*/  @!P6 IMAD.IADD R25, R25, 0x1, -R5 ;  /* 0x000000011919e824 */ /* 0x000fe200078e0a05 */
[----:B------:R-:W-:Y:S01]  /*2170*/  ISETP.GT.U32.AND P6, PT, R5, R28, PT ;  /* 0x0000001c0500720c */ /* 0x000fe20003fc4070 */
[----:B------:R-:W-:Y:S01]  /*2180*/  IMAD.HI.U32 R30, R8, R33, RZ ;  /* 0x00000021081e7227 */ /* 0x000fe200078e00ff */
[----:B------:R-:W-:-:S02]  /*2190*/  @!P0 IADD3 R23, -R23, RZ, RZ ;  /* 0x000000ff17178210 */ /* 0x000fc40007ffe1ff */
[----:B------:R-:W-:Y:S01]  /*21a0*/  IABS R41, R44 ;  /* 0x0000002c00297213 */ /* 0x000fe20000000000 */
[----:B------:R-:W-:Y:S02]  /*21b0*/  IMAD.MOV R30, RZ, RZ, -R30 ;  /* 0x000000ffff1e7224 */ /* 0x000fe400078e0a1e */
[----:B------:R-:W-:Y:S01]  /*21c0*/  @!P3 IADD3 R26, R26, -R5, RZ ;  /* 0x800000051a1ab210 */ /* 0x000fe20007ffe0ff */
[----:B------:R-:W-:Y:S01]  /*21d0*/  IMAD.HI.U32 R29, R8, R32, RZ ;  /* 0x00000020081d7227 */ /* 0x000fe200078e00ff */
[C---:B------:R-:W-:Y:S02]  /*21e0*/  ISETP.GT.U32.AND P3, PT, R5.reuse, R27, PT ;  /* 0x0000001b0500720c */ /* 0x040fe40003f64070 */
[----:B------:R-:W-:Y:S01]  /*21f0*/  @!P2 IADD3 R24, R24, -R5, RZ ;  /* 0x800000051818a210 */ /* 0x000fe20007ffe0ff */
[----:B------:R-:W-:Y:S01]  /*2200*/  IMAD R30, R5, R30, R33 ;  /* 0x0000001e051e7224 */ /* 0x000fe200078e0221 */
[----:B------:R-:W-:Y:S01]  /*2210*/  ISETP.GE.AND P2, PT, R34, RZ, PT ;  /* 0x000000ff2200720c */ /* 0x000fe20003f46270 */
[----:B------:R-:W-:Y:S01]  /*2220*/  @!P6 IMAD.IADD R28, R28, 0x1, -R5 ;  /* 0x000000011c1ce824 */ /* 0x000fe200078e0a05 */
[----:B------:R-:W-:Y:S01]  /*2230*/  @!P4 IADD3 R24, -R24, RZ, RZ ;  /* 0x000000ff1818c210 */ /* 0x000fe20007ffe1ff */
[----:B------:R-:W-:Y:S01]  /*2240*/  IMAD.MOV R29, RZ, RZ, -R29 ;  /* 0x000000ffff1d7224 */ /* 0x000fe200078e0a1d */
[----:B------:R-:W-:Y:S01]  /*2250*/  ISETP.GE.AND P4, PT, R37, RZ, PT ;  /* 0x000000ff2500720c */ /* 0x000fe20003f86270 */
[----:B------:R-:W-:Y:S01]  /*2260*/  VIADD R34, R252, 0x21 ;  /* 0x00000021fc227836 */ /* 0x000fe20000000000 */
[C---:B------:R-:W-:Y:S01]  /*2270*/  ISETP.GT.U32.AND P6, PT, R5.reuse, R28, PT ;  /* 0x0000001c0500720c */ /* 0x040fe20003fc4070 */
[----:B------:R-:W-:Y:S01]  /*2280*/  IMAD R29, R5, R29, R32 ;  /* 0x0000001d051d7224 */ /* 0x000fe200078e0220 */
[----:B------:R-:W-:Y:S01]  /*2290*/  MOV R32, R31 ;  /* 0x0000001f00207202 */ /* 0x000fe20000000f00 */
[----:B------:R-:W-:Y:S01]  /*22a0*/  @!P3 IMAD.IADD R27, R27, 0x1, -R5 ;  /* 0x000000011b1bb824 */ /* 0x000fe200078e0a05 */
[----:B------:R-:W-:Y:S01]  /*22b0*/  ISETP.GE.AND P3, PT, R35, RZ, PT ;  /* 0x000000ff2300720c */ /* 0x000fe20003f66270 */
[----:B------:R-:W-:Y:S01]  /*22c0*/  @!P1 IMAD.MOV R26, RZ, RZ, -R26 ;  /* 0x000000ffff1a9224 */ /* 0x000fe200078e0a1a */
[C---:B------:R-:W-:Y:S01]  /*22d0*/  ISETP.GT.U32.AND P1, PT, R5.reuse, R29, PT ;  /* 0x0000001d0500720c */ /* 0x040fe20003f24070 */
[----:B------:R-:W-:Y:S01]  /*22e0*/  IMAD.HI.U32 R31, R8, R32, RZ ;  /* 0x00000020081f7227 */ /* 0x000fe200078e00ff */
[----:B------:R-:W-:-:S02]  /*22f0*/  ISETP.GT.U32.AND P0, PT, R5, R27, PT ;  /* 0x0000001b0500720c */ /* 0x000fc40003f04070 */
[----:B------:R-:W-:Y:S01]  /*2300*/  IABS R33, R34 ;  /* 0x0000002200217213 */ /* 0x000fe20000000000 */
[----:B------:R-:W-:Y:S01]  /*2310*/  @!P5 IMAD.MOV R25, RZ, RZ, -R25 ;  /* 0x000000ffff19d224 */ /* 0x000fe200078e0a19 */
[----:B------:R-:W-:Y:S01]  /*2320*/  IADD3 R31, -R31, RZ, RZ ;  /* 0x000000ff1f1f7210 */ /* 0x000fe20007ffe1ff */
[----:B------:R-:W-:Y:S01]  /*2330*/  @!P6 IMAD.IADD R28, R28, 0x1, -R5 ;  /* 0x000000011c1ce824 */ /* 0x000fe200078e0a05 */
[C---:B------:R-:W-:Y:S01]  /*2340*/  ISETP.GT.U32.AND P6, PT, R5.reuse, R30, PT ;  /* 0x0000001e0500720c */ /* 0x040fe20003fc4070 */
[----:B------:R-:W-:Y:S01]  /*2350*/  VIADD R45, R252, 0x2a ;  /* 0x0000002afc2d7836 */ /* 0x000fe20000000000 */
[----:B------:R-:W-:Y:S01]  /*2360*/  IABS R37, R39 ;  /* 0x0000002700257213 */ /* 0x000fe20000000000 */
[----:B------:R-:W-:Y:S01]  /*2370*/  IMAD R31, R5, R31, R32 ;  /* 0x0000001f051f7224 */ /* 0x000fe200078e0220 */
[----:B------:R-:W-:Y:S01]  /*2380*/  ISETP.GE.AND P5, PT, R36, RZ, PT ;  /* 0x000000ff2400720c */ /* 0x000fe20003fa6270 */
[----:B------:R-:W-:-:S04]  /*2390*/  IMAD.HI.U32 R32, R8, R33, RZ ;  /* 0x0000002108207227 */ /* 0x000fc800078e00ff */
[----:B------:R-:W-:Y:S01]  /*23a0*/  @!P3 IMAD.MOV R28, RZ, RZ, -R28 ;  /* 0x000000ffff1cb224 */ /* 0x000fe200078e0a1c */
[----:B------:R-:W-:Y:S01]  /*23b0*/  ISETP.GT.U32.AND P3, PT, R5, R31, PT ;  /* 0x0000001f0500720c */ /* 0x000fe20003f64070 */
[----:B------:R-:W-:Y:S02]  /*23c0*/  IMAD.MOV R32, RZ, RZ, -R32 ;  /* 0x000000ffff207224 */ /* 0x000fe400078e0a20 */
[----:B------:R-:W-:Y:S01]  /*23d0*/  @!P6 IADD3 R30, R30, -R5, RZ ;  /* 0x800000051e1ee210 */ /* 0x000fe20007ffe0ff */
[--C-:B------:R-:W-:Y:S01]  /*23e0*/  @!P0 IMAD.IADD R27, R27, 0x1, -R5.reuse ;  /* 0x000000011b1b8824 */ /* 0x100fe200078e0a05 */
[----:B------:R-:W-:Y:S01]  /*23f0*/  ISETP.GE.AND P0, PT, R38, RZ, PT ;  /* 0x000000ff2600720c */ /* 0x000fe20003f06270 */
[----:B------:R-:W-:Y:S01]  /*2400*/  @!P1 IMAD.IADD R29, R29, 0x1, -R5 ;  /* 0x000000011d1d9824 */ /* 0x000fe200078e0a05 */
[C---:B------:R-:W-:Y:S01]  /*2410*/  ISETP.GT.U32.AND P6, PT, R5.reuse, R30, PT ;  /* 0x0000001e0500720c */ /* 0x040fe20003fc4070 */
[----:B------:R-:W-:Y:S01]  /*2420*/  IMAD R32, R5, R32, R33 ;  /* 0x0000002005207224 */ /* 0x000fe200078e0221 */
[----:B------:R-:W-:Y:S01]  /*2430*/  @!P2 IADD3 R27, -R27, RZ, RZ ;  /* 0x000000ff1b1ba210 */ /* 0x000fe20007ffe1ff */
[C---:B------:R-:W-:Y:S01]  /*2440*/  VIADD R47, R252.reuse, 0x2b ;  /* 0x0000002bfc2f7836 */ /* 0x040fe20000000000 */
[----:B------:R-:W-:Y:S01]  /*2450*/  ISETP.GT.U32.AND P1, PT, R5, R29, PT ;  /* 0x0000001d0500720c */ /* 0x000fe20003f24070 */
[----:B------:R-:W-:Y:S01]  /*2460*/  VIADD R51, R252, 0x32 ;  /* 0x00000032fc337836 */ /* 0x000fe20000000000 */
[----:B------:R-:W-:Y:S01]  /*2470*/  ISETP.GE.AND P2, PT, R34, RZ, PT ;  /* 0x000000ff2200720c */ /* 0x000fe20003f46270 */
[C---:B------:R-:W-:Y:S01]  /*2480*/  VIADD R34, R252.reuse, 0x22 ;  /* 0x00000022fc227836 */ /* 0x040fe20000000000 */
[----:B------:R-:W-:Y:S01]  /*2490*/  IABS R38, R40 ;  /* 0x0000002800267213 */ /* 0x000fe20000000000 */
[----:B------:R-:W-:Y:S01]  /*24a0*/  @!P3 IMAD.IADD R31, R31, 0x1, -R5 ;  /* 0x000000011f1fb824 */ /* 0x000fe200078e0a05 */
[----:B------:R-:W-:Y:S01]  /*24b0*/  IABS R46, R47 ;  /* 0x0000002f002e7213 */ /* 0x000fe20000000000 */
[C---:B------:R-:W-:Y:S01]  /*24c0*/  VIADD R53, R252.reuse, 0x33 ;  /* 0x00000033fc357836 */ /* 0x040fe20000000000 */
[----:B------:R-:W-:Y:S01]  /*24d0*/  IABS R35, R34 ;  /* 0x0000002200237213 */ /* 0x000fe20000000000 */
[----:B------:R-:W-:Y:S01]  /*24e0*/  VIADD R57, R252, 0x3e ;  /* 0x0000003efc397836 */ /* 0x000fe20000000000 */
[----:B------:R-:W-:-:S02]  /*24f0*/  @!P6 IADD3 R30, R30, -R5, RZ ;  /* 0x800000051e1ee210 */ /* 0x000fc40007ffe0ff */
[C---:B------:R-:W-:Y:S01]  /*2500*/  ISETP.GT.U32.AND P6, PT, R5.reuse, R32, PT ;  /* 0x000000200500720c */ /* 0x040fe20003fc4070 */
[----:B------:R-:W-:Y:S01]  /*2510*/  IMAD.HI.U32 R33, R8, R35, RZ ;  /* 0x0000002308217227 */ /* 0x000fe200078e00ff */
[----:B------:R-:W-:Y:S02]  /*2520*/  ISETP.GT.U32.AND P3, PT, R5, R31, PT ;  /* 0x0000001f0500720c */ /* 0x000fe40003f64070 */
[----:B------:R-:W-:Y:S01]  /*2530*/  @!P1 IADD3 R29, R29, -R5, RZ ;  /* 0x800000051d1d9210 */ /* 0x000fe20007ffe0ff */
[----:B------:R-:W-:Y:S01]  /*2540*/  IMAD.MOV R36, RZ, RZ, -R33 ;  /* 0x000000ffff247224 */ /* 0x000fe200078e0a21 */
[----:B------:R-:W-:Y:S01]  /*2550*/  ISETP.GE.AND P1, PT, R34, RZ, PT ;  /* 0x000000ff2200720c */ /* 0x000fe20003f26270 */
[----:B------:R-:W-:Y:S01]  /*2560*/  IMAD.HI.U32 R34, R8, R37, RZ ;  /* 0x0000002508227227 */ /* 0x000fe200078e00ff */
[----:B------:R-:W-:Y:S02]  /*2570*/  IABS R60, R51 ;  /* 0x00000033003c7213 */ /* 0x000fe40000000000 */
[----:B------:R-:W-:Y:S01]  /*2580*/  IABS R62, R53 ;  /* 0x00000035003e7213 */ /* 0x000fe20000000000 */
[----:B------:R-:W-:Y:S01]  /*2590*/  IMAD R33, R5, R36, R35 ;  /* 0x0000002405217224 */ /* 0x000fe200078e0223 */
[----:B------:R-:W-:Y:S01]  /*25a0*/  IADD3 R34, -R34, RZ, RZ ;  /* 0x000000ff22227210 */ /* 0x000fe20007ffe1ff */
[----:B------:R-:W-:Y:S01]  /*25b0*/  IMAD.HI.U32 R35, R8, R38, RZ ;  /* 0x0000002608237227 */ /* 0x000fe200078e00ff */
[----:B------:R-:W-:-:S02]  /*25c0*/  @!P6 IADD3 R32, R32, -R5, RZ ;  /* 0x800000052020e210 */ /* 0x000fc40007ffe0ff */
[----:B------:R-:W-:Y:S01]  /*25d0*/  IABS R84, R57 ;  /* 0x0000003900547213 */ /* 0x000fe20000000000 */
[----:B------:R-:W-:Y:S01]  /*25e0*/  @!P3 IMAD.IADD R31, R31, 0x1, -R5 ;  /* 0x000000011f1fb824 */ /* 0x000fe200078e0a05 */
[C---:B------:R-:W-:Y:S01]  /*25f0*/  ISETP.GT.U32.AND P6, PT, R5.reuse, R32, PT ;  /* 0x000000200500720c */ /* 0x040fe20003fc4070 */
[----:B------:R-:W-:Y:S01]  /*2600*/  IMAD.MOV R35, RZ, RZ, -R35 ;  /* 0x000000ffff237224 */ /* 0x000fe200078e0a23 */
[C---:B------:R-:W-:Y:S01]  /*2610*/  ISETP.GT.U32.AND P3, PT, R5.reuse, R33, PT ;  /* 0x000000210500720c */ /* 0x040fe20003f64070 */
[C---:B------:R-:W-:Y:S02]  /*2620*/  IMAD R34, R5.reuse, R34, R37 ;  /* 0x0000002205227224 */ /* 0x040fe400078e0225 */
[C---:B------:R-:W-:Y:S02]  /*2630*/  IMAD R35, R5.reuse, R35, R38 ;  /* 0x0000002305237224 */ /* 0x040fe400078e0226 */
[----:B------:R-:W-:Y:S01]  /*2640*/  @!P0 IMAD.MOV R31, RZ, RZ, -R31 ;  /* 0x000000ffff1f8224 */ /* 0x000fe200078e0a1f */
[----:B------:R-:W-:Y:S01]  /*2650*/  ISETP.GT.U32.AND P0, PT, R5, R34, PT ;  /* 0x000000220500720c */ /* 0x000fe20003f04070 */
[----:B------:R-:W-:Y:S01]  /*2660*/  @!P4 IMAD.MOV R30, RZ, RZ, -R30 ;  /* 0x000000ffff1ec224 */ /* 0x000fe200078e0a1e */
[----:B------:R-:W-:Y:S01]  /*2670*/  ISETP.GE.AND P4, PT, R40, RZ, PT ;  /* 0x000000ff2800720c */ /* 0x000fe20003f86270 */
[----:B------:R-:W-:Y:S01]  /*2680*/  @!P5 IMAD.MOV R29, RZ, RZ, -R29 ;  /* 0x000000ffff1dd224 */ /* 0x000fe200078e0a1d */
[----:B------:R-:W-:Y:S01]  /*2690*/  ISETP.GE.AND P5, PT, R39, RZ, PT ;  /* 0x000000ff2700720c */ /* 0x000fe20003fa6270 */
[----:B------:R-:W-:Y:S01]  /*26a0*/  @!P6 IMAD.IADD R32, R32, 0x1, -R5 ;  /* 0x000000012020e824 */ /* 0x000fe200078e0a05 */
[----:B------:R-:W-:Y:S01]  /*26b0*/  ISETP.GT.U32.AND P6, PT, R5, R35, PT ;  /* 0x000000230500720c */ /* 0x000fe20003fc4070 */
[----:B------:R-:W-:Y:S01]  /*26c0*/  IMAD.HI.U32 R38, R8, R41, RZ ;  /* 0x0000002908267227 */ /* 0x000fe200078e00ff */
[----:B------:R-:W-:-:S02]  /*26d0*/  @!P3 IADD3 R33, R33, -R5, RZ ;  /* 0x800000052121b210 */ /* 0x000fc40007ffe0ff */
[----:B------:R-:W-:Y:S01]  /*26e0*/  IABS R40, R43 ;  /* 0x0000002b00287213 */ /* 0x000fe20000000000 */
[----:B------:R-:W-:Y:S01]  /*26f0*/  IMAD.MOV R38, RZ, RZ, -R38 ;  /* 0x000000ffff267224 */ /* 0x000fe200078e0a26 */
[C---:B------:R-:W-:Y:S01]  /*2700*/  ISETP.GT.U32.AND P3, PT, R5.reuse, R33, PT ;  /* 0x000000210500720c */ /* 0x040fe20003f64070 */
[--C-:B------:R-:W-:Y:S01]  /*2710*/  @!P0 IMAD.IADD R34, R34, 0x1, -R5.reuse ;  /* 0x0000000122228824 */ /* 0x100fe200078e0a05 */
[----:B------:R-:W-:Y:S01]  /*2720*/  IABS R39, R42 ;  /* 0x0000002a00277213 */ /* 0x000fe20000000000 */
[----:B------:R-:W-:Y:S01]  /*2730*/  IMAD.HI.U32 R37, R8, R40, RZ ;  /* 0x0000002808257227 */ /* 0x000fe200078e00ff */
[----:B------:R-:W-:Y:S02]  /*2740*/  @!P2 IADD3 R32, -R32, RZ, RZ ;  /* 0x000000ff2020a210 */ /* 0x000fe40007ffe1ff */
[----:B------:R-:W-:Y:S01]  /*2750*/  ISETP.GT.U32.AND P0, PT, R5, R34, PT ;  /* 0x000000220500720c */ /* 0x000fe20003f04070 */
[----:B------:R-:W-:Y:S01]  /*2760*/  @!P6 IMAD.IADD R35, R35, 0x1, -R5 ;  /* 0x000000012323e824 */ /* 0x000fe200078e0a05 */
[----:B------:R-:W-:Y:S01]  /*2770*/  ISETP.GE.AND P2, PT, R42, RZ, PT ;  /* 0x000000ff2a00720c */ /* 0x000fe20003f46270 */
[----:B------:R-:W-:-:S03]  /*2780*/  IMAD.HI.U32 R36, R8, R39, RZ ;  /* 0x0000002708247227 */ /* 0x000fc600078e00ff */
[----:B------:R-:W-:Y:S01]  /*2790*/  ISETP.GT.U32.AND P6, PT, R5, R35, PT ;  /* 0x000000230500720c */ /* 0x000fe20003fc4070 */
[----:B------:R-:W-:Y:S01]  /*27a0*/  IMAD.MOV R37, RZ, RZ, -R37 ;  /* 0x000000ffff257224 */ /* 0x000fe200078e0a25 */
[----:B------:R-:W-:Y:S01]  /*27b0*/  @!P3 IADD3 R33, R33, -R5, RZ ;  /* 0x800000052121b210 */ /* 0x000fe20007ffe0ff */
[----:B------:R-:W-:Y:S01]  /*27c0*/  IMAD.MOV R36, RZ, RZ, -R36 ;  /* 0x000000ffff247224 */ /* 0x000fe200078e0a24 */
[----:B------:R-:W-:Y:S01]  /*27d0*/  ISETP.GE.AND P3, PT, R43, RZ, PT ;  /* 0x000000ff2b00720c */ /* 0x000fe20003f66270 */
[C---:B------:R-:W-:Y:S01]  /*27e0*/  IMAD R37, R5.reuse, R37, R40 ;  /* 0x0000002505257224 */ /* 0x040fe200078e0228 */
[----:B------:R-:W-:Y:S01]  /*27f0*/  IABS R43, R45 ;  /* 0x0000002d002b7213 */ /* 0x000fe20000000000 */
[C---:B------:R-:W-:Y:S01]  /*2800*/  IMAD R36, R5.reuse, R36, R39 ;  /* 0x0000002405247224 */ /* 0x040fe200078e0227 */
[----:B------:R-:W-:Y:S01]  /*2810*/  @!P0 IADD3 R34, R34, -R5, RZ ;  /* 0x8000000522228210 */ /* 0x000fe20007ffe0ff */
[C---:B------:R-:W-:Y:S02]  /*2820*/  IMAD R38, R5.reuse, R38, R41 ;  /* 0x0000002605267224 */ /* 0x040fe400078e0229 */
[----:B------:R-:W-:Y:S01]  /*2830*/  @!P1 IMAD.MOV R33, RZ, RZ, -R33 ;  /* 0x000000ffff219224 */ /* 0x000fe200078e0a21 */
[----:B------:R-:W-:Y:S01]  /*2840*/  ISETP.GT.U32.AND P1, PT, R5, R37, PT ;  /* 0x000000250500720c */ /* 0x000fe20003f24070 */
[----:B------:R-:W-:Y:S01]  /*2850*/  @!P6 IMAD.IADD R35, R35, 0x1, -R5 ;  /* 0x000000012323e824 */ /* 0x000fe200078e0a05 */
[C---:B------:R-:W-:Y:S01]  /*2860*/  ISETP.GT.U32.AND P0, PT, R5.reuse, R36, PT ;  /* 0x000000240500720c */ /* 0x040fe20003f04070 */
[----:B------:R-:W-:Y:S01]  /*2870*/  VIADD R39, R252, 0x28 ;  /* 0x00000028fc277836 */ /* 0x000fe20000000000 */
[----:B------:R-:W-:Y:S01]  /*2880*/  ISETP.GT.U32.AND P6, PT, R5, R38, PT ;  /* 0x000000260500720c */ /* 0x000fe20003fc4070 */
[----:B------:R-:W-:Y:S01]  /*2890*/  @!P4 IMAD.MOV R35, RZ, RZ, -R35 ;  /* 0x000000ffff23c224 */ /* 0x000fe200078e0a23 */
[----:B------:R-:W-:-:S02]  /*28a0*/  @!P5 IADD3 R34, -R34, RZ, RZ ;  /* 0x000000ff2222d210 */ /* 0x000fc40007ffe1ff */
[----:B------:R-:W-:Y:S01]  /*28b0*/  ISETP.GE.AND P5, PT, R44, RZ, PT ;  /* 0x000000ff2c00720c */ /* 0x000fe20003fa6270 */
[----:B------:R-:W-:Y:S01]  /*28c0*/  VIADD R44, R252, 0x29 ;  /* 0x00000029fc2c7836 */ /* 0x000fe20000000000 */
[----:B------:R-:W-:-:S03]  /*28d0*/  IABS R40, R39 ;  /* 0x0000002700287213 */ /* 0x000fc60000000000 */
[--C-:B------:R-:W-:Y:S01]  /*28e0*/  @!P1 IMAD.IADD R37, R37, 0x1, -R5.reuse ;  /* 0x0000000125259824 */ /* 0x100fe200078e0a05 */
[----:B------:R-:W-:Y:S02]  /*28f0*/  IABS R42, R44 ;  /* 0x0000002c002a7213 */ /* 0x000fe40000000000 */
[----:B------:R-:W-:Y:S01]  /*2900*/  @!P0 IADD3 R36, R36, -R5, RZ ;  /* 0x8000000524248210 */ /* 0x000fe20007ffe0ff */
[----:B------:R-:W-:Y:S01]  /*2910*/  @!P6 IMAD.IADD R38, R38, 0x1, -R5 ;  /* 0x000000012626e824 */ /* 0x000fe200078e0a05 */
[----:B------:R-:W-:Y:S01]  /*2920*/  ISETP.GE.AND P0, PT, R39, RZ, PT ;  /* 0x000000ff2700720c */ /* 0x000fe20003f06270 */
[C---:B------:R-:W-:Y:S01]  /*2930*/  IMAD.HI.U32 R39, R8.reuse, R40, RZ ;  /* 0x0000002808277227 */ /* 0x040fe200078e00ff */
[C---:B------:R-:W-:Y:S02]  /*2940*/  ISETP.GT.U32.AND P6, PT, R5.reuse, R37, PT ;  /* 0x000000250500720c */ /* 0x040fe40003fc4070 */
[----:B------:R-:W-:Y:S01]  /*2950*/  ISETP.GT.U32.AND P1, PT, R5, R36, PT ;  /* 0x000000240500720c */ /* 0x000fe20003f24070 */
[----:B------:R-:W-:Y:S01]  /*2960*/  IMAD.HI.U32 R41, R8, R42, RZ ;  /* 0x0000002a08297227 */ /* 0x000fe200078e00ff */
[----:B------:R-:W-:-:S02]  /*2970*/  IADD3 R39, -R39, RZ, RZ ;  /* 0x000000ff27277210 */ /* 0x000fc40007ffe1ff */
[----:B------:R-:W-:Y:S02]  /*2980*/  ISETP.GT.U32.AND P4, PT, R5, R38, PT ;  /* 0x000000260500720c */ /* 0x000fe40003f84070 */
[----:B------:R-:W-:Y:S01]  /*2990*/  IADD3 R41, -R41, RZ, RZ ;  /* 0x000000ff29297210 */ /* 0x000fe20007ffe1ff */
[----:B------:R-:W-:-:S04]  /*29a0*/  IMAD R40, R5, R39, R40 ;  /* 0x0000002705287224 */ /* 0x000fc800078e0228 */
[----:B------:R-:W-:Y:S02]  /*29b0*/  IMAD R39, R5, R41, R42 ;  /* 0x0000002905277224 */ /* 0x000fe400078e022a */
[--C-:B------:R-:W-:Y:S02]  /*29c0*/  @!P6 IMAD.IADD R37, R37, 0x1, -R5.reuse ;  /* 0x000000012525e824 */ /* 0x100fe400078e0a05 */
[----:B------:R-:W-:Y:S01]  /*29d0*/  @!P1 IMAD.IADD R36, R36, 0x1, -R5 ;  /* 0x0000000124249824 */ /* 0x000fe200078e0a05 */
[C---:B------:R-:W-:Y:S01]  /*29e0*/  ISETP.GT.U32.AND P6, PT, R5.reuse, R39, PT ;  /* 0x000000270500720c */ /* 0x040fe20003fc4070 */
[----:B------:R-:W-:Y:S01]  /*29f0*/  IMAD.HI.U32 R41, R8, R43, RZ ;  /* 0x0000002b08297227 */ /* 0x000fe200078e00ff */
[----:B------:R-:W-:-:S03]  /*2a00*/  ISETP.GT.U32.AND P1, PT, R5, R40, PT ;  /* 0x000000280500720c */ /* 0x000fc60003f24070 */
[----:B------:R-:W-:Y:S01]  /*2a10*/  @!P2 IMAD.MOV R36, RZ, RZ, -R36 ;  /* 0x000000ffff24a224 */ /* 0x000fe200078e0a24 */
[----:B------:R-:W-:Y:S01]  /*2a20*/  IADD3 R42, -R41, RZ, RZ ;  /* 0x000000ff292a7210 */ /* 0x000fe20007ffe1ff */
[----:B------:R-:W-:-:S04]  /*2a30*/  IMAD.HI.U32 R41, R8, R46, RZ ;  /* 0x0000002e08297227 */ /* 0x000fc800078e00ff */
[----:B------:R-:W-:Y:S02]  /*2a40*/  IMAD.MOV R41, RZ, RZ, -R41 ;  /* 0x000000ffff297224 */ /* 0x000fe400078e0a29 */
[----:B------:R-:W-:Y:S01]  /*2a50*/  @!P6 IADD3 R39, R39, -R5, RZ ;  /* 0x800000052727e210 */ /* 0x000fe20007ffe0ff */
[C---:B------:R-:W-:Y:S02]  /*2a60*/  IMAD R42, R5.reuse, R42, R43 ;  /* 0x0000002a052a7224 */ /* 0x040fe400078e022b */
[----:B------:R-:W-:Y:S01]  /*2a70*/  @!P1 IMAD.IADD R40, R40, 0x1, -R5 ;  /* 0x0000000128289824 */ /* 0x000fe200078e0a05 */
[C---:B------:R-:W-:Y:S01]  /*2a80*/  ISETP.GT.U32.AND P6, PT, R5.reuse, R39, PT ;  /* 0x000000270500720c */ /* 0x040fe20003fc4070 */
[C---:B------:R-:W-:Y:S01]  /*2a90*/  IMAD R46, R5.reuse, R41, R46 ;  /* 0x00000029052e7224 */ /* 0x040fe200078e022e */
[----:B------:R-:W-:Y:S01]  /*2aa0*/  IADD3 R41, R252, 0x2d, RZ ;  /* 0x0000002dfc297810 */ /* 0x000fe20007ffe0ff */
[----:B------:R-:W-:Y:S01]  /*2ab0*/  @!P3 IMAD.MOV R37, RZ, RZ, -R37 ;  /* 0x000000ffff25b224 */ /* 0x000fe200078e0a25 */
[C---:B------:R-:W-:Y:S01]  /*2ac0*/  ISETP.GT.U32.AND P2, PT, R5.reuse, R40, PT ;  /* 0x000000280500720c */ /* 0x040fe20003f44070 */
[----:B------:R-:W-:Y:S01]  /*2ad0*/  @!P4 IMAD.IADD R38, R38, 0x1, -R5 ;  /* 0x000000012626c824 */ /* 0x000fe200078e0a05 */
[----:B------:R-:W-:Y:S01]  /*2ae0*/  ISETP.GT.U32.AND P3, PT, R5, R42, PT ;  /* 0x0000002a0500720c */ /* 0x000fe20003f64070 */
[----:B------:R-:W-:Y:S01]  /*2af0*/  IMAD.HI.U32 R43, R8, R48, RZ ;  /* 0x00000030082b7227 */ /* 0x000fe200078e00ff */
[----:B------:R-:W-:-:S02]  /*2b00*/  ISETP.GE.AND P4, PT, R44, RZ, PT ;  /* 0x000000ff2c00720c */ /* 0x000fc40003f86270 */
[----:B------:R-:W-:Y:S01]  /*2b10*/  IABS R50, R41 ;  /* 0x0000002900327213 */ /* 0x000fe20000000000 */
[----:B------:R-:W-:Y:S01]  /*2b20*/  VIADD R44, R252, 0x2e ;  /* 0x0000002efc2c7836 */ /* 0x000fe20000000000 */
[----:B------:R-:W-:Y:S01]  /*2b30*/  IADD3 R43, -R43, RZ, RZ ;  /* 0x000000ff2b2b7210 */ /* 0x000fe20007ffe1ff */
[----:B------:R-:W-:Y:S01]  /*2b40*/  @!P5 IMAD.MOV R38, RZ, RZ, -R38 ;  /* 0x000000ffff26d224 */ /* 0x000fe200078e0a26 */
[----:B------:R-:W-:Y:S02]  /*2b50*/  @!P6 IADD3 R39, R39, -R5, RZ ;  /* 0x800000052727e210 */ /* 0x000fe40007ffe0ff */
[C---:B------:R-:W-:Y:S01]  /*2b60*/  ISETP.GT.U32.AND P6, PT, R5.reuse, R46, PT ;  /* 0x0000002e0500720c */ /* 0x040fe20003fc4070 */
[----:B------:R-:W-:Y:S01]  /*2b70*/  @!P2 IMAD.IADD R40, R40, 0x1, -R5 ;  /* 0x000000012828a824 */ /* 0x000fe200078e0a05 */
[----:B------:R-:W-:Y:S01]  /*2b80*/  IABS R52, R44 ;  /* 0x0000002c00347213 */ /* 0x000fe20000000000 */
[----:B------:R-:W-:Y:S01]  /*2b90*/  IMAD R48, R5, R43, R48 ;  /* 0x0000002b05307224 */ /* 0x000fe200078e0230 */
[----:B------:R-:W-:Y:S01]  /*2ba0*/  ISETP.GE.AND P5, PT, R47, RZ, PT ;  /* 0x000000ff2f00720c */ /* 0x000fe20003fa6270 */
[----:B------:R-:W-:Y:S01]  /*2bb0*/  @!P0 IMAD.MOV R40, RZ, RZ, -R40 ;  /* 0x000000ffff288224 */ /* 0x000fe200078e0a28 */
[----:B------:R-:W-:Y:S01]  /*2bc0*/  ISETP.GE.AND P1, PT, R45, RZ, PT ;  /* 0x000000ff2d00720c */ /* 0x000fe20003f26270 */
[----:B------:R-:W-:Y:S01]  /*2bd0*/  IMAD.HI.U32 R43, R8, R52, RZ ;  /* 0x00000034082b7227 */ /* 0x000fe200078e00ff */
[----:B------:R-:W-:-:S03]  /*2be0*/  ISETP.GE.AND P2, PT, R49, RZ, PT ;  /* 0x000000ff3100720c */ /* 0x000fc60003f46270 */
[----:B------:R-:W-:Y:S01]  /*2bf0*/  @!P3 IMAD.IADD R42, R42, 0x1, -R5 ;  /* 0x000000012a2ab824 */ /* 0x000fe200078e0a05 */
[----:B------:R-:W-:Y:S01]  /*2c00*/  IADD3 R43, -R43, RZ, RZ ;  /* 0x000000ff2b2b7210 */ /* 0x000fe20007ffe1ff */
[----:B------:R-:W-:Y:S01]  /*2c10*/  VIADD R47, R252, 0x30 ;  /* 0x00000030fc2f7836 */ /* 0x000fe20000000000 */
[----:B------:R-:W-:Y:S01]  /*2c20*/  @!P6 IADD3 R46, R46, -R5, RZ ;  /* 0x800000052e2ee210 */ /* 0x000fe20007ffe0ff */
[----:B------:R-:W-:Y:S01]  /*2c30*/  @!P4 IMAD.MOV R39, RZ, RZ, -R39 ;  /* 0x000000ffff27c224 */ /* 0x000fe200078e0a27 */
[----:B------:R-:W-:Y:S01]  /*2c40*/  ISETP.GE.AND P3, PT, R41, RZ, PT ;  /* 0x000000ff2900720c */ /* 0x000fe20003f66270 */
[----:B------:R-:W-:Y:S01]  /*2c50*/  IMAD.HI.U32 R41, R8, R50, RZ ;  /* 0x0000003208297227 */ /* 0x000fe200078e00ff */
[C---:B------:R-:W-:Y:S02]  /*2c60*/  ISETP.GT.U32.AND P0, PT, R5.reuse, R46, PT ;  /* 0x0000002e0500720c */ /* 0x040fe40003f04070 */
[C---:B------:R-:W-:Y:S01]  /*2c70*/  ISETP.GT.U32.AND P6, PT, R5.reuse, R42, PT ;  /* 0x0000002a0500720c */ /* 0x040fe20003fc4070 */
[C---:B------:R-:W-:Y:S01]  /*2c80*/  IMAD R52, R5.reuse, R43, R52 ;  /* 0x0000002b05347224 */ /* 0x040fe200078e0234 */
[----:B------:R-:W-:Y:S01]  /*2c90*/  ISETP.GT.U32.AND P4, PT, R5, R48, PT ;  /* 0x000000300500720c */ /* 0x000fe20003f84070 */
[----:B------:R-:W-:Y:S01]  /*2ca0*/  IMAD.MOV R41, RZ, RZ, -R41 ;  /* 0x000000ffff297224 */ /* 0x000fe200078e0a29 */
[----:B------:R-:W-:Y:S01]  /*2cb0*/  IABS R56, R47 ;  /* 0x0000002f00387213 */ /* 0x000fe20000000000 */
[----:B------:R-:W-:-:S02]  /*2cc0*/  VIADD R45, R252, 0x2f ;  /* 0x0000002ffc2d7836 */ /* 0x000fc40000000000 */
[----:B------:R-:W-:Y:S02]  /*2cd0*/  IMAD R50, R5, R41, R50 ;  /* 0x0000002905327224 */ /* 0x000fe400078e0232 */
[----:B------:R-:W-:Y:S01]  /*2ce0*/  IMAD.HI.U32 R43, R8, R56, RZ ;  /* 0x00000038082b7227 */ /* 0x000fe200078e00ff */
[----:B------:R-:W-:-:S03]  /*2cf0*/  IABS R54, R45 ;  /* 0x0000002d00367213 */ /* 0x000fc60000000000 */
[--C-:B------:R-:W-:Y:S01]  /*2d00*/  @!P0 IMAD.IADD R46, R46, 0x1, -R5.reuse ;  /* 0x000000012e2e8824 */ /* 0x100fe200078e0a05 */
[C---:B------:R-:W-:Y:S01]  /*2d10*/  ISETP.GT.U32.AND P0, PT, R5.reuse, R52, PT ;  /* 0x000000340500720c */ /* 0x040fe20003f04070 */
[----:B------:R-:W-:Y:S01]  /*2d20*/  VIADD R49, R252, 0x31 ;  /* 0x00000031fc317836 */ /* 0x000fe20000000000 */
[----:B------:R-:W-:Y:S01]  /*2d30*/  @!P6 IADD3 R42, R42, -R5, RZ ;  /* 0x800000052a2ae210 */ /* 0x000fe20007ffe0ff */
[----:B------:R-:W-:Y:S01]  /*2d40*/  @!P4 IMAD.IADD R48, R48, 0x1, -R5 ;  /* 0x000000013030c824 */ /* 0x000fe200078e0a05 */
[----:B------:R-:W-:Y:S01]  /*2d50*/  ISETP.GT.U32.AND P6, PT, R5, R50, PT ;  /* 0x000000320500720c */ /* 0x000fe20003fc4070 */
[----:B------:R-:W-:Y:S01]  /*2d60*/  IMAD.HI.U32 R41, R8, R54, RZ ;  /* 0x0000003608297227 */ /* 0x000fe200078e00ff */
[----:B------:R-:W-:Y:S02]  /*2d70*/  IADD3 R43, -R43, RZ, RZ ;  /* 0x000000ff2b2b7210 */ /* 0x000fe40007ffe1ff */
[----:B------:R-:W-:Y:S01]  /*2d80*/  ISETP.GE.AND P4, PT, R44, RZ, PT ;  /* 0x000000ff2c00720c */ /* 0x000fe20003f86270 */
[----:B------:R-:W-:Y:S01]  /*2d90*/  IMAD.MOV R41, RZ, RZ, -R41 ;  /* 0x000000ffff297224 */ /* 0x000fe200078e0a29 */
[----:B------:R-:W-:Y:S01]  /*2da0*/  IABS R44, R49 ;  /* 0x00000031002c7213 */ /* 0x000fe20000000000 */
[----:B------:R-:W-:-:S02]  /*2db0*/  IMAD R56, R5, R43, R56 ;  /* 0x0000002b05387224 */ /* 0x000fc400078e0238 */
[----:B------:R-:W-:Y:S01]  /*2dc0*/  @!P0 IADD3 R52, R52, -R5, RZ ;  /* 0x8000000534348210 */ /* 0x000fe20007ffe0ff */
[C---:B------:R-:W-:Y:S01]  /*2dd0*/  IMAD R54, R5.reuse, R41, R54 ;  /* 0x0000002905367224 */ /* 0x040fe200078e0236 */
[----:B------:R-:W-:Y:S01]  /*2de0*/  MOV R43, R44 ;  /* 0x0000002c002b7202 */ /* 0x000fe20000000f00 */
[----:B------:R-:W-:Y:S02]  /*2df0*/  IMAD.MOV.U32 R44, RZ, RZ, R42 ;  /* 0x000000ffff2c7224 */ /* 0x000fe400078e002a */
[----:B------:R-:W-:Y:S01]  /*2e00*/  @!P6 IMAD.IADD R50, R50, 0x1, -R5 ;  /* 0x000000013232e824 */ /* 0x000fe200078e0a05 */
[C---:B------:R-:W-:Y:S01]  /*2e10*/  ISETP.GT.U32.AND P6, PT, R5.reuse, R48, PT ;  /* 0x000000300500720c */ /* 0x040fe20003fc4070 */
[----:B------:R-:W-:Y:S01]  /*2e20*/  @!P1 IMAD.MOV R44, RZ, RZ, -R44 ;  /* 0x000000ffff2c9224 */ /* 0x000fe200078e0a2c */
[C---:B------:R-:W-:Y:S01]  /*2e30*/  ISETP.GT.U32.AND P1, PT, R5.reuse, R52, PT ;  /* 0x000000340500720c */ /* 0x040fe20003f24070 */
[----:B------:R-:W-:Y:S01]  /*2e40*/  IMAD.HI.U32 R41, R8, R43, RZ ;  /* 0x0000002b08297227 */ /* 0x000fe200078e00ff */
[----:B------:R-:W-:-:S03]  /*2e50*/  ISETP.GT.U32.AND P0, PT, R5, R50, PT ;  /* 0x000000320500720c */ /* 0x000fc60003f04070 */
[----:B------:R-:W-:Y:S01]  /*2e60*/  @!P5 IMAD.MOV R46, RZ, RZ, -R46 ;  /* 0x000000ffff2ed224 */ /* 0x000fe200078e0a2e */
[----:B------:R-:W-:Y:S01]  /*2e70*/  IADD3 R42, -R41, RZ, RZ ;  /* 0x000000ff292a7210 */ /* 0x000fe20007ffe1ff */
[----:B------:R-:W-:Y:S01]  /*2e80*/  IMAD.HI.U32 R41, R8, R60, RZ ;  /* 0x0000003c08297227 */ /* 0x000fe200078e00ff */
[----:B------:R-:W-:-:S03]  /*2e90*/  ISETP.GT.U32.AND P5, PT, R5, R54, PT ;  /* 0x000000360500720c */ /* 0x000fc60003fa4070 */
[----:B------:R-:W-:Y:S01]  /*2ea0*/  IMAD R42, R5, R42, R43 ;  /* 0x0000002a052a7224 */ /* 0x000fe200078e022b */
[----:B------:R-:W-:Y:S01]  /*2eb0*/  IADD3 R41, -R41, RZ, RZ ;  /* 0x000000ff29297210 */ /* 0x000fe20007ffe1ff */
[--C-:B------:R-:W-:Y:S02]  /*2ec0*/  @!P1 IMAD.IADD R52, R52, 0x1, -R5.reuse ;  /* 0x0000000134349824 */ /* 0x100fe400078e0a05 */
[--C-:B------:R-:W-:Y:S01]  /*2ed0*/  @!P6 IMAD.IADD R48, R48, 0x1, -R5.reuse ;  /* 0x000000013030e824 */ /* 0x100fe200078e0a05 */
[C---:B------:R-:W-:Y:S01]  /*2ee0*/  ISETP.GT.U32.AND P1, PT, R5.reuse, R42, PT ;  /* 0x0000002a0500720c */ /* 0x040fe20003f24070 */
[C---:B------:R-:W-:Y:S01]  /*2ef0*/  IMAD R60, R5.reuse, R41, R60 ;  /* 0x00000029053c7224 */ /* 0x040fe200078e023c */
[C---:B------:R-:W-:Y:S01]  /*2f00*/  ISETP.GT.U32.AND P6, PT, R5.reuse, R56, PT ;  /* 0x000000380500720c */ /* 0x040fe20003fc4070 */
[----:B------:R-:W-:Y:S01]  /*2f10*/  IMAD.HI.U32 R41, R8, R62, RZ ;  /* 0x0000003e08297227 */ /* 0x000fe200078e00ff */
[----:B------:R-:W-:Y:S02]  /*2f20*/  @!P4 IADD3 R52, -R52, RZ, RZ ;  /* 0x000000ff3434c210 */ /* 0x000fe40007ffe1ff */
[----:B------:R-:W-:Y:S01]  /*2f30*/  ISETP.GT.U32.AND P4, PT, R5, R60, PT ;  /* 0x0000003c0500720c */ /* 0x000fe20003f84070 */
[----:B------:R-:W-:Y:S01]  /*2f40*/  @!P5 IMAD.IADD R54, R54, 0x1, -R5 ;  /* 0x000000013636d824 */ /* 0x000fe200078e0a05 */
[-C--:B------:R-:W-:Y:S01]  /*2f50*/  @!P0 IADD3 R50, R50, -R5.reuse, RZ ;  /* 0x8000000532328210 */ /* 0x080fe20007ffe0ff */
[----:B------:R-:W-:Y:S01]  /*2f60*/  @!P2 IMAD.MOV R48, RZ, RZ, -R48 ;  /* 0x000000ffff30a224 */ /* 0x000fe200078e0a30 */
[----:B------:R-:W-:Y:S01]  /*2f70*/  ISETP.GE.AND P0, PT, R45, RZ, PT ;  /* 0x000000ff2d00720c */ /* 0x000fe20003f06270 */
[----:B------:R-:W-:Y:S01]  /*2f80*/  IMAD.MOV R41, RZ, RZ, -R41 ;  /* 0x000000ffff297224 */ /* 0x000fe200078e0a29 */
[----:B------:R-:W-:Y:S01]  /*2f90*/  ISETP.GE.AND P5, PT, R47, RZ, PT ;  /* 0x000000ff2f00720c */ /* 0x000fe20003fa6270 */
[----:B------:R-:W-:Y:S01]  /*2fa0*/  VIADD R43, R252, 0x35 ;  /* 0x00000035fc2b7836 */ /* 0x000fe20000000000 */
[----:B------:R-:W-:Y:S01]  /*2fb0*/  @!P1 IADD3 R42, R42, -R5, RZ ;  /* 0x800000052a2a9210 */ /* 0x000fe20007ffe0ff */
[--C-:B------:R-:W-:Y:S01]  /*2fc0*/  @!P6 IMAD.IADD R56, R56, 0x1, -R5.reuse ;  /* 0x000000013838e824 */ /* 0x100fe200078e0a05 */
[C---:B------:R-:W-:Y:S01]  /*2fd0*/  ISETP.GT.U32.AND P6, PT, R5.reuse, R54, PT ;  /* 0x000000360500720c */ /* 0x040fe20003fc4070 */
[C---:B------:R-:W-:Y:S01]  /*2fe0*/  IMAD R62, R5.reuse, R41, R62 ;  /* 0x00000029053e7224 */ /* 0x040fe200078e023e */
[C---:B------:R-:W-:Y:S01]  /*2ff0*/  ISETP.GT.U32.AND P1, PT, R5.reuse, R42, PT ;  /* 0x0000002a0500720c */ /* 0x040fe20003f24070 */
[----:B------:R-:W-:Y:S01]  /*3000*/  @!P4 IMAD.IADD R60, R60, 0x1, -R5 ;  /* 0x000000013c3cc824 */ /* 0x000fe200078e0a05 */
[----:B------:R-:W-:Y:S01]  /*3010*/  ISETP.GT.U32.AND P2, PT, R5, R56, PT ;  /* 0x000000380500720c */ /* 0x000fe20003f44070 */
[----:B------:R-:W-:Y:S01]  /*3020*/  @!P3 IMAD.MOV R50, RZ, RZ, -R50 ;  /* 0x000000ffff32b224 */ /* 0x000fe200078e0a32 */
[C---:B------:R-:W-:Y:S01]  /*3030*/  IADD3 R41, R252.reuse, 0x34, RZ ;  /* 0x00000034fc297810 */ /* 0x040fe20007ffe0ff */
[----:B------:R-:W-:Y:S01]  /*3040*/  VIADD R45, R252, 0x36 ;  /* 0x00000036fc2d7836 */ /* 0x000fe20000000000 */
[----:B------:R-:W-:-:S02]  /*3050*/  ISETP.GE.AND P4, PT, R43, RZ, PT ;  /* 0x000000ff2b00720c */ /* 0x000fc40003f86270 */
[----:B------:R-:W-:Y:S02]  /*3060*/  IABS R66, R43 ;  /* 0x0000002b00427213 */ /* 0x000fe40000000000 */
[----:B------:R-:W-:Y:S01]  /*3070*/  ISETP.GE.AND P3, PT, R49, RZ, PT ;  /* 0x000000ff3100720c */ /* 0x000fe20003f66270 */
[--C-:B------:R-:W-:Y:S01]  /*3080*/  @!P6 IMAD.IADD R54, R54, 0x1, -R5.reuse ;  /* 0x000000013636e824 */ /* 0x100fe200078e0a05 */
[----:B------:R-:W-:Y:S01]  /*3090*/  ISETP.GE.AND P6, PT, R51, RZ, PT ;  /* 0x000000ff3300720c */ /* 0x000fe20003fc6270 */
[--C-:B------:R-:W-:Y:S01]  /*30a0*/  @!P1 IMAD.IADD R42, R42, 0x1, -R5.reuse ;  /* 0x000000012a2a9824 */ /* 0x100fe200078e0a05 */
[----:B------:R-:W-:Y:S01]  /*30b0*/  ISETP.GE.AND P1, PT, R41, RZ, PT ;  /* 0x000000ff2900720c */ /* 0x000fe20003f26270 */
[----:B------:R-:W-:Y:S01]  /*30c0*/  @!P2 IMAD.IADD R56, R56, 0x1, -R5 ;  /* 0x000000013838a824 */ /* 0x000fe200078e0a05 */
[----:B------:R-:W-:Y:S01]  /*30d0*/  IABS R41, R41 ;  /* 0x0000002900297213 */ /* 0x000fe20000000000 */
[----:B------:R-:W-:Y:S01]  /*30e0*/  IMAD.MOV.U32 R58, RZ, RZ, R42 ;  /* 0x000000ffff3a7224 */ /* 0x000fe200078e002a */
[----:B------:R-:W-:Y:S01]  /*30f0*/  @!P0 IADD3 R54, -R54, RZ, RZ ;  /* 0x000000ff36368210 */ /* 0x000fe20007ffe1ff */
[----:B------:R-:W-:Y:S01]  /*3100*/  VIADD R49, R252, 0x3a ;  /* 0x0000003afc317836 */ /* 0x000fe20000000000 */
[C---:B------:R-:W-:Y:S01]  /*3110*/  ISETP.GT.U32.AND P0, PT, R5.reuse, R60, PT ;  /* 0x0000003c0500720c */ /* 0x040fe20003f04070 */
[----:B------:R-:W-:Y:S01]  /*3120*/  IMAD.MOV.U32 R43, RZ, RZ, R41 ;  /* 0x000000ffff2b7224 */ /* 0x000fe200078e0029 */
[----:B------:R-:W-:Y:S01]  /*3130*/  @!P5 IADD3 R56, -R56, RZ, RZ ;  /* 0x000000ff3838d210 */ /* 0x000fe20007ffe1ff */
[----:B------:R-:W-:Y:S01]  /*3140*/  @!P3 IMAD.MOV R58, RZ, RZ, -R58 ;  /* 0x000000ffff3ab224 */ /* 0x000fe200078e0a3a */
[----:B------:R-:W-:Y:S01]  /*3150*/  ISETP.GT.U32.AND P5, PT, R5, R62, PT ;  /* 0x0000003e0500720c */ /* 0x000fe20003fa4070 */
[----:B------:R-:W-:Y:S01]  /*3160*/  IMAD.HI.U32 R41, R8, R43, RZ ;  /* 0x0000002b08297227 */ /* 0x000fe200078e00ff */
[----:B------:R-:W-:-:S02]  /*3170*/  ISETP.GE.AND P2, PT, R53, RZ, PT ;  /* 0x000000ff3500720c */ /* 0x000fc40003f46270 */
[----:B------:R-:W-:Y:S01]  /*3180*/  IABS R68, R45 ;  /* 0x0000002d00447213 */ /* 0x000fe20000000000 */
[----:B------:R-:W-:Y:S01]  /*3190*/  IMAD.MOV R42, RZ, RZ, -R41 ;  /* 0x000000ffff2a7224 */ /* 0x000fe200078e0a29 */
[----:B------:R-:W-:Y:S01]  /*31a0*/  IADD3 R47, R252, 0x37, RZ ;  /* 0x00000037fc2f7810 */ /* 0x000fe20007ffe0ff */
[----:B------:R-:W-:Y:S01]  /*31b0*/  IMAD.HI.U32 R41, R8, R66, RZ ;  /* 0x0000004208297227 */ /* 0x000fe200078e00ff */
[----:B------:R-:W-:Y:S02]  /*31c0*/  ISETP.GE.AND P3, PT, R45, RZ, PT ;  /* 0x000000ff2d00720c */ /* 0x000fe40003f66270 */
[----:B------:R-:W-:Y:S01]  /*31d0*/  @!P0 IADD3 R60, R60, -R5, RZ ;  /* 0x800000053c3c8210 */ /* 0x000fe20007ffe0ff */
[----:B------:R-:W-:Y:S01]  /*31e0*/  IMAD R42, R5, R42, R43 ;  /* 0x0000002a052a7224 */ /* 0x000fe200078e022b */
[----:B------:R-:W-:Y:S01]  /*31f0*/  IABS R70, R47 ;  /* 0x0000002f00467213 */ /* 0x000fe20000000000 */
[----:B------:R-:W-:Y:S01]  /*3200*/  @!P5 IMAD.IADD R62, R62, 0x1, -R5 ;  /* 0x000000013e3ed824 */ /* 0x000fe200078e0a05 */
[----:B------:R-:W-:Y:S01]  /*3210*/  ISETP.GE.AND P0, PT, R47, RZ, PT ;  /* 0x000000ff2f00720c */ /* 0x000fe20003f06270 */
[----:B------:R-:W-:Y:S01]  /*3220*/  @!P6 IMAD.MOV R60, RZ, RZ, -R60 ;  /* 0x000000ffff3ce224 */ /* 0x000fe200078e0a3c */
[C---:B------:R-:W-:Y:S01]  /*3230*/  ISETP.GT.U32.AND P6, PT, R5.reuse, R42, PT ;  /* 0x0000002a0500720c */ /* 0x040fe20003fc4070 */
[----:B------:R-:W-:Y:S01]  /*3240*/  IMAD.MOV R41, RZ, RZ, -R41 ;  /* 0x000000ffff297224 */ /* 0x000fe200078e0a29 */
[----:B------:R-:W-:Y:S01]  /*3250*/  ISETP.GT.U32.AND P5, PT, R5, R62, PT ;  /* 0x0000003e0500720c */ /* 0x000fe20003fa4070 */
[----:B------:R-:W-:Y:S01]  /*3260*/  IMAD.HI.U32 R43, R8, R68, RZ ;  /* 0x00000044082b7227 */ /* 0x000fe200078e00ff */
[----:B------:R-:W-:-:S02]  /*3270*/  IADD3 R51, R252, 0x3b, RZ ;  /* 0x0000003bfc337810 */ /* 0x000fc40007ffe0ff */
[----:B------:R-:W-:Y:S01]  /*3280*/  IABS R76, R49 ;  /* 0x00000031004c7213 */ /* 0x000fe20000000000 */
[----:B------:R-:W-:Y:S01]  /*3290*/  IMAD R66, R5, R41, R66 ;  /* 0x0000002905427224 */ /* 0x000fe200078e0242 */
[----:B------:R-:W-:Y:S01]  /*32a0*/  IADD3 R43, -R43, RZ, RZ ;  /* 0x000000ff2b2b7210 */ /* 0x000fe20007ffe1ff */
[----:B------:R-:W-:Y:S01]  /*32b0*/  IMAD.HI.U32 R45, R8, R70, RZ ;  /* 0x00000046082d7227 */ /* 0x000fe200078e00ff */
[----:B------:R-:W-:Y:S02]  /*32c0*/  IADD3 R41, R252, 0x38, RZ ;  /* 0x00000038fc297810 */ /* 0x000fe40007ffe0ff */
[----:B------:R-:W-:Y:S01]  /*32d0*/  IABS R78, R51 ;  /* 0x00000033004e7213 */ /* 0x000fe20000000000 */
[----:B------:R-:W-:Y:S01]  /*32e0*/  IMAD.MOV R45, RZ, RZ, -R45 ;  /* 0x000000ffff2d7224 */ /* 0x000fe200078e0a2d */
[----:B------:R-:W-:Y:S01]  /*32f0*/  @!P6 IADD3 R42, R42, -R5, RZ ;  /* 0x800000052a2ae210 */ /* 0x000fe20007ffe0ff */
[----:B------:R-:W-:Y:S01]  /*3300*/  @!P5 IMAD.IADD R62, R62, 0x1, -R5 ;  /* 0x000000013e3ed824 */ /* 0x000fe200078e0a05 */
[----:B------:R-:W-:Y:S01]  /*3310*/  IABS R72, R41 ;  /* 0x0000002900487213 */ /* 0x000fe20000000000 */
[C---:B------:R-:W-:Y:S01]  /*3320*/  IMAD R68, R5.reuse, R43, R68 ;  /* 0x0000002b05447224 */ /* 0x040fe200078e0244 */
[C---:B------:R-:W-:Y:S01]  /*3330*/  ISETP.GT.U32.AND P6, PT, R5.reuse, R42, PT ;  /* 0x0000002a0500720c */ /* 0x040fe20003fc4070 */
[----:B------:R-:W-:Y:S01]  /*3340*/  @!P2 IMAD.MOV R62, RZ, RZ, -R62 ;  /* 0x000000ffff3ea224 */ /* 0x000fe200078e0a3e */
[C---:B------:R-:W-:Y:S01]  /*3350*/  ISETP.GT.U32.AND P2, PT, R5.reuse, R66, PT ;  /* 0x000000420500720c */ /* 0x040fe20003f44070 */
[----:B------:R-:W-:Y:S01]  /*3360*/  IMAD R70, R5, R45, R70 ;  /* 0x0000002d05467224 */ /* 0x000fe200078e0246 */
[----:B------:R-:W-:Y:S01]  /*3370*/  ISETP.GE.AND P5, PT, R41, RZ, PT ;  /* 0x000000ff2900720c */ /* 0x000fe20003fa6270 */
[----:B------:R-:W-:-:S02]  /*3380*/  VIADD R47, R252, 0x39 ;  /* 0x00000039fc2f7836 */ /* 0x000fc40000000000 */
[----:B------:R-:W-:Y:S02]  /*3390*/  VIADD R53, R252, 0x3c ;  /* 0x0000003cfc357836 */ /* 0x000fe40000000000 */
[----:B------:R-:W-:Y:S01]  /*33a0*/  IMAD.HI.U32 R41, R8, R72, RZ ;  /* 0x0000004808297227 */ /* 0x000fe200078e00ff */
[----:B------:R-:W-:Y:S02]  /*33b0*/  IABS R74, R47 ;  /* 0x0000002f004a7213 */ /* 0x000fe40000000000 */
[----:B------:R-:W-:Y:S01]  /*33c0*/  IABS R80, R53 ;  /* 0x0000003500507213 */ /* 0x000fe20000000000 */
[----:B------:R-:W-:Y:S01]  /*33d0*/  @!P6 IMAD.IADD R42, R42, 0x1, -R5 ;  /* 0x000000012a2ae824 */ /* 0x000fe200078e0a05 */
[C---:B------:R-:W-:Y:S01]  /*33e0*/  ISETP.GT.U32.AND P6, PT, R5.reuse, R68, PT ;  /* 0x000000440500720c */ /* 0x040fe20003fc4070 */
[----:B------:R-:W-:Y:S01]  /*33f0*/  IMAD.HI.U32 R43, R8, R74, RZ ;  /* 0x0000004a082b7227 */ /* 0x000fe200078e00ff */
[----:B------:R-:W-:Y:S02]  /*3400*/  @!P2 IADD3 R66, R66, -R5, RZ ;  /* 0x800000054242a210 */ /* 0x000fe40007ffe0ff */
[----:B------:R-:W-:Y:S01]  /*3410*/  ISETP.GT.U32.AND P2, PT, R5, R70, PT ;  /* 0x000000460500720c */ /* 0x000fe20003f44070 */
[----:B------:R-:W-:Y:S01]  /*3420*/  IMAD.MOV.U32 R64, RZ, RZ, R42 ;  /* 0x000000ffff407224 */ /* 0x000fe200078e002a */
[----:B------:R-:W-:Y:S01]  /*3430*/  IADD3 R43, -R43, RZ, RZ ;  /* 0x000000ff2b2b7210 */ /* 0x000fe20007ffe1ff */
[----:B------:R-:W-:-:S02]  /*3440*/  IMAD.MOV R41, RZ, RZ, -R41 ;  /* 0x000000ffff297224 */ /* 0x000fc400078e0a29 */
[----:B------:R-:W-:Y:S02]  /*3450*/  @!P1 IMAD.MOV R64, RZ, RZ, -R64 ;  /* 0x000000ffff409224 */ /* 0x000fe400078e0a40 */
[C---:B------:R-:W-:Y:S02]  /*3460*/  IMAD R74, R5.reuse, R43, R74 ;  /* 0x0000002b054a7224 */ /* 0x040fe400078e024a */
[----:B------:R-:W-:Y:S01]  /*3470*/  @!P6 IMAD.IADD R68, R68, 0x1, -R5 ;  /* 0x000000014444e824 */ /* 0x000fe200078e0a05 */
[----:B------:R-:W-:Y:S01]  /*3480*/  ISETP.GT.U32.AND P6, PT, R5, R66, PT ;  /* 0x000000420500720c */ /* 0x000fe20003fc4070 */
[----:B------:R-:W-:-:S03]  /*3490*/  IMAD.HI.U32 R43, R8, R80, RZ ;  /* 0x00000050082b7227 */ /* 0x000fc600078e00ff */
[----:B------:R-:W-:Y:S01]  /*34a0*/  ISETP.GT.U32.AND P1, PT, R5, R68, PT ;  /* 0x000000440500720c */ /* 0x000fe20003f24070 */
[----:B------:R-:W-:Y:S01]  /*34b0*/  @!P2 IMAD.IADD R70, R70, 0x1, -R5 ;  /* 0x000000014646a824 */ /* 0x000fe200078e0a05 */
[----:B------:R-:W-:Y:S01]  /*34c0*/  IADD3 R43, -R43, RZ, RZ ;  /* 0x000000ff2b2b7210 */ /* 0x000fe20007ffe1ff */
[C---:B------:R-:W-:Y:S02]  /*34d0*/  IMAD R72, R5.reuse, R41, R72 ;  /* 0x0000002905487224 */ /* 0x040fe400078e0248 */
[----:B------:R-:W-:Y:S01]  /*34e0*/  IMAD.HI.U32 R41, R8, R78, RZ ;  /* 0x0000004e08297227 */ /* 0x000fe200078e00ff */
[----:B------:R-:W-:-:S03]  /*34f0*/  ISETP.GT.U32.AND P2, PT, R5, R70, PT ;  /* 0x000000460500720c */ /* 0x000fc60003f44070 */
[----:B------:R-:W-:Y:S01]  /*3500*/  IMAD.MOV R41, RZ, RZ, -R41 ;  /* 0x000000ffff297224 */ /* 0x000fe200078e0a29 */
[----:B------:R-:W-:Y:S01]  /*3510*/  @!P6 IADD3 R66, R66, -R5, RZ ;  /* 0x800000054242e210 */ /* 0x000fe20007ffe0ff */
[C---:B------:R-:W-:Y:S01]  /*3520*/  IMAD R80, R5.reuse, R43, R80 ;  /* 0x0000002b05507224 */ /* 0x040fe200078e0250 */
[C---:B------:R-:W-:Y:S01]  /*3530*/  ISETP.GT.U32.AND P6, PT, R5.reuse, R72, PT ;  /* 0x000000480500720c */ /* 0x040fe20003fc4070 */
[--C-:B------:R-:W-:Y:S01]  /*3540*/  @!P1 IMAD.IADD R68, R68, 0x1, -R5.reuse ;  /* 0x0000000144449824 */ /* 0x100fe200078e0a05 */
[C---:B------:R-:W-:Y:S01]  /*3550*/  ISETP.GT.U32.AND P1, PT, R5.reuse, R74, PT ;  /* 0x0000004a0500720c */ /* 0x040fe20003f24070 */
[C---:B------:R-:W-:Y:S01]  /*3560*/  IMAD R78, R5.reuse, R41, R78 ;  /* 0x00000029054e7224 */ /* 0x040fe200078e024e */
[----:B------:R-:W-:Y:S01]  /*3570*/  IABS R43, R252 ;  /* 0x000000fc002b7213 */ /* 0x000fe20000000000 */
[----:B------:R-:W-:Y:S01]  /*3580*/  IMAD.HI.U32 R45, R8, R76, RZ ;  /* 0x0000004c082d7227 */ /* 0x000fe200078e00ff */
[----:B------:R-:W-:Y:S02]  /*3590*/  @!P3 IADD3 R68, -R68, RZ, RZ ;  /* 0x000000ff4444b210 */ /* 0x000fe40007ffe1ff */
[C---:B------:R-:W-:Y:S01]  /*35a0*/  ISETP.GT.U32.AND P3, PT, R5.reuse, R78, PT ;  /* 0x0000004e0500720c */ /* 0x040fe20003f64070 */
[----:B------:R-:W-:Y:S01]  /*35b0*/  @!P2 IMAD.IADD R70, R70, 0x1, -R5 ;  /* 0x000000014646a824 */ /* 0x000fe200078e0a05 */
[----:B------:R-:W-:Y:S01]  /*35c0*/  ISETP.GT.U32.AND P2, PT, R5, R80, PT ;  /* 0x000000500500720c */ /* 0x000fe20003f44070 */
[----:B------:R-:W-:-:S02]  /*35d0*/  IMAD.MOV R45, RZ, RZ, -R45 ;  /* 0x000000ffff2d7224 */ /* 0x000fc400078e0a2d */
[----:B------:R-:W-:Y:S02]  /*35e0*/  @!P4 IMAD.MOV R66, RZ, RZ, -R66 ;  /* 0x000000ffff42c224 */ /* 0x000fe400078e0a42 */
[C---:B------:R-:W-:Y:S01]  /*35f0*/  IMAD R76, R5.reuse, R45, R76 ;  /* 0x0000002d054c7224 */ /* 0x040fe200078e024c */
[----:B------:R-:W-:Y:S01]  /*3600*/  @!P1 IADD3 R74, R74, -R5, RZ ;  /* 0x800000054a4a9210 */ /* 0x000fe20007ffe0ff */
[----:B------:R-:W-:Y:S01]  /*3610*/  IMAD.HI.U32 R42, R8, R82, RZ ;  /* 0x00000052082a7227 */ /* 0x000fe200078e00ff */
[----:B------:R-:W-:Y:S02]  /*3620*/  IABS R45, R61 ;  /* 0x0000003d002d7213 */ /* 0x000fe40000000000 */
[----:B------:R-:W-:Y:S01]  /*3630*/  ISETP.GT.U32.AND P4, PT, R5, R76, PT ;  /* 0x0000004c0500720c */ /* 0x000fe20003f84070 */
[--C-:B------:R-:W-:Y:S01]  /*3640*/  @!P6 IMAD.IADD R72, R72, 0x1, -R5.reuse ;  /* 0x000000014848e824 */ /* 0x100fe200078e0a05 */
[----:B------:R-:W-:Y:S01]  /*3650*/  @!P3 IADD3 R78, R78, -R5, RZ ;  /* 0x800000054e4eb210 */ /* 0x000fe20007ffe0ff */
[----:B------:R-:W-:Y:S01]  /*3660*/  @!P2 IMAD.IADD R80, R80, 0x1, -R5 ;  /* 0x000000015050a824 */ /* 0x000fe200078e0a05 */
[----:B------:R-:W-:Y:S01]  /*3670*/  ISETP.GE.AND P6, PT, R47, RZ, PT ;  /* 0x000000ff2f00720c */ /* 0x000fe20003fc6270 */
[----:B------:R-:W-:Y:S01]  /*3680*/  IMAD.HI.U32 R41, R8, R43, RZ ;  /* 0x0000002b08297227 */ /* 0x000fe200078e00ff */
[----:B------:R-:W-:-:S02]  /*3690*/  ISETP.GT.U32.AND P1, PT, R5, R72, PT ;  /* 0x000000480500720c */ /* 0x000fc40003f24070 */
[C---:B------:R-:W-:Y:S01]  /*36a0*/  ISETP.GT.U32.AND P2, PT, R5.reuse, R80, PT ;  /* 0x000000500500720c */ /* 0x040fe20003f44070 */
[----:B------:R-:W-:Y:S02]  /*36b0*/  IMAD.MOV R42, RZ, RZ, -R42 ;  /* 0x000000ffff2a7224 */ /* 0x000fe400078e0a2a */
[----:B------:R-:W-:Y:S01]  /*36c0*/  @!P0 IMAD.MOV R70, RZ, RZ, -R70 ;  /* 0x000000ffff468224 */ /* 0x000fe200078e0a46 */
[----:B------:R-:W-:Y:S01]  /*36d0*/  ISETP.GT.U32.AND P0, PT, R5, R78, PT ;  /* 0x0000004e0500720c */ /* 0x000fe20003f04070 */
[----:B------:R-:W-:-:S04]  /*36e0*/  IMAD.HI.U32 R8, R8, R84, RZ ;  /* 0x0000005408087227 */ /* 0x000fc800078e00ff */
[----:B------:R-:W-:Y:S01]  /*36f0*/  IMAD R82, R5, R42, R82 ;  /* 0x0000002a05527224 */ /* 0x000fe200078e0252 */
[----:B------:R-:W-:Y:S01]  /*3700*/  IADD3 R42, -R41, RZ, RZ ;  /* 0x000000ff292a7210 */ /* 0x000fe20007ffe1ff */
[----:B------:R-:W-:Y:S02]  /*3710*/  IMAD.MOV R8, RZ, RZ, -R8 ;  /* 0x000000ffff087224 */ /* 0x000fe400078e0a08 */
[----:B------:R-:W-:Y:S01]  /*3720*/  @!P4 IMAD.IADD R76, R76, 0x1, -R5 ;  /* 0x000000014c4cc824 */ /* 0x000fe200078e0a05 */
[C---:B------:R-:W-:Y:S01]  /*3730*/  ISETP.GT.U32.AND P4, PT, R5.reuse, R74, PT ;  /* 0x0000004a0500720c */ /* 0x040fe20003f84070 */
[C---:B------:R-:W-:Y:S02]  /*3740*/  IMAD R84, R5.reuse, R8, R84 ;  /* 0x0000000805547224 */ /* 0x040fe400078e0254 */
[C---:B------:R-:W-:Y:S01]  /*3750*/  IMAD R42, R5.reuse, R42, R43 ;  /* 0x0000002a052a7224 */ /* 0x040fe200078e022b */
[C---:B------:R-:W-:Y:S01]  /*3760*/  ISETP.GT.U32.AND P3, PT, R5.reuse, R76, PT ;  /* 0x0000004c0500720c */ /* 0x040fe20003f64070 */
[--C-:B------:R-:W-:Y:S01]  /*3770*/  @!P1 IMAD.IADD R72, R72, 0x1, -R5.reuse ;  /* 0x0000000148489824 */ /* 0x100fe200078e0a05 */
[C---:B------:R-:W-:Y:S01]  /*3780*/  ISETP.GT.U32.AND P1, PT, R5.reuse, R82, PT ;  /* 0x000000520500720c */ /* 0x040fe20003f24070 */
[--C-:B------:R-:W-:Y:S01]  /*3790*/  @!P0 IMAD.IADD R78, R78, 0x1, -R5.reuse ;  /* 0x000000014e4e8824 */ /* 0x100fe200078e0a05 */
[C---:B------:R-:W-:Y:S01]  /*37a0*/  ISETP.GT.U32.AND P0, PT, R5.reuse, R84, PT ;  /* 0x000000540500720c */ /* 0x040fe20003f04070 */
[----:B------:R-:W-:Y:S01]  /*37b0*/  @!P2 IMAD.IADD R80, R80, 0x1, -R5 ;  /* 0x000000015050a824 */ /* 0x000fe200078e0a05 */
[----:B------:R-:W-:Y:S01]  /*37c0*/  ISETP.GT.U32.AND P2, PT, R5, R42, PT ;  /* 0x0000002a0500720c */ /* 0x000fe20003f44070 */
[----:B------:R-:W-:Y:S01]  /*37d0*/  IMAD.HI.U32 R8, R6, R45, RZ ;  /* 0x0000002d06087227 */ /* 0x000fe200078e00ff */
[----:B------:R-:W-:-:S02]  /*37e0*/  @!P5 IADD3 R72, -R72, RZ, RZ ;  /* 0x000000ff4848d210 */ /* 0x000fc40007ffe1ff */
[----:B------:R-:W-:Y:S02]  /*37f0*/  ISETP.GE.AND P5, PT, R53, RZ, PT ;  /* 0x000000ff3500720c */ /* 0x000fe40003fa6270 */
[----:B------:R-:W-:Y:S01]  /*3800*/  LOP3.LUT R53, R7, 0x40, R59, 0xfe, !PT ;  /* 0x0000004007357812 */ /* 0x000fe200078efe3b */
[--C-:B------:R-:W-:Y:S01]  /*3810*/  @!P3 IMAD.IADD R76, R76, 0x1, -R5.reuse ;  /* 0x000000014c4cb824 */ /* 0x100fe200078e0a05 */
[----:B------:R-:W-:Y:S01]  /*3820*/  ISETP.GE.AND P3, PT, R51, RZ, PT ;  /* 0x000000ff3300720c */ /* 0x000fe20003f66270 */
[--C-:B------:R-:W-:Y:S01]  /*3830*/  @!P1 IMAD.IADD R82, R82, 0x1, -R5.reuse ;  /* 0x0000000152529824 */ /* 0x100fe200078e0a05 */
[----:B------:R-:W-:Y:S01]  /*3840*/  @!P4 IADD3 R74, R74, -R5, RZ ;  /* 0x800000054a4ac210 */ /* 0x000fe20007ffe0ff */
[----:B------:R-:W-:Y:S01]  /*3850*/  @!P0 IMAD.IADD R84, R84, 0x1, -R5 ;  /* 0x0000000154548824 */ /* 0x000fe200078e0a05 */
[----:B------:R-:W-:Y:S01]  /*3860*/  LOP3.LUT R51, R7, 0x60, R59, 0xfe, !PT ;  /* 0x0000006007337812 */ /* 0x000fe200078efe3b */
[----:B------:R-:W-:Y:S01]  /*3870*/  @!P2 IMAD.IADD R42, R42, 0x1, -R5 ;  /* 0x000000012a2aa824 */ /* 0x000fe200078e0a05 */
[----:B------:R-:W-:Y:S01]  /*3880*/  ISETP.GE.AND P4, PT, R49, RZ, PT ;  /* 0x000000ff3100720c */ /* 0x000fe20003f86270 */
[----:B------:R-:W-:Y:S01]  /*3890*/  STL [R1+0x720], R53 ;  /* 0x0007203501007387 */ /* 0x000fe20000100800 */
[----:B------:R-:W-:Y:S01]  /*38a0*/  IABS R43, R63 ;  /* 0x0000003f002b7213 */ /* 0x000fe20000000000 */
[----:B------:R-:W-:Y:S01]  /*38b0*/  @!P6 IMAD.MOV R74, RZ, RZ, -R74 ;  /* 0x000000ffff4ae224 */ /* 0x000fe200078e0a4a */
[----:B------:R-:W-:Y:S01]  /*38c0*/  IABS R47, R53 ;  /* 0x00000035002f7213 */ /* 0x000fe20000000000 */
[----:B------:R-:W-:Y:S01]  /*38d0*/  STL [R1+0x72c], R51 ;  /* 0x00072c3301007387 */ /* 0x000fe20000100800 */
[C---:B------:R-:W-:Y:S01]  /*38e0*/  ISETP.GT.U32.AND P1, PT, R5.reuse, R82, PT ;  /* 0x000000520500720c */ /* 0x040fe20003f24070 */
[C---:B------:R-:W-:Y:S01]  /*38f0*/  IMAD.HI.U32 R7, R6.reuse, R43, RZ ;  /* 0x0000002b06077227 */ /* 0x040fe200078e00ff */
[C---:B------:R-:W-:Y:S01]  /*3900*/  ISETP.GT.U32.AND P0, PT, R5.reuse, R84, PT ;  /* 0x000000540500720c */ /* 0x040fe20003f04070 */
[----:B------:R-:W-:Y:S01]  /*3910*/  STL [R1+0x1ce0], R252 ;  /* 0x001ce0fc01007387 */ /* 0x000fe20000100800 */
[----:B------:R-:W-:Y:S01]  /*3920*/  IABS R49, R51 ;  /* 0x0000003300317213 */ /* 0x000fe20000000000 */
[----:B------:R-:W-:Y:S01]  /*3930*/  IMAD.HI.U32 R41, R6, R47, RZ ;  /* 0x0000002f06297227 */ /* 0x000fe200078e00ff */
[----:B------:R-:W-:-:S02]  /*3940*/  ISETP.GT.U32.AND P2, PT, R5, R42, PT ;  /* 0x0000002a0500720c */ /* 0x000fc40003f44070 */
[----:B------:R-:W-:Y:S01]  /*3950*/  IADD3 R8, -R8, RZ, RZ ;  /* 0x000000ff08087210 */ /* 0x000fe20007ffe1ff */
[----:B------:R-:W-:Y:S01]  /*3960*/  IMAD.HI.U32 R6, R6, R49, RZ ;  /* 0x0000003106067227 */ /* 0x000fe200078e00ff */
[----:B------:R-:W-:-:S03]  /*3970*/  ISETP.GE.AND P6, PT, R252, RZ, PT ;  /* 0x000000fffc00720c */ /* 0x000fc60003fc6270 */
[----:B------:R-:W-:Y:S01]  /*3980*/  IMAD.MOV R7, RZ, RZ, -R7 ;  /* 0x000000ffff077224 */ /* 0x000fe200078e0a07 */
[----:B------:R-:W-:Y:S01]  /*3990*/  IADD3 R6, -R6, RZ, RZ ;  /* 0x000000ff06067210 */ /* 0x000fe20007ffe1ff */
[----:B------:R-:W-:Y:S01]  /*39a0*/  @!P4 IMAD.MOV R76, RZ, RZ, -R76 ;  /* 0x000000ffff4cc224 */ /* 0x000fe200078e0a4c */
[----:B------:R-:W-:Y:S01]  /*39b0*/  ISETP.NE.AND P4, PT, R3, RZ, PT ;  /* 0x000000ff0300720c */ /* 0x000fe20003f85270 */
[--C-:B------:R-:W-:Y:S01]  /*39c0*/  @!P0 IMAD.IADD R84, R84, 0x1, -R5.reuse ;  /* 0x0000000154548824 */ /* 0x100fe200078e0a05 */
[----:B------:R-:W-:Y:S01]  /*39d0*/  LOP3.LUT R3, RZ, R3, RZ, 0x33, !PT ;  /* 0x00000003ff037212 */ /* 0x000fe200078e33ff */
[----:B------:R-:W-:Y:S01]  /*39e0*/  @!P2 IMAD.IADD R42, R42, 0x1, -R5 ;  /* 0x000000012a2aa824 */ /* 0x000fe200078e0a05 */
[----:B------:R-:W-:Y:S01]  /*39f0*/  @!P1 IADD3 R82, R82, -R5, RZ ;  /* 0x8000000552529210 */ /* 0x000fe20007ffe0ff */
[C---:B------:R-:W-:Y:S01]  /*3a00*/  IMAD R5, R0.reuse, R7, R43 ;  /* 0x0000000700057224 */ /* 0x040fe200078e022b */
[----:B------:R-:W-:Y:S01]  /*3a10*/  ISETP.GE.AND P1, PT, R55, RZ, PT ;  /* 0x000000ff3700720c */ /* 0x000fe20003f26270 */
[C---:B------:R-:W-:Y:S01]  /*3a20*/  IMAD R43, R0.reuse, R6, R49 ;  /* 0x00000006002b7224 */ /* 0x040fe200078e0231 */
[C---:B------:R-:W-:Y:S01]  /*3a30*/  SEL R6, R3.reuse, R9, !P4 ;  /* 0x0000000903067207 */ /* 0x040fe20006000000 */
[C---:B------:R-:W-:Y:S01]  /*3a40*/  IMAD R7, R0.reuse, R8, R45 ;  /* 0x0000000800077224 */ /* 0x040fe200078e022d */
[C---:B------:R-:W-:Y:S01]  /*3a50*/  SEL R9, R3.reuse, R11, !P4 ;  /* 0x0000000b03097207 */ /* 0x040fe20006000000 */
[----:B------:R-:W-:Y:S01]  /*3a60*/  IMAD.MOV R41, RZ, RZ, -R41 ;  /* 0x000000ffff297224 */ /* 0x000fe200078e0a29 */
[----:B------:R-:W-:Y:S01]  /*3a70*/  SEL R8, R3, R12, !P4 ;  /* 0x0000000c03087207 */ /* 0x000fe20006000000 */
[----:B------:R1:W-:Y:S01]  /*3a80*/  STL [R1+0x1824], R6 ;  /* 0x0018240601007387 */ /* 0x0003e20000100800 */
[----:B------:R-:W-:Y:S01]  /*3a90*/  ISETP.GE.AND P0, PT, R57, RZ, PT ;  /* 0x000000ff3900720c */ /* 0x000fe20003f06270 */
[----:B------:R-:W-:Y:S01]  /*3aa0*/  @!P3 IMAD.MOV R78, RZ, RZ, -R78 ;  /* 0x000000ffff4eb224 */ /* 0x000fe200078e0a4e */
[C---:B------:R-:W-:Y:S01]  /*3ab0*/  ISETP.GT.U32.AND P2, PT, R0.reuse, R5, PT ;  /* 0x000000050000720c */ /* 0x040fe20003f44070 */
[----:B------:R2:W-:Y:S01]  /*3ac0*/  STL [R1+0x182c], R9 ;  /* 0x00182c0901007387 */ /* 0x0005e20000100800 */
[----:B------:R-:W-:Y:S01]  /*3ad0*/  IMAD R41, R0, R41, R47 ;  /* 0x0000002900297224 */ /* 0x000fe200078e022f */
[----:B------:R-:W-:Y:S01]  /*3ae0*/  @!P1 IADD3 R82, -R82, RZ, RZ ;  /* 0x000000ff52529210 */ /* 0x000fe20007ffe1ff */
[----:B------:R-:W-:Y:S01]  /*3af0*/  @!P5 IMAD.MOV R80, RZ, RZ, -R80 ;  /* 0x000000ffff50d224 */ /* 0x000fe200078e0a50 */
[----:B------:R3:W-:Y:S01]  /*3b00*/  STL [R1+0x1830], R8 ;  /* 0x0018300801007387 */ /* 0x0007e20000100800 */
[----:B------:R-:W-:Y:S01]  /*3b10*/  ISETP.GT.U32.AND P1, PT, R0, R7, PT ;  /* 0x000000070000720c */ /* 0x000fe20003f24070 */
[----:B------:R-:W4:Y:S01]  /*3b20*/  LDC R11, c[0x0][0x23c] ;  /* 0x00008f00ff0b7b82 */ /* 0x000f220000000800 */
[----:B-1----:R-:W-:-:S02]  /*3b30*/  SEL R6, R3, R13, !P4 ;  /* 0x0000000d03067207 */ /* 0x002fc40006000000 */
[----:B------:R-:W-:Y:S01]  /*3b40*/  @!P6 IADD3 R42, -R42, RZ, RZ ;  /* 0x000000ff2a2ae210 */ /* 0x000fe20007ffe1ff */
[----:B------:R-:W-:Y:S01]  /*3b50*/  @!P0 IMAD.MOV R84, RZ, RZ, -R84 ;  /* 0x000000ffff548224 */ /* 0x000fe200078e0a54 */
[----:B--2---:R-:W-:Y:S01]  /*3b60*/  SEL R9, R3, R14, !P4 ;  /* 0x0000000e03097207 */ /* 0x004fe20006000000 */
[----:B------:R1:W-:Y:S01]  /*3b70*/  STL [R1+0x1834], R6 ;  /* 0x0018340601007387 */ /* 0x0003e20000100800 */
[----:B------:R-:W-:Y:S01]  /*3b80*/  ISETP.GT.U32.AND P6, PT, R0, R41, PT ;  /* 0x000000290000720c */ /* 0x000fe20003fc4070 */
[--C-:B------:R-:W-:Y:S01]  /*3b90*/  @!P2 IMAD.IADD R5, R5, 0x1, -R0.reuse ;  /* 0x000000010505a824 */ /* 0x100fe200078e0a00 */
[C---:B---3--:R-:W-:Y:S01]  /*3ba0*/  SEL R8, R3.reuse, R15, !P4 ;  /* 0x0000000f03087207 */ /* 0x048fe20006000000 */
[----:B------:R2:W-:Y:S01]  /*3bb0*/  STL [R1+0x1838], R9 ;  /* 0x0018380901007387 */ /* 0x0005e20000100800 */
[C---:B------:R-:W-:Y:S01]  /*3bc0*/  SEL R236, R3.reuse, R42, !P4 ;  /* 0x0000002a03ec7207 */ /* 0x040fe20006000000 */
[----:B------:R-:W3:Y:S01]  /*3bd0*/  LDC R14, c[0x0][0x230] ;  /* 0x00008c00ff0e7b82 */ /* 0x000ee20000000800 */
[C---:B------:R-:W-:Y:S01]  /*3be0*/  SEL R233, R3.reuse, R233, !P4 ;  /* 0x000000e903e97207 */ /* 0x040fe20006000000 */
[----:B------:R2:W-:Y:S01]  /*3bf0*/  STL [R1+0x183c], R8 ;  /* 0x00183c0801007387 */ /* 0x0005e20000100800 */
[C---:B------:R-:W-:Y:S01]  /*3c00*/  SEL R232, R3.reuse, R232, !P4 ;  /* 0x000000e803e87207 */ /* 0x040fe20006000000 */
[----:B------:R-:W-:Y:S01]  /*3c10*/  IMAD R250, R236, UR55, RZ ;  /* 0x00000037ecfa7c24 */ /* 0x000fe2000f8e02ff */
[C---:B-1----:R-:W-:Y:S01]  /*3c20*/  SEL R6, R3.reuse, R16, !P4 ;  /* 0x0000001003067207 */ /* 0x042fe20006000000 */
[----:B------:R-:W-:Y:S01]  /*3c30*/  ULDC UR55, c[0x0][0x240] ;  /* 0x0000900000377ab9 */ /* 0x000fe20000000800 */
[----:B------:R-:W-:Y:S01]  /*3c40*/  SEL R231, R3, R231, !P4 ;  /* 0x000000e703e77207 */ /* 0x000fe20006000000 */
[----:B------:R-:W-:Y:S01]  /*3c50*/  @!P6 IMAD.IADD R41, R41, 0x1, -R0 ;  /* 0x000000012929e824 */ /* 0x000fe200078e0a00 */
[C---:B--2---:R-:W-:Y:S01]  /*3c60*/  SEL R9, R3.reuse, R17, !P4 ;  /* 0x0000001103097207 */ /* 0x044fe20006000000 */
[----:B------:R1:W-:Y:S01]  /*3c70*/  STL [R1+0x1840], R6 ;  /* 0x0018400601007387 */ /* 0x0003e20000100800 */
[C---:B------:R-:W-:Y:S01]  /*3c80*/  SEL R230, R3.reuse, R230, !P4 ;  /* 0x000000e603e67207 */ /* 0x040fe20006000000 */
[----:B------:R-:W2:Y:S01]  /*3c90*/  LDC R13, c[0x0][0x230] ;  /* 0x00008c00ff0d7b82 */ /* 0x000ea20000000800 */
[C---:B------:R-:W-:Y:S01]  /*3ca0*/  SEL R8, R3.reuse, R18, !P4 ;  /* 0x0000001203087207 */ /* 0x040fe20006000000 */
[----:B------:R1:W-:Y:S01]  /*3cb0*/  STL [R1+0x1844], R9 ;  /* 0x0018440901007387 */ /* 0x0003e20000100800 */
[C---:B------:R-:W-:Y:S01]  /*3cc0*/  SEL R229, R3.reuse, R229, !P4 ;  /* 0x000000e503e57207 */ /* 0x040fe20006000000 */
[----:B------:R-:W-:Y:S01]  /*3cd0*/  IMAD R17, R224, 0x4c, RZ ;  /* 0x0000004ce0117824 */ /* 0x000fe200078e02ff */
[C---:B------:R-:W-:Y:S01]  /*3ce0*/  SEL R228, R3.reuse, R228, !P4 ;  /* 0x000000e403e47207 */ /* 0x040fe20006000000 */
[----:B------:R1:W-:Y:S01]  /*3cf0*/  STL [R1+0x1848], R8 ;  /* 0x0018480801007387 */ /* 0x0003e20000100800 */
[C---:B------:R-:W-:Y:S01]  /*3d00*/  SEL R227, R3.reuse, R227, !P4 ;  /* 0x000000e303e37207 */ /* 0x040fe20006000000 */
[----:B------:R-:W3:Y:S01]  /*3d10*/  LDC R15, c[0x0][0x230] ;  /* 0x00008c00ff0f7b82 */ /* 0x000ee20000000800 */
[----:B-1----:R-:W-:-:S02]  /*3d20*/  SEL R6, R3, R19, !P4 ;  /* 0x0000001303067207 */ /* 0x002fc40006000000 */
[C---:B------:R-:W-:Y:S02]  /*3d30*/  SEL R226, R3.reuse, R226, !P4 ;  /* 0x000000e203e27207 */ /* 0x040fe40006000000 */
[C---:B------:R-:W-:Y:S01]  /*3d40*/  SEL R9, R3.reuse, R20, !P4 ;  /* 0x0000001403097207 */ /* 0x040fe20006000000 */
[----:B------:R1:W-:Y:S01]  /*3d50*/  STL [R1+0x184c], R6 ;  /* 0x00184c0601007387 */ /* 0x0003e20000100800 */
[C---:B------:R-:W-:Y:S01]  /*3d60*/  SEL R237, R3.reuse, R237, !P4 ;  /* 0x000000ed03ed7207 */ /* 0x040fe20006000000 */
[----:B------:R-:W3:Y:S01]  /*3d70*/  LDC R16, c[0x0][0x230] ;  /* 0x00008c00ff107b82 */ /* 0x000ee20000000800 */
[C---:B------:R-:W-:Y:S01]  /*3d80*/  SEL R8, R3.reuse, R21, !P4 ;  /* 0x0000001503087207 */ /* 0x040fe20006000000 */
[----:B------:R4:W-:Y:S01]  /*3d90*/  STL [R1+0x1850], R9 ;  /* 0x0018500901007387 */ /* 0x0009e20000100800 */
[----:B------:R-:W-:Y:S01]  /*3da0*/  SEL R252, R3, R10, !P4 ;  /* 0x0000000a03fc7207 */ /* 0x000fe20006000000 */
[----:B------:R-:W-:Y:S01]  /*3db0*/  IMAD R20, R224, 0x64, RZ ;  /* 0x00000064e0147824 */ /* 0x000fe200078e02ff */
[----:B------:R-:W-:Y:S01]  /*3dc0*/  ISETP.GE.AND P3, PT, R59, UR4, PT ;  /* 0x000000043b007c0c */ /* 0x000fe2000bf66270 */
[----:B------:R4:W-:Y:S01]  /*3dd0*/  STL [R1+0x1854], R8 ;  /* 0x0018540801007387 */ /* 0x0009e20000100800 */
[----:B------:R-:W-:Y:S01]  /*3de0*/  USEL UR4, URZ, 0x4, !UP0 ;  /* 0x000000043f047887 */ /* 0x000fe2000c000000 */
[----:B-1----:R-:W-:Y:S01]  /*3df0*/  SEL R6, R3, R22, !P4 ;  /* 0x0000001603067207 */ /* 0x002fe20006000000 */
[----:B--2---:R-:W-:Y:S01]  /*3e00*/  VIADD R13, R13, 0xfffffffb ;  /* 0xfffffffb0d0d7836 */ /* 0x004fe20000000000 */
[----:B------:R-:W-:Y:S01]  /*3e10*/  ISETP.GT.U32.AND P0, PT, R0, R5, PT ;  /* 0x000000050000720c */ /* 0x000fe20003f04070 */
[----:B------:R-:W1:Y:S01]  /*3e20*/  LDC R22, c[0x0][0x230] ;  /* 0x00008c00ff167b82 */ /* 0x000e620000000800 */
[----:B----4-:R-:W-:Y:S01]  /*3e30*/  SEL R9, R3, R23, !P4 ;  /* 0x0000001703097207 */ /* 0x010fe20006000000 */
[----:B------:R2:W-:Y:S01]  /*3e40*/  STL [R1+0x1858], R6 ;  /* 0x0018580601007387 */ /* 0x0005e20000100800 */
[----:B------:R-:W-:-:S02]  /*3e50*/  @!P1 IADD3 R7, R7, -R0, RZ ;  /* 0x8000000007079210 */ /* 0x000fc40007ffe0ff */
[C---:B------:R-:W-:Y:S01]  /*3e60*/  SEL R8, R3.reuse, R26, !P4 ;  /* 0x0000001a03087207 */ /* 0x040fe20006000000 */
[----:B------:R4:W-:Y:S01]  /*3e70*/  STL [R1+0x185c], R9 ;  /* 0x00185c0901007387 */ /* 0x0009e20000100800 */
[----:B------:R-:W-:Y:S02]  /*3e80*/  ISETP.GT.U32.AND P2, PT, R0, R7, PT ;  /* 0x000000070000720c */ /* 0x000fe40003f44070 */
[----:B------:R-:W-:Y:S01]  /*3e90*/  ISETP.GE.AND P5, PT, R240, UR5, PT ;  /* 0x00000005f0007c0c */ /* 0x000fe2000bfa6270 */
[----:B------:R3:W-:Y:S01]  /*3ea0*/  STL [R1+0x1860], R8 ;  /* 0x0018600801007387 */ /* 0x0007e20000100800 */
[----:B------:R-:W-:Y:S01]  /*3eb0*/  ULDC UR5, c[0x0][0x234] ;  /* 0x00008d0000057ab9 */ /* 0x000fe20000000800 */
[----:B--2---:R-:W-:Y:S01]  /*3ec0*/  SEL R6, R3, R25, !P4 ;  /* 0x0000001903067207 */ /* 0x004fe20006000000 */
[----:B------:R-:W-:Y:S01]  /*3ed0*/  @!P0 IMAD.IADD R5, R5, 0x1, -R0 ;  /* 0x0000000105058824 */ /* 0x000fe200078e0a00 */
[----:B----4-:R-:W-:-:S03]  /*3ee0*/  SEL R9, R3, R24, !P4 ;  /* 0x0000001803097207 */ /* 0x010fc60006000000 */
[----:B------:R2:W-:Y:S01]  /*3ef0*/  STL [R1+0x1864], R6 ;  /* 0x0018640601007387 */ /* 0x0005e20000100800 */
[----:B---3--:R-:W-:-:S03]  /*3f00*/  SEL R8, R3, R27, !P4 ;  /* 0x0000001b03087207 */ /* 0x008fc60006000000 */
[----:B------:R3:W-:Y:S01]  /*3f10*/  STL [R1+0x1868], R9 ;  /* 0x0018680901007387 */ /* 0x0007e20000100800 */
[----:B------:R-:W-:Y:S01]  /*3f20*/  @!P2 IMAD.IADD R7, R7, 0x1, -R0 ;  /* 0x000000010707a824 */ /* 0x000fe200078e0a00 */
[----:B------:R-:W-:Y:S02]  /*3f30*/  ISETP.GE.AND P2, PT, R53, RZ, PT ;  /* 0x000000ff3500720c */ /* 0x000fe40003f46270 */
[----:B------:R4:W-:Y:S01]  /*3f40*/  STL [R1+0x186c], R8 ;  /* 0x00186c0801007387 */ /* 0x0009e20000100800 */
[C---:B--2---:R-:W-:Y:S01]  /*3f50*/  SEL R6, R3.reuse, R28, !P4 ;  /* 0x0000001c03067207 */ /* 0x044fe20006000000 */
[----:B------:R-:W-:Y:S01]  /*3f60*/  IMAD R28, R224, 0x68, RZ ;  /* 0x00000068e01c7824 */ /* 0x000fe200078e02ff */
[----:B---3--:R-:W-:-:S03]  /*3f70*/  SEL R9, R3, R29, !P4 ;  /* 0x0000001d03097207 */ /* 0x008fc60006000000 */
[----:B------:R2:W-:Y:S01]  /*3f80*/  STL [R1+0x1870], R6 ;  /* 0x0018700601007387 */ /* 0x0005e20000100800 */
[----:B----4-:R-:W-:-:S03]  /*3f90*/  SEL R8, R3, R30, !P4 ;  /* 0x0000001e03087207 */ /* 0x010fc60006000000 */
[----:B------:R3:W-:Y:S04]  /*3fa0*/  STL [R1+0x1874], R9 ;  /* 0x0018740901007387 */ /* 0x0007e80000100800 */
[----:B------:R4:W-:Y:S01]  /*3fb0*/  STL [R1+0x1878], R8 ;  /* 0x0018780801007387 */ /* 0x0009e20000100800 */
[C---:B--2---:R-:W-:Y:S02]  /*3fc0*/  SEL R6, R3.reuse, R31, !P4 ;  /* 0x0000001f03067207 */ /* 0x044fe40006000000 */
        /* <DEDUP_REMOVED lines=9> */
[----:B------:R3:W-:Y:S01]  /*4060*/  STL [R1+0x188c], R9 ;  /* 0x00188c0901007387 */ /* 0x0007e20000100800 */
[----:B------:R-:W-:-:S03]  /*4070*/  IMAD R36, R224, 0x6c, RZ ;  /* 0x0000006ce0247824 */ /* 0x000fc600078e02ff */
        /* <DEDUP_REMOVED lines=10> */
[----:B------:R-:W-:Y:S01]  /*4120*/  IMAD R44, R224, 0x70, RZ ;  /* 0x00000070e02c7824 */ /* 0x000fe200078e02ff */
[C---:B----4-:R-:W-:Y:S02]  /*4130*/  SEL R8, R3.reuse, R46, !P4 ;  /* 0x0000002e03087207 */ /* 0x050fe40006000000 */
[----:B------:R3:W-:Y:S01]  /*4140*/  STL [R1+0x18a4], R9 ;  /* 0x0018a40901007387 */ /* 0x0007e20000100800 */
[----:B------:R-:W4:Y:S03]  /*4150*/  LDC R46, c[0x0][0x230] ;  /* 0x00008c00ff2e7b82 */ /* 0x000f260000000800 */
[----:B------:R1:W-:Y:S01]  /*4160*/  STL [R1+0x18a8], R8 ;  /* 0x0018a80801007387 */ /* 0x0003e20000100800 */
[C---:B--2---:R-:W-:Y:S02]  /*4170*/  SEL R6, R3.reuse, R48, !P4 ;  /* 0x0000003003067207 */ /* 0x044fe40006000000 */
[----:B---3--:R-:W-:-:S03]  /*4180*/  SEL R9, R3, R50, !P4 ;  /* 0x0000003203097207 */ /* 0x008fc60006000000 */
[----:B------:R2:W-:Y:S01]  /*4190*/  STL [R1+0x18ac], R6 ;  /* 0x0018ac0601007387 */ /* 0x0005e20000100800 */
[----:B-1----:R-:W-:-:S03]  /*41a0*/  SEL R8, R3, R52, !P4 ;  /* 0x0000003403087207 */ /* 0x002fc60006000000 */
[----:B------:R1:W-:Y:S01]  /*41b0*/  STL [R1+0x18b0], R9 ;  /* 0x0018b00901007387 */ /* 0x0003e20000100800 */
[----:B------:R-:W-:-:S03]  /*41c0*/  IMAD R52, R224, 0x74, RZ ;  /* 0x00000074e0347824 */ /* 0x000fc600078e02ff */
[----:B------:R3:W-:Y:S01]  /*41d0*/  STL [R1+0x18b4], R8 ;  /* 0x0018b40801007387 */ /* 0x0007e20000100800 */
[C---:B--2---:R-:W-:Y:S02]  /*41e0*/  SEL R6, R3.reuse, R54, !P4 ;  /* 0x0000003603067207 */ /* 0x044fe40006000000 */
[----:B-1----:R-:W-:-:S03]  /*41f0*/  SEL R9, R3, R56, !P4 ;  /* 0x0000003803097207 */ /* 0x002fc60006000000 */
[----:B------:R1:W-:Y:S01]  /*4200*/  STL [R1+0x18b8], R6 ;  /* 0x0018b80601007387 */ /* 0x0003e20000100800 */
[----:B---3--:R-:W-:-:S03]  /*4210*/  SEL R8, R3, R58, !P4 ;  /* 0x0000003a03087207 */ /* 0x008fc60006000000 */
[----:B------:R2:W-:Y:S04]  /*4220*/  STL [R1+0x18bc], R9 ;  /* 0x0018bc0901007387 */ /* 0x0005e80000100800 */
[----:B------:R3:W-:Y:S01]  /*4230*/  STL [R1+0x18c0], R8 ;  /* 0x0018c00801007387 */ /* 0x0007e20000100800 */
[C---:B-1----:R-:W-:Y:S01]  /*4240*/  SEL R6, R3.reuse, R60, !P4 ;  /* 0x0000003c03067207 */ /* 0x042fe20006000000 */
[----:B------:R-:W-:Y:S01]  /*4250*/  IMAD R60, R224, 0x78, RZ ;  /* 0x00000078e03c7824 */ /* 0x000fe200078e02ff */
[----:B--2---:R-:W-:-:S03]  /*4260*/  SEL R9, R3, R62, !P4 ;  /* 0x0000003e03097207 */ /* 0x004fc60006000000 */
[----:B------:R1:W-:Y:S01]  /*4270*/  STL [R1+0x18c4], R6 ;  /* 0x0018c40601007387 */ /* 0x0003e20000100800 */
[----:B------:R-:W2:Y:S01]  /*4280*/  LDC R62, c[0x0][0x230] ;  /* 0x00008c00ff3e7b82 */ /* 0x000ea20000000800 */
[C---:B---3--:R-:W-:Y:S02]  /*4290*/  SEL R8, R3.reuse, R64, !P4 ;  /* 0x0000004003087207 */ /* 0x048fe40006000000 */
[----:B------:R3:W-:Y:S04]  /*42a0*/  STL [R1+0x18c8], R9 ;  /* 0x0018c80901007387 */ /* 0x0007e80000100800 */
[----:B------:R4:W-:Y:S01]  /*42b0*/  STL [R1+0x18cc], R8 ;  /* 0x0018cc0801007387 */ /* 0x0009e20000100800 */
[C---:B-1----:R-:W-:Y:S02]  /*42c0*/  SEL R6, R3.reuse, R66, !P4 ;  /* 0x0000004203067207 */ /* 0x042fe40006000000 */
[----:B---3--:R-:W-:-:S03]  /*42d0*/  SEL R9, R3, R68, !P4 ;  /* 0x0000004403097207 */ /* 0x008fc60006000000 */
[----:B------:R1:W-:Y:S01]  /*42e0*/  STL [R1+0x18d0], R6 ;  /* 0x0018d00601007387 */ /* 0x0003e20000100800 */
[----:B------:R-:W-:Y:S01]  /*42f0*/  IMAD R68, R224, 0x7c, RZ ;  /* 0x0000007ce0447824 */ /* 0x000fe200078e02ff */
[C---:B----4-:R-:W-:Y:S02]  /*4300*/  SEL R8, R3.reuse, R70, !P4 ;  /* 0x0000004603087207 */ /* 0x050fe40006000000 */
[----:B------:R3:W-:Y:S01]  /*4310*/  STL [R1+0x18d4], R9 ;  /* 0x0018d40901007387 */ /* 0x0007e20000100800 */
[----:B------:R-:W4:Y:S03]  /*4320*/  LDC R70, c[0x0][0x230] ;  /* 0x00008c00ff467b82 */ /* 0x000f260000000800 */
[----:B------:R3:W-:Y:S01]  /*4330*/  STL [R1+0x18d8], R8 ;  /* 0x0018d80801007387 */ /* 0x0007e20000100800 */
[----:B-1----:R-:W-:-:S04]  /*4340*/  SEL R6, R3, R72, !P4 ;  /* 0x0000004803067207 */ /* 0x002fc80006000000 */
[----:B------:R-:W1:Y:S01]  /*4350*/  LDC R72, c[0x0][0x230] ;  /* 0x00008c00ff487b82 */ /* 0x000e620000000800 */
[C---:B---3--:R-:W-:Y:S01]  /*4360*/  SEL R9, R3.reuse, R74, !P4 ;  /* 0x0000004a03097207 */ /* 0x048fe20006000000 */
[----:B------:R3:W-:Y:S01]  /*4370*/  STL [R1+0x18dc], R6 ;  /* 0x0018dc0601007387 */ /* 0x0007e20000100800 */
[----:B------:R-:W-:-:S03]  /*4380*/  SEL R8, R3, R76, !P4 ;  /* 0x0000004c03087207 */ /* 0x000fc60006000000 */
[----:B------:R2:W-:Y:S01]  /*4390*/  STL [R1+0x18e0], R9 ;  /* 0x0018e00901007387 */ /* 0x0005e20000100800 */
[----:B------:R-:W-:-:S03]  /*43a0*/  IMAD R76, R224, 0x65, RZ ;  /* 0x00000065e04c7824 */ /* 0x000fc600078e02ff */
[----:B------:R2:W-:Y:S01]  /*43b0*/  STL [R1+0x18e4], R8 ;  /* 0x0018e40801007387 */ /* 0x0005e20000100800 */
[C---:B---3--:R-:W-:Y:S02]  /*43c0*/  SEL R6, R3.reuse, R78, !P4 ;  /* 0x0000004e03067207 */ /* 0x048fe40006000000 */
[----:B------:R-:W3:Y:S01]  /*43d0*/  LDC R78, c[0x0][0x230] ;  /* 0x00008c00ff4e7b82 */ /* 0x000ee20000000800 */
[C---:B--2---:R-:W-:Y:S02]  /*43e0*/  SEL R9, R3.reuse, R80, !P4 ;  /* 0x0000005003097207 */ /* 0x044fe40006000000 */
[----:B------:R2:W-:Y:S01]  /*43f0*/  STL [R1+0x18e8], R6 ;  /* 0x0018e80601007387 */ /* 0x0005e20000100800 */
[----:B------:R-:W-:-:S03]  /*4400*/  SEL R8, R3, R82, !P4 ;  /* 0x0000005203087207 */ /* 0x000fc60006000000 */
[----:B------:R-:W-:Y:S04]  /*4410*/  STL [R1+0x18ec], R9 ;  /* 0x0018ec0901007387 */ /* 0x000fe80000100800 */
[----:B------:R4:W-:Y:S01]  /*4420*/  STL [R1+0x18f0], R8 ;  /* 0x0018f00801007387 */ /* 0x0009e20000100800 */
[C---:B--2---:R-:W-:Y:S01]  /*4430*/  SEL R6, R3.reuse, R84, !P4 ;  /* 0x0000005403067207 */ /* 0x044fe20006000000 */
[----:B------:R-:W-:Y:S01]  /*4440*/  IMAD R84, R224, 0x69, RZ ;  /* 0x00000069e0547824 */ /* 0x000fe200078e02ff */
[----:B------:R-:W-:Y:S02]  /*4450*/  SEL R3, R3, R4, !P4 ;  /* 0x0000000403037207 */ /* 0x000fe40006000000 */
[----:B------:R-:W-:Y:S01]  /*4460*/  ISETP.GT.U32.AND P4, PT, R0, R43, PT ;  /* 0x0000002b0000720c */ /* 0x000fe20003f84070 */
[----:B------:R2:W-:Y:S01]  /*4470*/  STL [R1+0x18f4], R6 ;  /* 0x0018f40601007387 */ /* 0x0005e20000100800 */
[----:B------:R-:W1:Y:S01]  /*4480*/  LDC R4, c[0x0][0x230] ;  /* 0x00008c00ff047b82 */ /* 0x000e620000000800 */
[----:B----4-:R-:W-:-:S02]  /*4490*/  LOP3.LUT R8, R59, 0x40, RZ, 0xfc, !PT ;  /* 0x000000403b087812 */ /* 0x010fc400078efcff */
[----:B------:R4:W-:Y:S02]  /*44a0*/  STL [R1+0x18f8], R3 ;  /* 0x0018f80301007387 */ /* 0x0009e40000100800 */
[----:B------:R-:W-:Y:S01]  /*44b0*/  ISETP.GE.AND P1, PT, R8, UR6, PT ;  /* 0x0000000608007c0c */ /* 0x000fe2000bf26270 */
[----:B------:R-:W-:Y:S02]  /*44c0*/  UMOV UR6, 0x400 ;  /* 0x0000040000067882 */ /* 0x000fe40000000000 */
[----:B------:R-:W3:Y:S01]  /*44d0*/  LDC R9, c[0x0][0x23c] ;  /* 0x00008f00ff097b82 */ /* 0x000ee20000000800 */
[----:B--2---:R-:W-:Y:S02]  /*44e0*/  LOP3.LUT R6, R59, 0x60, RZ, 0xfc, !PT ;  /* 0x000000603b067812 */ /* 0x004fe400078efcff */
[----:B------:R-:W-:Y:S01]  /*44f0*/  @!P4 IADD3 R43, R43, -R0, RZ ;  /* 0x800000002b2bc210 */ /* 0x000fe20007ffe0ff */
[----:B----4-:R-:W-:Y:S01]  /*4500*/  IMAD.U32 R3, RZ, RZ, UR4 ;  /* 0x00000004ff037e24 */ /* 0x010fe2000f8e00ff */
[----:B------:R-:W-:Y:S01]  /*4510*/  ISETP.GE.AND P6, PT, R6, UR8, PT ;  /* 0x0000000806007c0c */ /* 0x000fe2000bfc6270 */
[----:B------:R-:W-:Y:S01]  /*4520*/  ULDC.64 UR8, c[0x0][0x210] ;  /* 0x0000840000087ab9 */ /* 0x000fe20000000a00 */
[----:B------:R-:W-:Y:S01]  /*4530*/  ISETP.GE.AND P4, PT, R61, RZ, PT ;  /* 0x000000ff3d00720c */ /* 0x000fe20003f86270 */
[----:B------:R-:W2:Y:S01]  /*4540*/  S2UR UR4, SR_CgaCtaId ;  /* 0x00000000000479c3 */ /* 0x000ea20000008800 */
[----:B------:R-:W-:-:S02]  /*4550*/  SEL R6, R3, RZ, !P3 ;  /* 0x000000ff03067207 */ /* 0x000fc40005800000 */
[----:B------:R-:W-:Y:S02]  /*4560*/  ISETP.GT.U32.AND P3, PT, R0, R41, PT ;  /* 0x000000290000720c */ /* 0x000fe40003f64070 */
[----:B------:R-:W-:Y:S02]  /*4570*/  ISETP.NE.U32.AND P0, PT, R6, RZ, PT ;  /* 0x000000ff0600720c */ /* 0x000fe40003f05070 */
[C---:B------:R-:W-:Y:S02]  /*4580*/  SEL R6, R3.reuse, RZ, !P1 ;  /* 0x000000ff03067207 */ /* 0x040fe40004800000 */
[----:B------:R-:W-:Y:S02]  /*4590*/  SEL R8, R3, RZ, !P5 ;  /* 0x000000ff03087207 */ /* 0x000fe40006800000 */
[----:B------:R-:W-:Y:S01]  /*45a0*/  ISETP.GT.U32.AND P1, PT, R0, R43, PT ;  /* 0x0000002b0000720c */ /* 0x000fe20003f24070 */
[----:B------:R-:W-:Y:S01]  /*45b0*/  @!P4 IMAD.MOV R7, RZ, RZ, -R7 ;  /* 0x000000ffff07c224 */ /* 0x000fe200078e0a07 */
[----:B------:R-:W-:-:S02]  /*45c0*/  ISETP.GE.AND P5, PT, R63, RZ, PT ;  /* 0x000000ff3f00720c */ /* 0x000fc40003fa6270 */
[----:B------:R-:W-:Y:S02]  /*45d0*/  SEL R3, R3, RZ, !P6 ;  /* 0x000000ff03037207 */ /* 0x000fe40007000000 */
[-C--:B------:R-:W-:Y:S02]  /*45e0*/  @!P3 IADD3 R41, R41, -R0.reuse, RZ ;  /* 0x800000002929b210 */ /* 0x080fe40007ffe0ff */
[----:B------:R-:W-:Y:S02]  /*45f0*/  ISETP.GE.AND P3, PT, R51, RZ, PT ;  /* 0x000000ff3300720c */ /* 0x000fe40003f66270 */
[----:B------:R-:W-:Y:S01]  /*4600*/  ISETP.NE.U32.AND P6, PT, R8, RZ, PT ;  /* 0x000000ff0800720c */ /* 0x000fe20003fc5070 */
[----:B------:R-:W-:Y:S01]  /*4610*/  @!P2 IMAD.MOV R41, RZ, RZ, -R41 ;  /* 0x000000ffff29a224 */ /* 0x000fe200078e0a29 */
[----:B------:R-:W4:Y:S01]  /*4620*/  LDC R8, c[0x0][0x23c] ;  /* 0x00008f00ff087b82 */ /* 0x000f220000000800 */
[----:B------:R-:W-:Y:S01]  /*4630*/  @!P1 IADD3 R43, R43, -R0, RZ ;  /* 0x800000002b2b9210 */ /* 0x000fe20007ffe0ff */
[----:B-1----:R-:W-:Y:S01]  /*4640*/  VIADD R0, R4, 0xffffffff ;  /* 0xffffffff04007836 */ /* 0x002fe20000000000 */
[----:B------:R-:W-:Y:S01]  /*4650*/  ISETP.NE.AND P1, PT, R2, RZ, PT ;  /* 0x000000ff0200720c */ /* 0x000fe20003f25270 */
[----:B------:R-:W-:Y:S01]  /*4660*/  @!P5 IMAD.MOV R5, RZ, RZ, -R5 ;  /* 0x000000ffff05d224 */ /* 0x000fe200078e0a05 */
[----:B------:R-:W-:Y:S01]  /*4670*/  LOP3.LUT R2, RZ, R2, RZ, 0x33, !PT ;  /* 0x00000002ff027212 */ /* 0x000fe200078e33ff */
[----:B--2---:R-:W-:Y:S01]  /*4680*/  ULEA UR6, UR4, UR6, 0x18 ;  /* 0x0000000604067291 */ /* 0x004fe2000f8ec03f */
[----:B------:R-:W-:-:S02]  /*4690*/  ISETP.NE.U32.AND P5, PT, R3, RZ, PT ;  /* 0x000000ff0300720c */ /* 0x000fc40003fa5070 */
[----:B------:R-:W-:Y:S01]  /*46a0*/  SEL R5, R2, R5, !P1 ;  /* 0x0000000502057207 */ /* 0x000fe20004800000 */
[----:B------:R-:W-:Y:S01]  /*46b0*/  ULDC UR4, c[0x0][0x240] ;  /* 0x0000900000047ab9 */ /* 0x000fe20000000800 */
[----:B------:R-:W-:Y:S02]  /*46c0*/  @!P3 IADD3 R43, -R43, RZ, RZ ;  /* 0x000000ff2b2bb210 */ /* 0x000fe40007ffe1ff */
[----:B------:R-:W-:Y:S01]  /*46d0*/  ISETP.GE.U32.AND P3, PT, R0, 0x7fffff80, PT ;  /* 0x7fffff800000780c */ /* 0x000fe20003f66070 */
[----:B------:R-:W-:Y:S01]  /*46e0*/  IMAD R0, R5, UR5, RZ ;  /* 0x0000000505007c24 */ /* 0x000fe2000f8e02ff */
[C---:B------:R-:W-:Y:S02]  /*46f0*/  SEL R3, R2.reuse, R41, !P1 ;  /* 0x0000002902037207 */ /* 0x040fe40004800000 */
[C---:B------:R-:W-:Y:S02]  /*4700*/  SEL R7, R2.reuse, R7, !P1 ;  /* 0x0000000702077207 */ /* 0x040fe40004800000 */
[----:B------:R-:W-:Y:S01]  /*4710*/  SEL R43, R2, R43, !P1 ;  /* 0x0000002b022b7207 */ /* 0x000fe20004800000 */
[----:B------:R-:W-:Y:S01]  /*4720*/  IMAD R3, R3, UR5, RZ ;  /* 0x0000000503037c24 */ /* 0x000fe2000f8e02ff */
[----:B------:R-:W-:Y:S01]  /*4730*/  LEA R234, P1, R0, UR8, 0x2 ;  /* 0x0000000800ea7c11 */ /* 0x000fe2000f8210ff */
[----:B------:R-:W-:Y:S01]  /*4740*/  IMAD R2, R7, UR5, RZ ;  /* 0x0000000507027c24 */ /* 0x000fe2000f8e02ff */
[----:B------:R-:W-:Y:S01]  /*4750*/  ISETP.NE.U32.AND P4, PT, R6, RZ, PT ;  /* 0x000000ff0600720c */ /* 0x000fe20003f85070 */
[----:B------:R-:W-:Y:S01]  /*4760*/  IMAD R5, R43, UR5, RZ ;  /* 0x000000052b057c24 */ /* 0x000fe2000f8e02ff */
[----:B------:R-:W-:Y:S01]  /*4770*/  LEA.HI.X.SX32 R235, R0, UR9, 0x2, P1 ;  /* 0x0000000900eb7c11 */ /* 0x000fe200088f16ff */
[----:B----4-:R-:W-:Y:S01]  /*4780*/  IMAD R0, R8, 0x20, R225 ;  /* 0x0000002008007824 */ /* 0x010fe200078e02e1 */
[C---:B------:R-:W-:Y:S01]  /*4790*/  LEA R242, P1, R3.reuse, UR8, 0x2 ;  /* 0x0000000803f27c11 */ /* 0x040fe2000f8210ff */
[----:B------:R-:W-:Y:S01]  /*47a0*/  ULDC UR5, c[0x0][0x240] ;  /* 0x0000900000057ab9 */ /* 0x000fe20000000800 */
[----:B------:R-:W-:Y:S01]  /*47b0*/  LEA R238, P2, R2, UR8, 0x2 ;  /* 0x0000000802ee7c11 */ /* 0x000fe2000f8410ff */
[----:B------:R-:W-:Y:S01]  /*47c0*/  IMAD.WIDE R30, R36, 0x4, R234 ;  /* 0x00000004241e7825 */ /* 0x000fe200078e02ea */
[----:B------:R-:W-:-:S02]  /*47d0*/  LEA.HI.X.SX32 R243, R3, UR9, 0x2, P1 ;  /* 0x0000000903f37c11 */ /* 0x000fc400088f16ff */
[----:B------:R-:W-:Y:S01]  /*47e0*/  LEA R6, P1, R225, UR10, 0x2 ;  /* 0x0000000ae1067c11 */ /* 0x000fe2000f8210ff */
[----:B------:R-:W-:Y:S01]  /*47f0*/  IMAD.WIDE R38, R44, 0x4, R234 ;  /* 0x000000042c267825 */ /* 0x000fe200078e02ea */
[----:B------:R-:W-:Y:S02]  /*4800*/  LEA.HI.X.SX32 R239, R2, UR9, 0x2, P2 ;  /* 0x0000000902ef7c11 */ /* 0x000fe400090f16ff */
[----:B------:R-:W-:Y:S01]  /*4810*/  LEA R4, P2, R5, UR8, 0x2 ;  /* 0x0000000805047c11 */ /* 0x000fe2000f8410ff */
[----:B---3--:R-:W-:Y:S01]  /*4820*/  IMAD R2, R9, 0x20, R0 ;  /* 0x0000002009027824 */ /* 0x008fe200078e0200 */
[----:B------:R-:W-:Y:S01]  /*4830*/  LEA.HI.X.SX32 R7, R225, UR11, 0x2, P1 ;  /* 0x0000000be1077c11 */ /* 0x000fe200088f16ff */
[----:B------:R-:W-:Y:S01]  /*4840*/  ULDC.64 UR10, c[0x0][0x218] ;  /* 0x00008600000a7ab9 */ /* 0x000fe20000000a00 */
[----:B------:R-:W-:Y:S01]  /*4850*/  LEA.HI.X.SX32 R5, R5, UR9, 0x2, P2 ;  /* 0x0000000905057c11 */ /* 0x000fe200090f16ff */
[----:B------:R-:W-:Y:S01]  /*4860*/  ULDC.64 UR8, c[0x0][0x218] ;  /* 0x0000860000087ab9 */ /* 0x000fe20000000a00 */
[----:B------:R-:W-:Y:S01]  /*4870*/  LEA R10, P2, R2, UR10, 0x2 ;  /* 0x0000000a020a7c11 */ /* 0x000fe2000f8410ff */
[----:B------:R1:W-:Y:S01]  /*4880*/  STL.64 [R1+0x1d90], R6 ;  /* 0x001d900601007387 */ /* 0x0003e20000100a00 */
[----:B------:R-:W-:Y:S01]  /*4890*/  LEA R3, R11, R2, 0x5 ;  /* 0x000000020b037211 */ /* 0x000fe200078e28ff */
[----:B------:R-:W-:Y:S01]  /*48a0*/  IMAD.WIDE R18, R20, 0x4, R242 ;  /* 0x0000000414127825 */ /* 0x000fe200078e02f2 */
[----:B------:R-:W-:Y:S01]  /*48b0*/  LEA.HI.X.SX32 R11, R2, UR11, 0x2, P2 ;  /* 0x0000000b020b7c11 */ /* 0x000fe200090f16ff */
[----:B------:R-:W-:Y:S01]  /*48c0*/  ULDC UR10, c[0x0][0x240] ;  /* 0x00009000000a7ab9 */ /* 0x000fe20000000800 */
[----:B------:R-:W-:Y:S01]  /*48d0*/  LEA R8, P1, R0, UR8, 0x2 ;  /* 0x0000000800087c11 */ /* 0x000fe2000f8210ff */
[----:B------:R-:W2:Y:S01]  /*48e0*/  LDC R2, c[0x0][0x230] ;  /* 0x00008c00ff027b82 */ /* 0x000ea20000000800 */
[----:B------:R-:W-:Y:S01]  /*48f0*/  ISETP.GE.U32.AND P2, PT, R13, 0x7fffff7c, PT ;  /* 0x7fffff7c0d00780c */ /* 0x000fe20003f46070 */
[----:B------:R-:W-:Y:S01]  /*4900*/  IMAD.WIDE R24, R28, 0x4, R238 ;  /* 0x000000041c187825 */ /* 0x000fe200078e02ee */
[----:B------:R-:W-:Y:S01]  /*4910*/  LEA.HI.X.SX32 R9, R0, UR9, 0x2, P1 ;  /* 0x0000000900097c11 */ /* 0x000fe200088f16ff */
[----:B------:R-:W-:Y:S01]  /*4920*/  ULDC.64 UR8, c[0x0][0x208] ;  /* 0x0000820000087ab9 */ /* 0x000fe20000000a00 */
[----:B------:R-:W-:Y:S01]  /*4930*/  LEA R12, P1, R3, UR12, 0x2 ;  /* 0x0000000c030c7c11 */ /* 0x000fe2000f8210ff */
[----:B------:R-:W-:Y:S01]  /*4940*/  VIADD R0, R14, 0xfffffff7 ;  /* 0xfffffff70e007836 */ /* 0x000fe20000000000 */
[----:B------:R-:W-:Y:S01]  /*4950*/  IADD3 R248, R249, UR6, RZ ;  /* 0x00000006f9f87c10 */ /* 0x000fe2000fffe0ff */
[----:B------:R-:W3:Y:S01]  /*4960*/  LDC R14, c[0x0][0x230] ;  /* 0x00008c00ff0e7b82 */ /* 0x000ee20000000800 */
[----:B------:R-:W-:Y:S01]  /*4970*/  LEA.HI.X.SX32 R13, R3, UR13, 0x2, P1 ;  /* 0x0000000d030d7c11 */ /* 0x000fe200088f16ff */
[----:B------:R-:W-:Y:S01]  /*4980*/  IMAD.SHL.U32 R3, R224, 0x4, RZ ;  /* 0x00000004e0037824 */ /* 0x000fe200078e00ff */
[----:B------:R4:W-:Y:S01]  /*4990*/  STL.64 [R1+0x1d98], R8 ;  /* 0x001d980801007387 */ /* 0x0009e20000100a00 */
[----:B------:R-:W-:Y:S01]  /*49a0*/  ISETP.GE.U32.AND P1, PT, R0, 0x7fffff78, PT ;  /* 0x7fffff780000780c */ /* 0x000fe20003f26070 */
[----:B------:R-:W-:Y:S01]  /*49b0*/  VIADD R0, R15, 0xfffffff3 ;  /* 0xfffffff30f007836 */ /* 0x000fe20000000000 */
[----:B------:R-:W-:Y:S01]  /*49c0*/  ULDC UR11, c[0x0][0x240] ;  /* 0x00009000000b7ab9 */ /* 0x000fe20000000800 */
[----:B------:R4:W-:Y:S01]  /*49d0*/  STL.64 [R1+0x1da0], R10 ;  /* 0x001da00a01007387 */ /* 0x0009e20000100a00 */
[C---:B-1----:R-:W-:Y:S01]  /*49e0*/  IMAD.WIDE R6, R3.reuse, 0x4, R4 ;  /* 0x0000000403067825 */ /* 0x042fe200078e0204 */
[----:B------:R-:W1:Y:S01]  /*49f0*/  LDC R225, c[0x0][0x230] ;  /* 0x00008c00ffe17b82 */ /* 0x000e620000000800 */
[----:B------:R-:W-:Y:S01]  /*4a00*/  ULDC UR13, c[0x0][0x240] ;  /* 0x00009000000d7ab9 */ /* 0x000fe20000000800 */
[----:B------:R4:W-:Y:S01]  /*4a10*/  STL.64 [R1+0x1da8], R12 ;  /* 0x001da80c01007387 */ /* 0x0009e20000100a00 */
[----:B------:R-:W-:Y:S01]  /*4a20*/  IMAD.SHL.U32 R15, R224, 0x8, RZ ;  /* 0x00000008e00f7824 */ /* 0x000fe200078e00ff */
[----:B------:R-:W-:Y:S01]  /*4a30*/  ULDC UR12, c[0x0][0x240] ;  /* 0x00009000000c7ab9 */ /* 0x000fe20000000800 */
[--C-:B------:R-:W-:Y:S01]  /*4a40*/  IMAD.WIDE R26, R28, 0x4, R242.reuse ;  /* 0x000000041c1a7825 */ /* 0x100fe200078e02f2 */
[----:B------:R-:W-:Y:S01]  /*4a50*/  @!PT LDS RZ, [RZ] ;  /* 0x00000000fffff984 */ /* 0x000fe20000000800 */
[----:B------:R-:W-:Y:S01]  /*4a60*/  @!PT LDS RZ, [RZ] ;  /* 0x00000000fffff984 */ /* 0x000fe20000000800 */
[----:B------:R-:W-:Y:S01]  /*4a70*/  @!PT LDS RZ, [RZ] ;  /* 0x00000000fffff984 */ /* 0x000fe20000000800 */
[----:B------:R-:W-:Y:S03]  /*4a80*/  LDGSTS.E [R248], desc[UR8][R234.64], !P3 ;  /* 0x00000000eaf87fae */ /* 0x000fe6000d921848 */
[C---:B----4-:R-:W-:Y:S01]  /*4a90*/  IMAD.WIDE R8, R3.reuse, 0x4, R242 ;  /* 0x0000000403087825 */ /* 0x050fe200078e02f2 */
[----:B------:R-:W-:Y:S03]  /*4aa0*/  LDGSTS.E [R248+0x80], desc[UR8][R238.64], !P3 ;  /* 0x00080000eef87fae */ /* 0x000fe6000d921848 */
[C---:B------:R-:W-:Y:S01]  /*4ab0*/  IMAD.WIDE R10, R3.reuse, 0x4, R238 ;  /* 0x00000004030a7825 */ /* 0x040fe200078e02ee */
[----:B------:R-:W-:Y:S03]  /*4ac0*/  LDGSTS.E [R248+0x100], desc[UR8][R242.64], !P3 ;  /* 0x00100000f2f87fae */ /* 0x000fe6000d921848 */
[----:B------:R-:W-:Y:S01]  /*4ad0*/  IMAD.WIDE R12, R3, 0x4, R234 ;  /* 0x00000004030c7825 */ /* 0x000fe200078e02ea */
[----:B------:R-:W-:Y:S01]  /*4ae0*/  LDGSTS.E [R248+0x180], desc[UR8][R4.64], !P3 ;  /* 0x0018000004f87fae */ /* 0x000fe2000d921848 */
[----:B------:R-:W-:-:S02]  /*4af0*/  ISETP.GE.U32.AND P3, PT, R0, 0x7fffff74, PT ;  /* 0x7fffff740000780c */ /* 0x000fc40003f66070 */
[----:B--2---:R-:W-:Y:S01]  /*4b00*/  VIADD R0, R2, 0xffffffef ;  /* 0xffffffef02007836 */ /* 0x004fe20000000000 */
[----:B------:R2:W-:Y:S01]  /*4b10*/  LDGSTS.E [R248+0x800], desc[UR8][R12.64], !P2 ;  /* 0x008000000cf87fae */ /* 0x0005e2000d121848 */
[----:B------:R-:W4:Y:S01]  /*4b20*/  LDC R2, c[0x0][0x230] ;  /* 0x00008c00ff027b82 */ /* 0x000f220000000800 */
[----:B------:R-:W-:Y:S02]  /*4b30*/  IMAD R3, R224, 0xc, RZ ;  /* 0x0000000ce0037824 */ /* 0x000fe400078e02ff */
[----:B------:R1:W-:Y:S01]  /*4b40*/  LDGSTS.E [R248+0x880], desc[UR8][R10.64], !P2 ;  /* 0x008800000af87fae */ /* 0x0003e2000d121848 */
[----:B------:R-:W-:-:S03]  /*4b50*/  IMAD.WIDE R32, R36, 0x4, R238 ;  /* 0x0000000424207825 */ /* 0x000fc600078e02ee */
[----:B------:R1:W-:Y:S01]  /*4b60*/  LDGSTS.E [R248+0x900], desc[UR8][R8.64], !P2 ;  /* 0x0090000008f87fae */ /* 0x0003e2000d121848 */
[----:B------:R-:W-:-:S03]  /*4b70*/  IMAD.WIDE R34, R36, 0x4, R242 ;  /* 0x0000000424227825 */ /* 0x000fc600078e02f2 */
[----:B------:R1:W-:Y:S01]  /*4b80*/  LDGSTS.E [R248+0x980], desc[UR8][R6.64], !P2 ;  /* 0x0098000006f87fae */ /* 0x0003e2000d121848 */
[----:B------:R-:W-:Y:S01]  /*4b90*/  ISETP.GE.U32.AND P2, PT, R0, 0x7fffff70, PT ;  /* 0x7fffff700000780c */ /* 0x000fe20003f46070 */
[----:B------:R-:W-:Y:S01]  /*4ba0*/  IMAD.WIDE R36, R36, 0x4, R4 ;  /* 0x0000000424247825 */ /* 0x000fe200078e0204 */
[----:B---3--:R-:W-:Y:S01]  /*4bb0*/  IADD3 R0, R14, -0x15, RZ ;  /* 0xffffffeb0e007810 */ /* 0x008fe20007ffe0ff */
[----:B------:R2:W-:Y:S01]  /*4bc0*/  STL.64 [R1+0xbe0], R12 ;  /* 0x000be00c01007387 */ /* 0x0005e20000100a00 */
[----:B------:R-:W3:Y:S01]  /*4bd0*/  LDC R14, c[0x0][0x230] ;  /* 0x00008c00ff0e7b82 */ /* 0x000ee20000000800 */
[C---:B------:R-:W-:Y:S02]  /*4be0*/  IMAD.WIDE R40, R44.reuse, 0x4, R238 ;  /* 0x000000042c287825 */ /* 0x040fe400078e02ee */
[----:B------:R1:W-:Y:S02]  /*4bf0*/  STL.64 [R1+0xbd8], R10 ;  /* 0x000bd80a01007387 */ /* 0x0003e40000100a00 */
[----:B------:R-:W-:-:S02]  /*4c00*/  IMAD.WIDE R42, R44, 0x4, R242 ;  /* 0x000000042c2a7825 */ /* 0x000fc400078e02f2 */
[----:B------:R1:W-:Y:S02]  /*4c10*/  STL.64 [R1+0xbd0], R8 ;  /* 0x000bd00801007387 */ /* 0x0003e40000100a00 */
[----:B------:R-:W-:Y:S02]  /*4c20*/  IMAD.WIDE R44, R44, 0x4, R4 ;  /* 0x000000042c2c7825 */ /* 0x000fe400078e0204 */
[----:B------:R1:W-:Y:S02]  /*4c30*/  STL.64 [R1+0xbc8], R6 ;  /* 0x000bc80601007387 */ /* 0x0003e40000100a00 */
[----:B--2---:R-:W-:-:S04]  /*4c40*/  IMAD.WIDE R12, R15, 0x4, R234 ;  /* 0x000000040f0c7825 */ /* 0x004fc800078e02ea */
[C---:B-1----:R-:W-:Y:S01]  /*4c50*/  IMAD.WIDE R10, R15.reuse, 0x4, R238 ;  /* 0x000000040f0a7825 */ /* 0x042fe200078e02ee */
[----:B------:R1:W-:Y:S03]  /*4c60*/  STL.64 [R1+0xb60], R12 ;  /* 0x000b600c01007387 */ /* 0x0003e60000100a00 */
[C---:B------:R-:W-:Y:S01]  /*4c70*/  IMAD.WIDE R8, R15.reuse, 0x4, R242 ;  /* 0x000000040f087825 */ /* 0x040fe200078e02f2 */
[----:B------:R1:W-:Y:S03]  /*4c80*/  LDGSTS.E [R248+0x1000], desc[UR8][R12.64], !P1 ;  /* 0x010000000cf87fae */ /* 0x0003e6000c921848 */
[----:B------:R-:W-:Y:S01]  /*4c90*/  IMAD.WIDE R6, R15, 0x4, R4 ;  /* 0x000000040f067825 */ /* 0x000fe200078e0204 */
[----:B------:R2:W-:Y:S03]  /*4ca0*/  STL.64 [R1+0xb58], R10 ;  /* 0x000b580a01007387 */ /* 0x0005e60000100a00 */
[----:B------:R-:W-:Y:S01]  /*4cb0*/  IMAD.SHL.U32 R15, R224, 0x10, RZ ;  /* 0x00000010e00f7824 */ /* 0x000fe200078e00ff */
[----:B------:R2:W-:Y:S01]  /*4cc0*/  LDGSTS.E [R248+0x1080], desc[UR8][R10.64], !P1 ;  /* 0x010800000af87fae */ /* 0x0005e2000c921848 */
[----:B------:R-:W-:-:S03]  /*4cd0*/  IMAD.WIDE R48, R52, 0x4, R238 ;  /* 0x0000000434307825 */ /* 0x000fc600078e02ee */
[----:B------:R4:W-:Y:S01]  /*4ce0*/  STL.64 [R1+0xb50], R8 ;  /* 0x000b500801007387 */ /* 0x0009e20000100a00 */
[----:B-1----:R-:W-:-:S03]  /*4cf0*/  IMAD.WIDE R12, R3, 0x4, R234 ;  /* 0x00000004030c7825 */ /* 0x002fc600078e02ea */
[----:B------:R4:W-:Y:S01]  /*4d00*/  LDGSTS.E [R248+0x1100], desc[UR8][R8.64], !P1 ;  /* 0x0110000008f87fae */ /* 0x0009e2000c921848 */
[----:B------:R-:W-:-:S03]  /*4d10*/  IMAD.WIDE R50, R52, 0x4, R242 ;  /* 0x0000000434327825 */ /* 0x000fc600078e02f2 */
[----:B------:R1:W-:Y:S01]  /*4d20*/  STL.64 [R1+0xb48], R6 ;  /* 0x000b480601007387 */ /* 0x0003e20000100a00 */
[----:B--2---:R-:W-:-:S03]  /*4d30*/  IMAD.WIDE R10, R3, 0x4, R238 ;  /* 0x00000004030a7825 */ /* 0x004fc600078e02ee */
[----:B------:R1:W-:Y:S01]  /*4d40*/  LDGSTS.E [R248+0x1180], desc[UR8][R6.64], !P1 ;  /* 0x0118000006f87fae */ /* 0x0003e2000c921848 */
[----:B------:R-:W-:Y:S01]  /*4d50*/  ISETP.GE.U32.AND P1, PT, R0, 0x7fffff6c, PT ;  /* 0x7fffff6c0000780c */ /* 0x000fe20003f26070 */
[----:B------:R-:W-:Y:S02]  /*4d60*/  VIADD R0, R16, 0xffffffe7 ;  /* 0xffffffe710007836 */ /* 0x000fe40000000000 */
[C---:B----4-:R-:W-:Y:S01]  /*4d70*/  IMAD.WIDE R8, R3.reuse, 0x4, R242 ;  /* 0x0000000403087825 */ /* 0x050fe200078e02f2 */
[----:B------:R2:W-:Y:S01]  /*4d80*/  STL.64 [R1+0xae0], R12 ;  /* 0x000ae00c01007387 */ /* 0x0005e20000100a00 */
[----:B------:R-:W4:Y:S02]  /*4d90*/  LDC R16, c[0x0][0x230] ;  /* 0x00008c00ff107b82 */ /* 0x000f240000000800 */
[----:B------:R-:W-:Y:S01]  /*4da0*/  IMAD.WIDE R54, R60, 0x4, R234 ;  /* 0x000000043c367825 */ /* 0x000fe200078e02ea */
[----:B------:R2:W-:Y:S03]  /*4db0*/  LDGSTS.E [R248+0x1800], desc[UR8][R12.64], !P3 ;  /* 0x018000000cf87fae */ /* 0x0005e6000d921848 */
[----:B-1----:R-:W-:Y:S01]  /*4dc0*/  IMAD.WIDE R6, R3, 0x4, R4 ;  /* 0x0000000403067825 */ /* 0x002fe200078e0204 */
[----:B------:R1:W-:Y:S03]  /*4dd0*/  STL.64 [R1+0xad8], R10 ;  /* 0x000ad80a01007387 */ /* 0x0003e60000100a00 */
[----:B------:R-:W-:Y:S01]  /*4de0*/  IMAD R3, R224, 0x14, RZ ;  /* 0x00000014e0037824 */ /* 0x000fe200078e02ff */
[----:B------:R1:W-:Y:S01]  /*4df0*/  LDGSTS.E [R248+0x1880], desc[UR8][R10.64], !P3 ;  /* 0x018800000af87fae */ /* 0x0003e2000d921848 */
[----:B------:R-:W-:-:S03]  /*4e00*/  IMAD.WIDE R56, R60, 0x4, R238 ;  /* 0x000000043c387825 */ /* 0x000fc600078e02ee */
[----:B------:R3:W-:Y:S01]  /*4e10*/  STL.64 [R1+0xad0], R8 ;  /* 0x000ad00801007387 */ /* 0x0007e20000100a00 */
[----:B--2---:R-:W-:-:S03]  /*4e20*/  IMAD.WIDE R12, R15, 0x4, R234 ;  /* 0x000000040f0c7825 */ /* 0x004fc600078e02ea */
[----:B------:R3:W-:Y:S01]  /*4e30*/  LDGSTS.E [R248+0x1900], desc[UR8][R8.64], !P3 ;  /* 0x0190000008f87fae */ /* 0x0007e2000d921848 */
[----:B------:R-:W-:-:S03]  /*4e40*/  IMAD.WIDE R58, R60, 0x4, R242 ;  /* 0x000000043c3a7825 */ /* 0x000fc600078e02f2 */
[----:B------:R2:W-:Y:S01]  /*4e50*/  STL.64 [R1+0xac8], R6 ;  /* 0x000ac80601007387 */ /* 0x0005e20000100a00 */
[----:B-1----:R-:W-:-:S03]  /*4e60*/  IMAD.WIDE R10, R15, 0x4, R238 ;  /* 0x000000040f0a7825 */ /* 0x002fc600078e02ee */
[----:B------:R2:W-:Y:S01]  /*4e70*/  LDGSTS.E [R248+0x1980], desc[UR8][R6.64], !P3 ;  /* 0x0198000006f87fae */ /* 0x0005e2000d921848 */
[----:B------:R-:W-:Y:S01]  /*4e80*/  ISETP.GE.U32.AND P3, PT, R0, 0x7fffff68, PT ;  /* 0x7fffff680000780c */ /* 0x000fe20003f66070 */
[----:B------:R-:W-:Y:S01]  /*4e90*/  IMAD.WIDE R60, R60, 0x4, R4 ;  /* 0x000000043c3c7825 */ /* 0x000fe200078e0204 */
[----:B------:R-:W-:Y:S01]  /*4ea0*/  IADD3 R0, R2, -0x1d, RZ ;  /* 0xffffffe302007810 */ /* 0x000fe20007ffe0ff */
[----:B------:R1:W-:Y:S01]  /*4eb0*/  LDGSTS.E [R248+0x2000], desc[UR8][R12.64], !P2 ;  /* 0x020000000cf87fae */ /* 0x0003e2000d121848 */
[----:B------:R-:W4:Y:S01]  /*4ec0*/  LDC R2, c[0x0][0x230] ;  /* 0x00008c00ff027b82 */ /* 0x000f220000000800 */
[----:B---3--:R-:W-:Y:S02]  /*4ed0*/  IMAD.WIDE R8, R15, 0x4, R242 ;  /* 0x000000040f087825 */ /* 0x008fe400078e02f2 */
[----:B------:R3:W-:Y:S02]  /*4ee0*/  LDGSTS.E [R248+0x2080], desc[UR8][R10.64], !P2 ;  /* 0x020800000af87fae */ /* 0x0007e4000d121848 */
[----:B------:R-:W-:-:S02]  /*4ef0*/  IMAD.WIDE R64, R68, 0x4, R238 ;  /* 0x0000000444407825 */ /* 0x000fc400078e02ee */
[----:B------:R3:W-:Y:S02]  /*4f00*/  LDGSTS.E [R248+0x2100], desc[UR8][R8.64], !P2 ;  /* 0x0210000008f87fae */ /* 0x0007e4000d121848 */
[----:B--2---:R-:W-:Y:S02]  /*4f10*/  IMAD.WIDE R6, R15, 0x4, R4 ;  /* 0x000000040f067825 */ /* 0x004fe400078e0204 */
[----:B------:R1:W-:Y:S02]  /*4f20*/  STL.64 [R1+0xa60], R12 ;  /* 0x000a600c01007387 */ /* 0x0003e40000100a00 */
[----:B------:R-:W-:Y:S02]  /*4f30*/  IMAD R15, R224, 0x18, RZ ;  /* 0x00000018e00f7824 */ /* 0x000fe400078e02ff */
[----:B------:R2:W-:Y:S01]  /*4f40*/  LDGSTS.E [R248+0x2180], desc[UR8][R6.64], !P2 ;  /* 0x0218000006f87fae */ /* 0x0005e2000d121848 */
[----:B------:R-:W-:Y:S01]  /*4f50*/  ISETP.GE.U32.AND P2, PT, R0, 0x7fffff64, PT ;  /* 0x7fffff640000780c */ /* 0x000fe20003f46070 */
[----:B------:R-:W-:-:S02]  /*4f60*/  VIADD R0, R14, 0xffffffdf ;  /* 0xffffffdf0e007836 */ /* 0x000fc40000000000 */
[----:B------:R-:W4:Y:S01]  /*4f70*/  LDC R14, c[0x0][0x230] ;  /* 0x00008c00ff0e7b82 */ /* 0x000f220000000800 */
[----:B------:R3:W-:Y:S01]  /*4f80*/  STL.64 [R1+0xa58], R10 ;  /* 0x000a580a01007387 */ /* 0x0007e20000100a00 */
[----:B------:R-:W-:-:S03]  /*4f90*/  IMAD.WIDE R66, R68, 0x4, R242 ;  /* 0x0000000444427825 */ /* 0x000fc600078e02f2 */
[----:B------:R2:W-:Y:S01]  /*4fa0*/  STL.64 [R1+0xa50], R8 ;  /* 0x000a500801007387 */ /* 0x0005e20000100a00 */
[----:B-1----:R-:W-:-:S03]  /*4fb0*/  IMAD.WIDE R12, R3, 0x4, R234 ;  /* 0x00000004030c7825 */ /* 0x002fc600078e02ea */
[----:B------:R1:W-:Y:S01]  /*4fc0*/  STL.64 [R1+0xa48], R6 ;  /* 0x000a480601007387 */ /* 0x0003e20000100a00 */
[----:B------:R-:W-:-:S03]  /*4fd0*/  IMAD.WIDE R74, R76, 0x4, R242 ;  /* 0x000000044c4a7825 */ /* 0x000fc600078e02f2 */
[----:B------:R1:W-:Y:S01]  /*4fe0*/  STL.64 [R1+0x9e0], R12 ;  /* 0x0009e00c01007387 */ /* 0x0003e20000100a00 */
[----:B---3--:R-:W-:-:S03]  /*4ff0*/  IMAD.WIDE R10, R3, 0x4, R238 ;  /* 0x00000004030a7825 */ /* 0x008fc600078e02ee */
[----:B------:R3:W-:Y:S01]  /*5000*/  LDGSTS.E [R248+0x2800], desc[UR8][R12.64], !P1 ;  /* 0x028000000cf87fae */ /* 0x0007e2000c921848 */
[----:B--2---:R-:W-:-:S03]  /*5010*/  IMAD.WIDE R8, R3, 0x4, R242 ;  /* 0x0000000403087825 */ /* 0x004fc600078e02f2 */
[----:B------:R2:W-:Y:S01]  /*5020*/  STL.64 [R1+0x9d8], R10 ;  /* 0x0009d80a01007387 */ /* 0x0005e20000100a00 */
[----:B-1----:R-:W-:-:S03]  /*5030*/  IMAD.WIDE R6, R3, 0x4, R4 ;  /* 0x0000000403067825 */ /* 0x002fc600078e0204 */
[----:B------:R2:W-:Y:S01]  /*5040*/  LDGSTS.E [R248+0x2880], desc[UR8][R10.64], !P1 ;  /* 0x028800000af87fae */ /* 0x0005e2000c921848 */
[----:B------:R-:W-:Y:S02]  /*5050*/  IMAD R3, R224, 0x1c, RZ ;  /* 0x0000001ce0037824 */ /* 0x000fe400078e02ff */
[C---:B------:R-:W-:Y:S01]  /*5060*/  IMAD.WIDE R80, R84.reuse, 0x4, R238 ;  /* 0x0000000454507825 */ /* 0x040fe200078e02ee */
[----:B------:R1:W-:Y:S03]  /*5070*/  STL.64 [R1+0x9d0], R8 ;  /* 0x0009d00801007387 */ /* 0x0003e60000100a00 */
[C---:B---3--:R-:W-:Y:S01]  /*5080*/  IMAD.WIDE R12, R15.reuse, 0x4, R234 ;  /* 0x000000040f0c7825 */ /* 0x048fe200078e02ea */
[----:B------:R1:W-:Y:S03]  /*5090*/  LDGSTS.E [R248+0x2900], desc[UR8][R8.64], !P1 ;  /* 0x0290000008f87fae */ /* 0x0003e6000c921848 */
[----:B------:R-:W-:Y:S01]  /*50a0*/  IMAD.WIDE R82, R84, 0x4, R242 ;  /* 0x0000000454527825 */ /* 0x000fe200078e02f2 */
[----:B------:R3:W-:Y:S03]  /*50b0*/  STL.64 [R1+0x9c8], R6 ;  /* 0x0009c80601007387 */ /* 0x0007e60000100a00 */
[----:B--2---:R-:W-:Y:S01]  /*50c0*/  IMAD.WIDE R10, R15, 0x4, R238 ;  /* 0x000000040f0a7825 */ /* 0x004fe200078e02ee */
[----:B------:R3:W-:Y:S01]  /*50d0*/  LDGSTS.E [R248+0x2980], desc[UR8][R6.64], !P1 ;  /* 0x0298000006f87fae */ /* 0x0007e2000c921848 */
[----:B------:R-:W-:-:S02]  /*50e0*/  ISETP.GE.U32.AND P1, PT, R0, 0x7fffff60, PT ;  /* 0x7fffff600000780c */ /* 0x000fc40003f26070 */
[----:B----4-:R-:W-:Y:S01]  /*50f0*/  VIADD R0, R16, 0xffffffdb ;  /* 0xffffffdb10007836 */ /* 0x010fe20000000000 */
[----:B------:R2:W-:Y:S01]  /*5100*/  STL.64 [R1+0x960], R12 ;  /* 0x0009600c01007387 */ /* 0x0005e20000100a00 */
[----:B-1----:R-:W-:Y:S01]  /*5110*/  IMAD.WIDE R8, R15, 0x4, R242 ;  /* 0x000000040f087825 */ /* 0x002fe200078e02f2 */
[----:B------:R-:W1:Y:S02]  /*5120*/  LDC R16, c[0x0][0x230] ;  /* 0x00008c00ff107b82 */ /* 0x000e640000000800 */
[----:B------:R2:W-:Y:S01]  /*5130*/  LDGSTS.E [R248+0x3000], desc[UR8][R12.64], !P3 ;  /* 0x030000000cf87fae */ /* 0x0005e2000d921848 */
[----:B------:R-:W-:-:S03]  /*5140*/  IMAD.WIDE R88, R92, 0x4, R238 ;  /* 0x000000045c587825 */ /* 0x000fc600078e02ee */
[----:B------:R4:W-:Y:S01]  /*5150*/  STL.64 [R1+0x958], R10 ;  /* 0x0009580a01007387 */ /* 0x0009e20000100a00 */
[----:B---3--:R-:W-:Y:S01]  /*5160*/  IMAD.WIDE R6, R15, 0x4, R4 ;  /* 0x000000040f067825 */ /* 0x008fe200078e0204 */
[----:B------:R-:W-:Y:S02]  /*5170*/  SHF.L.U32 R15, R224, 0x5, RZ ;  /* 0x00000005e00f7819 */ /* 0x000fe400000006ff */
[----:B------:R4:W-:Y:S01]  /*5180*/  LDGSTS.E [R248+0x3080], desc[UR8][R10.64], !P3 ;  /* 0x030800000af87fae */ /* 0x0009e2000d921848 */
[----:B------:R-:W-:-:S03]  /*5190*/  IMAD.WIDE R90, R92, 0x4, R242 ;  /* 0x000000045c5a7825 */ /* 0x000fc600078e02f2 */
[----:B------:R3:W-:Y:S01]  /*51a0*/  STL.64 [R1+0x950], R8 ;  /* 0x0009500801007387 */ /* 0x0007e20000100a00 */
[----:B--2---:R-:W-:-:S03]  /*51b0*/  IMAD.WIDE R12, R3, 0x4, R234 ;  /* 0x00000004030c7825 */ /* 0x004fc600078e02ea */
[----:B------:R3:W-:Y:S01]  /*51c0*/  LDGSTS.E [R248+0x3100], desc[UR8][R8.64], !P3 ;  /* 0x0310000008f87fae */ /* 0x0007e2000d921848 */
[----:B------:R-:W-:-:S03]  /*51d0*/  IMAD.WIDE R94, R100, 0x4, R234 ;  /* 0x00000004645e7825 */ /* 0x000fc600078e02ea */
[----:B------:R2:W-:Y:S01]  /*51e0*/  STL.64 [R1+0x948], R6 ;  /* 0x0009480601007387 */ /* 0x0005e20000100a00 */
[----:B----4-:R-:W-:-:S03]  /*51f0*/  IMAD.WIDE R10, R3, 0x4, R238 ;  /* 0x00000004030a7825 */ /* 0x010fc600078e02ee */
[----:B------:R2:W-:Y:S01]  /*5200*/  LDGSTS.E [R248+0x3180], desc[UR8][R6.64], !P3 ;  /* 0x0318000006f87fae */ /* 0x0005e2000d921848 */
[----:B------:R-:W-:Y:S01]  /*5210*/  ISETP.GE.U32.AND P3, PT, R0, 0x7fffff5c, PT ;  /* 0x7fffff5c0000780c */ /* 0x000fe20003f66070 */
[----:B------:R-:W-:Y:S02]  /*5220*/  VIADD R0, R2, 0xffffffd7 ;  /* 0xffffffd702007836 */ /* 0x000fe40000000000 */
[C---:B---3--:R-:W-:Y:S01]  /*5230*/  IMAD.WIDE R8, R3.reuse, 0x4, R242 ;  /* 0x0000000403087825 */ /* 0x048fe200078e02f2 */
[----:B------:R3:W-:Y:S01]  /*5240*/  LDGSTS.E [R248+0x3800], desc[UR8][R12.64], !P2 ;  /* 0x038000000cf87fae */ /* 0x0007e2000d121848 */
[----:B------:R-:W4:Y:S02]  /*5250*/  LDC R2, c[0x0][0x230] ;  /* 0x00008c00ff027b82 */ /* 0x000f240000000800 */
[----:B------:R-:W-:Y:S01]  /*5260*/  IMAD.WIDE R96, R100, 0x4, R238 ;  /* 0x0000000464607825 */ /* 0x000fe200078e02ee */
[----:B------:R1:W-:Y:S03]  /*5270*/  LDGSTS.E [R248+0x3880], desc[UR8][R10.64], !P2 ;  /* 0x038800000af87fae */ /* 0x0003e6000d121848 */
[----:B--2---:R-:W-:Y:S01]  /*5280*/  IMAD.WIDE R6, R3, 0x4, R4 ;  /* 0x0000000403067825 */ /* 0x004fe200078e0204 */
[----:B------:R2:W-:Y:S03]  /*5290*/  LDGSTS.E [R248+0x3900], desc[UR8][R8.64], !P2 ;  /* 0x0390000008f87fae */ /* 0x0005e6000d121848 */
[----:B------:R-:W-:Y:S01]  /*52a0*/  IMAD R3, R224, 0x24, RZ ;  /* 0x00000024e0037824 */ /* 0x000fe200078e02ff */
[----:B------:R2:W-:Y:S01]  /*52b0*/  LDGSTS.E [R248+0x3980], desc[UR8][R6.64], !P2 ;  /* 0x0398000006f87fae */ /* 0x0005e2000d121848 */
[----:B------:R-:W-:Y:S01]  /*52c0*/  ISETP.GE.U32.AND P2, PT, R0, 0x7fffff58, PT ;  /* 0x7fffff580000780c */ /* 0x000fe20003f46070 */
[----:B------:R-:W-:-:S02]  /*52d0*/  VIADD R0, R14, 0xffffffd3 ;  /* 0xffffffd30e007836 */ /* 0x000fc40000000000 */
[----:B------:R-:W4:Y:S01]  /*52e0*/  LDC R14, c[0x0][0x230] ;  /* 0x00008c00ff0e7b82 */ /* 0x000f220000000800 */
[----:B------:R3:W-:Y:S01]  /*52f0*/  STL.64 [R1+0x8e0], R12 ;  /* 0x0008e00c01007387 */ /* 0x0007e20000100a00 */
[----:B------:R-:W-:-:S03]  /*5300*/  IMAD.WIDE R98, R100, 0x4, R242 ;  /* 0x0000000464627825 */ /* 0x000fc600078e02f2 */
[----:B------:R1:W-:Y:S01]  /*5310*/  STL.64 [R1+0x8d8], R10 ;  /* 0x0008d80a01007387 */ /* 0x0003e20000100a00 */
[----:B------:R-:W-:-:S03]  /*5320*/  IMAD.WIDE R100, R100, 0x4, R4 ;  /* 0x0000000464647825 */ /* 0x000fc600078e0204 */
[----:B------:R2:W-:Y:S01]  /*5330*/  STL.64 [R1+0x8d0], R8 ;  /* 0x0008d00801007387 */ /* 0x0005e20000100a00 */
[----:B------:R-:W-:-:S03]  /*5340*/  IMAD.WIDE R104, R108, 0x4, R238 ;  /* 0x000000046c687825 */ /* 0x000fc600078e02ee */
[----:B------:R2:W-:Y:S01]  /*5350*/  STL.64 [R1+0x8c8], R6 ;  /* 0x0008c80601007387 */ /* 0x0005e20000100a00 */
[----:B---3--:R-:W-:-:S04]  /*5360*/  IMAD.WIDE R12, R15, 0x4, R234 ;  /* 0x000000040f0c7825 */ /* 0x008fc800078e02ea */
[C---:B-1----:R-:W-:Y:S01]  /*5370*/  IMAD.WIDE R10, R15.reuse, 0x4, R238 ;  /* 0x000000040f0a7825 */ /* 0x042fe200078e02ee */
[----:B------:R1:W-:Y:S03]  /*5380*/  STL.64 [R1+0x860], R12 ;  /* 0x0008600c01007387 */ /* 0x0003e60000100a00 */
[C---:B--2---:R-:W-:Y:S01]  /*5390*/  IMAD.WIDE R8, R15.reuse, 0x4, R242 ;  /* 0x000000040f087825 */ /* 0x044fe200078e02f2 */
[----:B------:R1:W-:Y:S03]  /*53a0*/  LDGSTS.E [R248+0x4000], desc[UR8][R12.64], !P1 ;  /* 0x040000000cf87fae */ /* 0x0003e6000c921848 */
[----:B------:R-:W-:Y:S01]  /*53b0*/  IMAD.WIDE R6, R15, 0x4, R4 ;  /* 0x000000040f067825 */ /* 0x000fe200078e0204 */
[----:B------:R2:W-:Y:S03]  /*53c0*/  STL.64 [R1+0x858], R10 ;  /* 0x0008580a01007387 */ /* 0x0005e60000100a00 */
[----:B------:R-:W-:Y:S01]  /*53d0*/  IMAD R15, R224, 0x28, RZ ;  /* 0x00000028e00f7824 */ /* 0x000fe200078e02ff */
        /* <DEDUP_REMOVED lines=10> */
[--C-:B------:R-:W-:Y:S01]  /*5480*/  IMAD.WIDE R114, R116, 0x4, R242.reuse ;  /* 0x0000000474727825 */ /* 0x100fe200078e02f2 */
[----:B------:R-:W-:Y:S01]  /*5490*/  IADD3 R0, R16, -0x31, RZ ;  /* 0xffffffcf10007810 */ /* 0x000fe20007ffe0ff */
[----:B------:R2:W-:Y:S01]  /*54a0*/  STL.64 [R1+0x7e0], R12 ;  /* 0x0007e00c01007387 */ /* 0x0005e20000100a00 */
[----:B------:R-:W4:Y:S01]  /*54b0*/  LDC R16, c[0x0][0x230] ;  /* 0x00008c00ff107b82 */ /* 0x000f220000000800 */
[----:B---3--:R-:W-:Y:S02]  /*54c0*/  IMAD.WIDE R8, R3, 0x4, R242 ;  /* 0x0000000403087825 */ /* 0x008fe400078e02f2 */
[----:B------:R2:W-:Y:S02]  /*54d0*/  LDGSTS.E [R248+0x4800], desc[UR8][R12.64], !P3 ;  /* 0x048000000cf87fae */ /* 0x0005e4000d921848 */
[----:B------:R-:W-:-:S02]  /*54e0*/  IMAD.WIDE R118, R124, 0x4, R234 ;  /* 0x000000047c767825 */ /* 0x000fc400078e02ea */
[----:B------:R3:W-:Y:S02]  /*54f0*/  STL.64 [R1+0x7d8], R10 ;  /* 0x0007d80a01007387 */ /* 0x0007e40000100a00 */
[----:B-1----:R-:W-:Y:S02]  /*5500*/  IMAD.WIDE R6, R3, 0x4, R4 ;  /* 0x0000000403067825 */ /* 0x002fe400078e0204 */
[----:B------:R3:W-:Y:S02]  /*5510*/  LDGSTS.E [R248+0x4880], desc[UR8][R10.64], !P3 ;  /* 0x048800000af87fae */ /* 0x0007e4000d921848 */
[----:B------:R-:W-:Y:S02]  /*5520*/  IMAD R3, R224, 0x2c, RZ ;  /* 0x0000002ce0037824 */ /* 0x000fe400078e02ff */
[C---:B--2---:R-:W-:Y:S01]  /*5530*/  IMAD.WIDE R12, R15.reuse, 0x4, R234 ;  /* 0x000000040f0c7825 */ /* 0x044fe200078e02ea */
[----:B------:R1:W-:Y:S03]  /*5540*/  STL.64 [R1+0x7d0], R8 ;  /* 0x0007d00801007387 */ /* 0x0003e60000100a00 */
[C-C-:B------:R-:W-:Y:S01]  /*5550*/  IMAD.WIDE R120, R124.reuse, 0x4, R238.reuse ;  /* 0x000000047c787825 */ /* 0x140fe200078e02ee */
[----:B------:R1:W-:Y:S03]  /*5560*/  LDGSTS.E [R248+0x4900], desc[UR8][R8.64], !P3 ;  /* 0x0490000008f87fae */ /* 0x0003e6000d921848 */
[----:B---3--:R-:W-:Y:S01]  /*5570*/  IMAD.WIDE R10, R15, 0x4, R238 ;  /* 0x000000040f0a7825 */ /* 0x008fe200078e02ee */
[----:B------:R2:W-:Y:S03]  /*5580*/  STL.64 [R1+0x7c8], R6 ;  /* 0x0007c80601007387 */ /* 0x0005e60000100a00 */
[----:B------:R-:W-:Y:S01]  /*5590*/  IMAD.WIDE R122, R124, 0x4, R242 ;  /* 0x000000047c7a7825 */ /* 0x000fe200078e02f2 */
[----:B------:R2:W-:Y:S01]  /*55a0*/  LDGSTS.E [R248+0x4980], desc[UR8][R6.64], !P3 ;  /* 0x0498000006f87fae */ /* 0x0005e2000d921848 */
[----:B------:R-:W-:-:S02]  /*55b0*/  ISETP.GE.U32.AND P3, PT, R0, 0x7fffff50, PT ;  /* 0x7fffff500000780c */ /* 0x000fc40003f66070 */
[----:B----4-:R-:W-:Y:S01]  /*55c0*/  VIADD R0, R2, 0xffffffcb ;  /* 0xffffffcb02007836 */ /* 0x010fe20000000000 */
[----:B------:R3:W-:Y:S01]  /*55d0*/  LDGSTS.E [R248+0x5000], desc[UR8][R12.64], !P2 ;  /* 0x050000000cf87fae */ /* 0x0007e2000d121848 */
[----:B-1----:R-:W-:Y:S01]  /*55e0*/  IMAD.WIDE R8, R15, 0x4, R242 ;  /* 0x000000040f087825 */ /* 0x002fe200078e02f2 */
[----:B------:R-:W1:Y:S02]  /*55f0*/  LDC R2, c[0x0][0x230] ;  /* 0x00008c00ff027b82 */ /* 0x000e640000000800 */
[----:B------:R4:W-:Y:S01]  /*5600*/  LDGSTS.E [R248+0x5080], desc[UR8][R10.64], !P2 ;  /* 0x050800000af87fae */ /* 0x0009e2000d121848 */
[----:B------:R-:W-:-:S03]  /*5610*/  IMAD.WIDE R124, R124, 0x4, R4 ;  /* 0x000000047c7c7825 */ /* 0x000fc600078e0204 */
[----:B------:R4:W-:Y:S01]  /*5620*/  LDGSTS.E [R248+0x5100], desc[UR8][R8.64], !P2 ;  /* 0x0510000008f87fae */ /* 0x0009e2000d121848 */
[----:B--2---:R-:W-:-:S03]  /*5630*/  IMAD.WIDE R6, R15, 0x4, R4 ;  /* 0x000000040f067825 */ /* 0x004fc600078e0204 */
[----:B------:R3:W-:Y:S01]  /*5640*/  STL.64 [R1+0x760], R12 ;  /* 0x0007600c01007387 */ /* 0x0007e20000100a00 */
[----:B------:R-:W-:Y:S02]  /*5650*/  IMAD R15, R224, 0x30, RZ ;  /* 0x00000030e00f7824 */ /* 0x000fe400078e02ff */
[----:B------:R-:W-:Y:S01]  /*5660*/  IMAD.WIDE R132, R134, 0x4, R242 ;  /* 0x0000000486847825 */ /* 0x000fe200078e02f2 */
[----:B------:R2:W-:Y:S01]  /*5670*/  LDGSTS.E [R248+0x5180], desc[UR8][R6.64], !P2 ;  /* 0x0518000006f87fae */ /* 0x0005e2000d121848 */
[----:B------:R-:W-:Y:S02]  /*5680*/  ISETP.GE.U32.AND P2, PT, R0, 0x7fffff4c, PT ;  /* 0x7fffff4c0000780c */ /* 0x000fe40003f46070 */
[----:B------:R-:W-:Y:S01]  /*5690*/  VIADD R0, R14, 0xffffffc7 ;  /* 0xffffffc70e007836 */ /* 0x000fe20000000000 */
[----:B------:R4:W-:Y:S01]  /*56a0*/  STL.64 [R1+0x758], R10 ;  /* 0x0007580a01007387 */ /* 0x0009e20000100a00 */
[----:B------:R-:W1:Y:S01]  /*56b0*/  LDC R14, c[0x0][0x230] ;  /* 0x00008c00ff0e7b82 */ /* 0x000e620000000800 */
[----:B------:R-:W-:-:S02]  /*56c0*/  IMAD.WIDE R138, R142, 0x4, R238 ;  /* 0x000000048e8a7825 */ /* 0x000fc400078e02ee */
[----:B------:R2:W-:Y:S02]  /*56d0*/  STL.64 [R1+0x750], R8 ;  /* 0x0007500801007387 */ /* 0x0005e40000100a00 */
[C---:B---3--:R-:W-:Y:S02]  /*56e0*/  IMAD.WIDE R12, R3.reuse, 0x4, R234 ;  /* 0x00000004030c7825 */ /* 0x048fe400078e02ea */
[----:B------:R3:W-:Y:S02]  /*56f0*/  STL.64 [R1+0x748], R6 ;  /* 0x0007480601007387 */ /* 0x0007e40000100a00 */
[----:B------:R-:W-:Y:S02]  /*5700*/  IMAD.WIDE R140, R142, 0x4, R242 ;  /* 0x000000048e8c7825 */ /* 0x000fe400078e02f2 */
[----:B------:R3:W-:Y:S02]  /*5710*/  STL.64 [R1+0x6d0], R12 ;  /* 0x0006d00c01007387 */ /* 0x0007e40000100a00 */
[----:B----4-:R-:W-:-:S02]  /*5720*/  IMAD.WIDE R10, R3, 0x4, R238 ;  /* 0x00000004030a7825 */ /* 0x010fc400078e02ee */
[----:B------:R4:W-:Y:S02]  /*5730*/  LDGSTS.E [R248+0x5800], desc[UR8][R12.64], !P1 ;  /* 0x058000000cf87fae */ /* 0x0009e4000c921848 */
[C---:B--2---:R-:W-:Y:S02]  /*5740*/  IMAD.WIDE R8, R3.reuse, 0x4, R242 ;  /* 0x0000000403087825 */ /* 0x044fe400078e02f2 */
[----:B------:R2:W-:Y:S02]  /*5750*/  STL.64 [R1+0x6c8], R10 ;  /* 0x0006c80a01007387 */ /* 0x0005e40000100a00 */
[----:B---3--:R-:W-:Y:S02]  /*5760*/  IMAD.WIDE R6, R3, 0x4, R4 ;  /* 0x0000000403067825 */ /* 0x008fe400078e0204 */
[----:B------:R2:W-:Y:S02]  /*5770*/  LDGSTS.E [R248+0x5880], desc[UR8][R10.64], !P1 ;  /* 0x058800000af87fae */ /* 0x0005e4000c921848 */
[----:B------:R-:W-:-:S02]  /*5780*/  IMAD R3, R224, 0x34, RZ ;  /* 0x00000034e0037824 */ /* 0x000fc400078e02ff */
[C---:B----4-:R-:W-:Y:S01]  /*5790*/  IMAD.WIDE R12, R15.reuse, 0x4, R234 ;  /* 0x000000040f0c7825 */ /* 0x050fe200078e02ea */
[----:B------:R3:W-:Y:S03]  /*57a0*/  STL.64 [R1+0x6c0], R8 ;  /* 0x0006c00801007387 */ /* 0x0007e60000100a00 */
[C-C-:B------:R-:W-:Y:S01]  /*57b0*/  IMAD.WIDE R146, R150.reuse, 0x4, R238.reuse ;  /* 0x0000000496927825 */ /* 0x140fe200078e02ee */
[----:B------:R3:W-:Y:S03]  /*57c0*/  LDGSTS.E [R248+0x5900], desc[UR8][R8.64], !P1 ;  /* 0x0590000008f87fae */ /* 0x0007e6000c921848 */
[----:B--2---:R-:W-:Y:S01]  /*57d0*/  IMAD.WIDE R10, R15, 0x4, R238 ;  /* 0x000000040f0a7825 */ /* 0x004fe200078e02ee */
[----:B------:R2:W-:Y:S03]  /*57e0*/  STL.64 [R1+0x6b8], R6 ;  /* 0x0006b80601007387 */ /* 0x0005e60000100a00 */
[----:B------:R-:W-:Y:S01]  /*57f0*/  IMAD.WIDE R148, R150, 0x4, R242 ;  /* 0x0000000496947825 */ /* 0x000fe200078e02f2 */
[----:B------:R2:W-:Y:S01]  /*5800*/  LDGSTS.E [R248+0x5980], desc[UR8][R6.64], !P1 ;  /* 0x0598000006f87fae */ /* 0x0005e2000c921848 */
[----:B------:R-:W-:-:S02]  /*5810*/  ISETP.GE.U32.AND P1, PT, R0, 0x7fffff48, PT ;  /* 0x7fffff480000780c */ /* 0x000fc40003f26070 */
[----:B------:R-:W-:Y:S01]  /*5820*/  IADD3 R0, R16, -0x3d, RZ ;  /* 0xffffffc310007810 */ /* 0x000fe20007ffe0ff */
[C---:B---3--:R-:W-:Y:S01]  /*5830*/  IMAD.WIDE R8, R15.reuse, 0x4, R242 ;  /* 0x000000040f087825 */ /* 0x048fe200078e02f2 */
[----:B------:R3:W-:Y:S01]  /*5840*/  STL.64 [R1+0x650], R12 ;  /* 0x0006500c01007387 */ /* 0x0007e20000100a00 */
[----:B------:R-:W4:Y:S02]  /*5850*/  LDC R16, c[0x0][0x230] ;  /* 0x00008c00ff107b82 */ /* 0x000f240000000800 */
[----:B------:R-:W-:Y:S01]  /*5860*/  IMAD.WIDE R154, R158, 0x4, R238 ;  /* 0x000000049e9a7825 */ /* 0x000fe200078e02ee */
[----:B------:R3:W-:Y:S03]  /*5870*/  LDGSTS.E [R248+0x6000], desc[UR8][R12.64], !P3 ;  /* 0x060000000cf87fae */ /* 0x0007e6000d921848 */
[----:B--2---:R-:W-:Y:S01]  /*5880*/  IMAD.WIDE R6, R15, 0x4, R4 ;  /* 0x000000040f067825 */ /* 0x004fe200078e0204 */
[----:B------:R2:W-:Y:S03]  /*5890*/  STL.64 [R1+0x648], R10 ;  /* 0x0006480a01007387 */ /* 0x0005e60000100a00 */
[----:B------:R-:W-:Y:S01]  /*58a0*/  IMAD R15, R224, 0x38, RZ ;  /* 0x00000038e00f7824 */ /* 0x000fe200078e02ff */
[----:B------:R2:W-:Y:S01]  /*58b0*/  LDGSTS.E [R248+0x6080], desc[UR8][R10.64], !P3 ;  /* 0x060800000af87fae */ /* 0x0005e2000d921848 */
[----:B------:R-:W-:-:S03]  /*58c0*/  IMAD.WIDE R156, R158, 0x4, R242 ;  /* 0x000000049e9c7825 */ /* 0x000fc600078e02f2 */
[----:B------:R1:W-:Y:S01]  /*58d0*/  STL.64 [R1+0x640], R8 ;  /* 0x0006400801007387 */ /* 0x0003e20000100a00 */
[----:B---3--:R-:W-:-:S03]  /*58e0*/  IMAD.WIDE R12, R3, 0x4, R234 ;  /* 0x00000004030c7825 */ /* 0x008fc600078e02ea */
[----:B------:R3:W-:Y:S01]  /*58f0*/  LDGSTS.E [R248+0x6100], desc[UR8][R8.64], !P3 ;  /* 0x0610000008f87fae */ /* 0x0007e2000d921848 */
[----:B------:R-:W-:-:S03]  /*5900*/  IMAD.WIDE R162, R166, 0x4, R238 ;  /* 0x00000004a6a27825 */ /* 0x000fc600078e02ee */
[----:B------:R3:W-:Y:S01]  /*5910*/  STL.64 [R1+0x638], R6 ;  /* 0x0006380601007387 */ /* 0x0007e20000100a00 */
[----:B--2---:R-:W-:-:S03]  /*5920*/  IMAD.WIDE R10, R3, 0x4, R238 ;  /* 0x00000004030a7825 */ /* 0x004fc600078e02ee */
[----:B------:R2:W-:Y:S01]  /*5930*/  LDGSTS.E [R248+0x6180], desc[UR8][R6.64], !P3 ;  /* 0x0618000006f87fae */ /* 0x0005e2000d921848 */
[----:B------:R-:W-:Y:S01]  /*5940*/  ISETP.GE.U32.AND P3, PT, R0, 0x7fffff44, PT ;  /* 0x7fffff440000780c */ /* 0x000fe20003f66070 */
[----:B-1----:R-:W-:Y:S02]  /*5950*/  VIADD R0, R2, 0xffffffbf ;  /* 0xffffffbf02007836 */ /* 0x002fe40000000000 */
[C-C-:B---3--:R-:W-:Y:S01]  /*5960*/  IMAD.WIDE R8, R3.reuse, 0x4, R242.reuse ;  /* 0x0000000403087825 */ /* 0x148fe200078e02f2 */
[----:B------:R1:W-:Y:S01]  /*5970*/  LDGSTS.E [R248+0x6800], desc[UR8][R12.64], !P2 ;  /* 0x068000000cf87fae */ /* 0x0003e2000d121848 */
[----:B------:R-:W3:Y:S02]  /*5980*/  LDC R2, c[0x0][0x230] ;  /* 0x00008c00ff027b82 */ /* 0x000ee40000000800 */
        /* <DEDUP_REMOVED lines=8> */
[----:B------:R-:W3:Y:S01]  /*5a10*/  LDC R14, c[0x0][0x230] ;  /* 0x00008c00ff0e7b82 */ /* 0x000ee20000000800 */
[----:B------:R1:W-:Y:S01]  /*5a20*/  STL.64 [R1+0x5d0], R12 ;  /* 0x0005d00c01007387 */ /* 0x0003e20000100a00 */
[----:B------:R-:W-:-:S03]  /*5a30*/  IMAD.WIDE R170, R174, 0x4, R238 ;  /* 0x00000004aeaa7825 */ /* 0x000fc600078e02ee */
[----:B------:R4:W-:Y:S01]  /*5a40*/  STL.64 [R1+0x5c8], R10 ;  /* 0x0005c80a01007387 */ /* 0x0009e20000100a00 */
[----:B------:R-:W-:-:S03]  /*5a50*/  IMAD.WIDE R172, R174, 0x4, R242 ;  /* 0x00000004aeac7825 */ /* 0x000fc600078e02f2 */
[----:B------:R2:W-:Y:S01]  /*5a60*/  STL.64 [R1+0x5c0], R8 ;  /* 0x0005c00801007387 */ /* 0x0005e20000100a00 */
[----:B------:R-:W-:-:S03]  /*5a70*/  IMAD.WIDE R178, R182, 0x4, R238 ;  /* 0x00000004b6b27825 */ /* 0x000fc600078e02ee */
[----:B------:R2:W-:Y:S01]  /*5a80*/  STL.64 [R1+0x5b8], R6 ;  /* 0x0005b80601007387 */ /* 0x0005e20000100a00 */
[----:B-1----:R-:W-:-:S04]  /*5a90*/  IMAD.WIDE R12, R15, 0x4, R234 ;  /* 0x000000040f0c7825 */ /* 0x002fc800078e02ea */
[C---:B----4-:R-:W-:Y:S01]  /*5aa0*/  IMAD.WIDE R10, R15.reuse, 0x4, R238 ;  /* 0x000000040f0a7825 */ /* 0x050fe200078e02ee */
[----:B------:R1:W-:Y:S03]  /*5ab0*/  STL.64 [R1+0x550], R12 ;  /* 0x0005500c01007387 */ /* 0x0003e60000100a00 */
[C---:B--2---:R-:W-:Y:S01]  /*5ac0*/  IMAD.WIDE R8, R15.reuse, 0x4, R242 ;  /* 0x000000040f087825 */ /* 0x044fe200078e02f2 */
[----:B------:R1:W-:Y:S03]  /*5ad0*/  LDGSTS.E [R248+0x7000], desc[UR8][R12.64], !P1 ;  /* 0x070000000cf87fae */ /* 0x0003e6000c921848 */
[----:B------:R-:W-:Y:S01]  /*5ae0*/  IMAD.WIDE R6, R15, 0x4, R4 ;  /* 0x000000040f067825 */ /* 0x000fe200078e0204 */
[----:B------:R2:W-:Y:S01]  /*5af0*/  STL.64 [R1+0x548], R10 ;  /* 0x0005480a01007387 */ /* 0x0005e20000100a00 */
[----:B------:R-:W-:-:S02]  /*5b00*/  SHF.L.U32 R15, R224, 0x6, RZ ;  /* 0x00000006e00f7819 */ /* 0x000fc400000006ff */
[----:B------:R-:W-:Y:S01]  /*5b10*/  IMAD.WIDE R180, R182, 0x4, R242 ;  /* 0x00000004b6b47825 */ /* 0x000fe200078e02f2 */
[----:B------:R2:W-:Y:S03]  /*5b20*/  LDGSTS.E [R248+0x7080], desc[UR8][R10.64], !P1 ;  /* 0x070800000af87fae */ /* 0x0005e6000c921848 */
[C---:B------:R-:W-:Y:S01]  /*5b30*/  IMAD.WIDE R194, R198.reuse, 0x4, R238 ;  /* 0x00000004c6c27825 */ /* 0x040fe200078e02ee */
[----:B------:R4:W-:Y:S03]  /*5b40*/  STL.64 [R1+0x540], R8 ;  /* 0x0005400801007387 */ /* 0x0009e60000100a00 */
[C---:B-1----:R-:W-:Y:S01]  /*5b50*/  IMAD.WIDE R12, R3.reuse, 0x4, R234 ;  /* 0x00000004030c7825 */ /* 0x042fe200078e02ea */
[----:B------:R4:W-:Y:S03]  /*5b60*/  LDGSTS.E [R248+0x7100], desc[UR8][R8.64], !P1 ;  /* 0x0710000008f87fae */ /* 0x0009e6000c921848 */
[----:B------:R-:W-:Y:S01]  /*5b70*/  IMAD.WIDE R196, R198, 0x4, R242 ;  /* 0x00000004c6c47825 */ /* 0x000fe200078e02f2 */
[----:B------:R1:W-:Y:S03]  /*5b80*/  STL.64 [R1+0x538], R6 ;  /* 0x0005380601007387 */ /* 0x0003e60000100a00 */
[----:B--2---:R-:W-:Y:S01]  /*5b90*/  IMAD.WIDE R10, R3, 0x4, R238 ;  /* 0x00000004030a7825 */ /* 0x004fe200078e02ee */
[----:B------:R1:W-:Y:S01]  /*5ba0*/  LDGSTS.E [R248+0x7180], desc[UR8][R6.64], !P1 ;  /* 0x0718000006f87fae */ /* 0x0003e2000c921848 */
[----:B------:R-:W-:-:S02]  /*5bb0*/  ISETP.GE.U32.AND P1, PT, R0, 0x7fffff3c, PT ;  /* 0x7fffff3c0000780c */ /* 0x000fc40003f26070 */
[----:B------:R-:W-:Y:S01]  /*5bc0*/  VIADD R0, R16, 0xffffffb7 ;  /* 0xffffffb710007836 */ /* 0x000fe20000000000 */
[----:B------:R2:W-:Y:S01]  /*5bd0*/  STL.64 [R1+0x4d0], R12 ;  /* 0x0004d00c01007387 */ /* 0x0005e20000100a00 */
[----:B----4-:R-:W-:Y:S01]  /*5be0*/  IMAD.WIDE R8, R3, 0x4, R242 ;  /* 0x0000000403087825 */ /* 0x010fe200078e02f2 */
[----:B------:R-:W4:Y:S02]  /*5bf0*/  LDC R16, c[0x0][0x230] ;  /* 0x00008c00ff107b82 */ /* 0x000f240000000800 */
[----:B------:R2:W-:Y:S01]  /*5c00*/  LDGSTS.E [R248+0x7800], desc[UR8][R12.64], !P3 ;  /* 0x078000000cf87fae */ /* 0x0005e2000d921848 */
[----:B------:R-:W-:-:S03]  /*5c10*/  IMAD.WIDE R202, R206, 0x4, R238 ;  /* 0x00000004ceca7825 */ /* 0x000fc600078e02ee */
[----:B------:R3:W-:Y:S01]  /*5c20*/  STL.64 [R1+0x4c8], R10 ;  /* 0x0004c80a01007387 */ /* 0x0007e20000100a00 */
[----:B-1----:R-:W-:-:S03]  /*5c30*/  IMAD.WIDE R6, R3, 0x4, R4 ;  /* 0x0000000403067825 */ /* 0x002fc600078e0204 */
[----:B------:R3:W-:Y:S01]  /*5c40*/  LDGSTS.E [R248+0x7880], desc[UR8][R10.64], !P3 ;  /* 0x078800000af87fae */ /* 0x0007e2000d921848 */
[----:B------:R-:W-:Y:S02]  /*5c50*/  IMAD R3, R224, 0x44, RZ ;  /* 0x00000044e0037824 */ /* 0x000fe400078e02ff */
[----:B------:R-:W-:Y:S01]  /*5c60*/  IMAD.WIDE R204, R206, 0x4, R242 ;  /* 0x00000004cecc7825 */ /* 0x000fe200078e02f2 */
[----:B------:R1:W-:Y:S03]  /*5c70*/  STL.64 [R1+0x4c0], R8 ;  /* 0x0004c00801007387 */ /* 0x0003e60000100a00 */
[C---:B--2---:R-:W-:Y:S01]  /*5c80*/  IMAD.WIDE R12, R15.reuse, 0x4, R234 ;  /* 0x000000040f0c7825 */ /* 0x044fe200078e02ea */
[----:B------:R1:W-:Y:S03]  /*5c90*/  LDGSTS.E [R248+0x7900], desc[UR8][R8.64], !P3 ;  /* 0x0790000008f87fae */ /* 0x0003e6000d921848 */
[--C-:B------:R-:W-:Y:S01]  /*5ca0*/  IMAD.WIDE R210, R214, 0x4, R238.reuse ;  /* 0x00000004d6d27825 */ /* 0x100fe200078e02ee */
[----:B------:R2:W-:Y:S03]  /*5cb0*/  STL.64 [R1+0x4b8], R6 ;  /* 0x0004b80601007387 */ /* 0x0005e60000100a00 */
[----:B---3--:R-:W-:Y:S01]  /*5cc0*/  IMAD.WIDE R10, R15, 0x4, R238 ;  /* 0x000000040f0a7825 */ /* 0x008fe200078e02ee */
[----:B------:R2:W-:Y:S01]  /*5cd0*/  LDGSTS.E [R248+0x7980], desc[UR8][R6.64], !P3 ;  /* 0x0798000006f87fae */ /* 0x0005e2000d921848 */
[----:B------:R-:W-:-:S02]  /*5ce0*/  ISETP.GE.U32.AND P3, PT, R0, 0x7fffff38, PT ;  /* 0x7fffff380000780c */ /* 0x000fc40003f66070 */
[----:B------:R-:W-:Y:S01]  /*5cf0*/  VIADD R0, R2, 0xffffffb3 ;  /* 0xffffffb302007836 */ /* 0x000fe20000000000 */
[----:B------:R3:W-:Y:S01]  /*5d00*/  STL.64 [R1+0x450], R12 ;  /* 0x0004500c01007387 */ /* 0x0007e20000100a00 */
[--C-:B-1----:R-:W-:Y:S01]  /*5d10*/  IMAD.WIDE R8, R15, 0x4, R242.reuse ;  /* 0x000000040f087825 */ /* 0x102fe200078e02f2 */
[----:B------:R-:W1:Y:S02]  /*5d20*/  LDC R2, c[0x0][0x230] ;  /* 0x00008c00ff027b82 */ /* 0x000e640000000800 */
[----:B------:R3:W-:Y:S01]  /*5d30*/  LDGSTS.E [R248+0x8000], desc[UR8][R12.64], !P2 ;  /* 0x080000000cf87fae */ /* 0x0007e2000d121848 */
[----:B------:R-:W-:-:S03]  /*5d40*/  IMAD.WIDE R212, R214, 0x4, R242 ;  /* 0x00000004d6d47825 */ /* 0x000fc600078e02f2 */
[----:B------:R4:W-:Y:S01]  /*5d50*/  STL.64 [R1+0x448], R10 ;  /* 0x0004480a01007387 */ /* 0x0009e20000100a00 */
[----:B--2---:R-:W-:-:S03]  /*5d60*/  IMAD.WIDE R6, R15, 0x4, R4 ;  /* 0x000000040f067825 */ /* 0x004fc600078e0204 */
        /* <DEDUP_REMOVED lines=8> */
[----:B----4-:R-:W-:Y:S01]  /*5df0*/  IMAD.WIDE R10, R3, 0x4, R238 ;  /* 0x00000004030a7825 */ /* 0x010fe200078e02ee */
[----:B------:R3:W-:Y:S01]  /*5e00*/  LDGSTS.E [R248+0x8180], desc[UR8][R6.64], !P2 ;  /* 0x0818000006f87fae */ /* 0x0007e2000d121848 */
[----:B------:R-:W-:-:S02]  /*5e10*/  ISETP.GE.U32.AND P2, PT, R0, 0x7fffff34, PT ;  /* 0x7fffff340000780c */ /* 0x000fc40003f46070 */
[----:B------:R-:W-:Y:S01]  /*5e20*/  IADD3 R0, R14, -0x51, RZ ;  /* 0xffffffaf0e007810 */ /* 0x000fe20007ffe0ff */
[C---:B--2---:R-:W-:Y:S01]  /*5e30*/  IMAD.WIDE R8, R3.reuse, 0x4, R242 ;  /* 0x0000000403087825 */ /* 0x044fe200078e02f2 */
[----:B------:R2:W-:Y:S01]  /*5e40*/  LDGSTS.E [R248+0x8800], desc[UR8][R12.64], !P1 ;  /* 0x088000000cf87fae */ /* 0x0005e2000c921848 */
[----:B------:R-:W4:Y:S02]  /*5e50*/  LDC R14, c[0x0][0x230] ;  /* 0x00008c00ff0e7b82 */ /* 0x000f240000000800 */
[----:B-1----:R-:W-:Y:S01]  /*5e60*/  VIADD R2, R2, 0xffffffa7 ;  /* 0xffffffa702027836 */ /* 0x002fe20000000000 */
[----:B------:R1:W-:Y:S01]  /*5e70*/  LDGSTS.E [R248+0x8880], desc[UR8][R10.64], !P1 ;  /* 0x088800000af87fae */ /* 0x0003e2000c921848 */
[----:B---3--:R-:W-:-:S03]  /*5e80*/  IMAD.WIDE R6, R3, 0x4, R4 ;  /* 0x0000000403067825 */ /* 0x008fc600078e0204 */
[----:B------:R3:W-:Y:S01]  /*5e90*/  LDGSTS.E [R248+0x8900], desc[UR8][R8.64], !P1 ;  /* 0x0890000008f87fae */ /* 0x0007e2000c921848 */
[----:B------:R-:W-:-:S03]  /*5ea0*/  VIADD R3, R16, 0xffffffab ;  /* 0xffffffab10037836 */ /* 0x000fc60000000000 */
[----:B------:R4:W-:Y:S01]  /*5eb0*/  LDGSTS.E [R248+0x8980], desc[UR8][R6.64], !P1 ;  /* 0x0898000006f87fae */ /* 0x0009e2000c921848 */
[----:B------:R-:W-:Y:S02]  /*5ec0*/  ISETP.GE.U32.AND P1, PT, R0, 0x7fffff30, PT ;  /* 0x7fffff300000780c */ /* 0x000fe40003f26070 */
[----:B------:R-:W4:Y:S01]  /*5ed0*/  LDC R0, c[0x0][0x230] ;  /* 0x00008c00ff007b82 */ /* 0x000f220000000800 */
[----:B------:R2:W-:Y:S04]  /*5ee0*/  STL.64 [R1+0x3d0], R12 ;  /* 0x0003d00c01007387 */ /* 0x0005e80000100a00 */
[----:B------:R1:W-:Y:S04]  /*5ef0*/  STL.64 [R1+0x3c8], R10 ;  /* 0x0003c80a01007387 */ /* 0x0003e80000100a00 */
[----:B------:R3:W-:Y:S01]  /*5f00*/  STL.64 [R1+0x3c0], R8 ;  /* 0x0003c00801007387 */ /* 0x0007e20000100a00 */
[----:B--2---:R-:W-:-:S03]  /*5f10*/  IMAD.WIDE R12, R15, 0x4, R234 ;  /* 0x000000040f0c7825 */ /* 0x004fc600078e02ea */
[----:B------:R2:W-:Y:S01]  /*5f20*/  STL.64 [R1+0x3b8], R6 ;  /* 0x0003b80601007387 */ /* 0x0005e20000100a00 */
[----:B-1----:R-:W-:-:S03]  /*5f30*/  IMAD.WIDE R10, R15, 0x4, R238 ;  /* 0x000000040f0a7825 */ /* 0x002fc600078e02ee */
[----:B------:R1:W-:Y:S01]  /*5f40*/  STL.64 [R1+0x350], R12 ;  /* 0x0003500c01007387 */ /* 0x0003e20000100a00 */
[----:B---3--:R-:W-:-:S03]  /*5f50*/  IMAD.WIDE R8, R15, 0x4, R242 ;  /* 0x000000040f087825 */ /* 0x008fc600078e02f2 */
[----:B------:R1:W-:Y:S01]  /*5f60*/  LDGSTS.E [R248+0x9000], desc[UR8][R12.64], !P3 ;  /* 0x090000000cf87fae */ /* 0x0003e2000d921848 */
[----:B----4-:R-:W-:Y:S01]  /*5f70*/  IADD3 R0, R0, -0x5d, RZ ;  /* 0xffffffa300007810 */ /* 0x010fe20007ffe0ff */
[----:B--2---:R-:W-:Y:S02]  /*5f80*/  IMAD.WIDE R6, R15, 0x4, R4 ;  /* 0x000000040f067825 */ /* 0x004fe400078e0204 */
[----:B------:R2:W-:Y:S01]  /*5f90*/  STL.64 [R1+0x348], R10 ;  /* 0x0003480a01007387 */ /* 0x0005e20000100a00 */
[----:B------:R-:W3:Y:S03]  /*5fa0*/  LDC R15, c[0x0][0x230] ;  /* 0x00008c00ff0f7b82 */ /* 0x000ee60000000800 */
[----:B------:R2:W-:Y:S01]  /*5fb0*/  LDGSTS.E [R248+0x9080], desc[UR8][R10.64], !P3 ;  /* 0x090800000af87fae */ /* 0x0005e2000d921848 */
[----:B-1----:R-:W-:-:S03]  /*5fc0*/  IMAD.WIDE R12, R17, 0x4, R234 ;  /* 0x00000004110c7825 */ /* 0x002fc600078e02ea */
[----:B------:R1:W-:Y:S04]  /*5fd0*/  STL.64 [R1+0x340], R8 ;  /* 0x0003400801007387 */ /* 0x0003e80000100a00 */
[----:B------:R1:W-:Y:S01]  /*5fe0*/  LDGSTS.E [R248+0x9100], desc[UR8][R8.64], !P3 ;  /* 0x0910000008f87fae */ /* 0x0003e2000d921848 */
[----:B--2---:R-:W-:-:S03]  /*5ff0*/  IMAD.WIDE R10, R17, 0x4, R238 ;  /* 0x00000004110a7825 */ /* 0x004fc600078e02ee */
[----:B------:R2:W-:Y:S04]  /*6000*/  STL.64 [R1+0x338], R6 ;  /* 0x0003380601007387 */ /* 0x0005e80000100a00 */
[----:B------:R2:W-:Y:S01]  /*6010*/  LDGSTS.E [R248+0x9180], desc[UR8][R6.64], !P3 ;  /* 0x0918000006f87fae */ /* 0x0005e2000d921848 */
[----:B------:R-:W-:Y:S01]  /*6020*/  ISETP.GE.U32.AND P3, PT, R3, 0x7fffff2c, PT ;  /* 0x7fffff2c0300780c */ /* 0x000fe20003f66070 */
[----:B------:R-:W-:Y:S02]  /*6030*/  IMAD R3, R224, 0x50, RZ ;  /* 0x00000050e0037824 */ /* 0x000fe400078e02ff */
[C---:B-1----:R-:W-:Y:S01]  /*6040*/  IMAD.WIDE R8, R17.reuse, 0x4, R242 ;  /* 0x0000000411087825 */ /* 0x042fe200078e02f2 */
[----:B------:R1:W-:Y:S04]  /*6050*/  STL.64 [R1+0x2d0], R12 ;  /* 0x0002d00c01007387 */ /* 0x0003e80000100a00 */
[----:B------:R1:W-:Y:S01]  /*6060*/  LDGSTS.E [R248+0x9800], desc[UR8][R12.64], !P2 ;  /* 0x098000000cf87fae */ /* 0x0003e2000d121848 */
[----:B--2---:R-:W-:-:S03]  /*6070*/  IMAD.WIDE R6, R17, 0x4, R4 ;  /* 0x0000000411067825 */ /* 0x004fc600078e0204 */
[----:B------:R2:W-:Y:S01]  /*6080*/  STL.64 [R1+0x2c8], R10 ;  /* 0x0002c80a01007387 */ /* 0x0005e20000100a00 */
[----:B------:R-:W-:-:S03]  /*6090*/  IMAD.WIDE R16, R20, 0x4, R238 ;  /* 0x0000000414107825 */ /* 0x000fc600078e02ee */
[----:B------:R2:W-:Y:S04]  /*60a0*/  LDGSTS.E [R248+0x9880], desc[UR8][R10.64], !P2 ;  /* 0x098800000af87fae */ /* 0x0005e8000d121848 */
[----:B------:R4:W-:Y:S01]  /*60b0*/  STL.64 [R1+0x2c0], R8 ;  /* 0x0002c00801007387 */ /* 0x0009e20000100a00 */
[----:B-1----:R-:W-:-:S03]  /*60c0*/  IMAD.WIDE R12, R3, 0x4, R234 ;  /* 0x00000004030c7825 */ /* 0x002fc600078e02ea */
[----:B------:R4:W-:Y:S04]  /*60d0*/  LDGSTS.E [R248+0x9900], desc[UR8][R8.64], !P2 ;  /* 0x0990000008f87fae */ /* 0x0009e8000d121848 */
[----:B------:R1:W-:Y:S01]  /*60e0*/  STL.64 [R1+0x2b8], R6 ;  /* 0x0002b80601007387 */ /* 0x0003e20000100a00 */
[----:B--2---:R-:W-:-:S03]  /*60f0*/  IMAD.WIDE R10, R3, 0x4, R238 ;  /* 0x00000004030a7825 */ /* 0x004fc600078e02ee */
[----:B------:R1:W-:Y:S01]  /*6100*/  LDGSTS.E [R248+0x9980], desc[UR8][R6.64], !P2 ;  /* 0x0998000006f87fae */ /* 0x0003e2000d121848 */
[----:B------:R-:W-:Y:S01]  /*6110*/  ISETP.GE.U32.AND P2, PT, R2, 0x7fffff28, PT ;  /* 0x7fffff280200780c */ /* 0x000fe20003f46070 */
[----:B------:R-:W-:Y:S02]  /*6120*/  IMAD R2, R224, 0x54, RZ ;  /* 0x00000054e0027824 */ /* 0x000fe400078e02ff */
[C---:B----4-:R-:W-:Y:S01]  /*6130*/  IMAD.WIDE R8, R3.reuse, 0x4, R242 ;  /* 0x0000000403087825 */ /* 0x050fe200078e02f2 */
[----:B------:R2:W-:Y:S04]  /*6140*/  STL.64 [R1+0x250], R12 ;  /* 0x0002500c01007387 */ /* 0x0005e80000100a00 */
[----:B------:R2:W-:Y:S01]  /*6150*/  LDGSTS.E [R248+0xa000], desc[UR8][R12.64], !P1 ;  /* 0x0a0000000cf87fae */ /* 0x0005e2000c921848 */
[----:B-1----:R-:W-:-:S03]  /*6160*/  IMAD.WIDE R6, R3, 0x4, R4 ;  /* 0x0000000403067825 */ /* 0x002fc600078e0204 */
[----:B------:R1:W-:Y:S01]  /*6170*/  STL.64 [R1+0x248], R10 ;  /* 0x0002480a01007387 */ /* 0x0003e20000100a00 */
[----:B------:R-:W4:Y:S03]  /*6180*/  LDC R3, c[0x0][0x230] ;  /* 0x00008c00ff037b82 */ /* 0x000f260000000800 */
[----:B------:R1:W-:Y:S01]  /*6190*/  LDGSTS.E [R248+0xa080], desc[UR8][R10.64], !P1 ;  /* 0x0a0800000af87fae */ /* 0x0003e2000c921848 */
[----:B--2---:R-:W-:-:S03]  /*61a0*/  IMAD.WIDE R12, R2, 0x4, R234 ;  /* 0x00000004020c7825 */ /* 0x004fc600078e02ea */
[----:B------:R2:W-:Y:S04]  /*61b0*/  STL.64 [R1+0x240], R8 ;  /* 0x0002400801007387 */ /* 0x0005e80000100a00 */
[----:B------:R2:W-:Y:S01]  /*61c0*/  LDGSTS.E [R248+0xa100], desc[UR8][R8.64], !P1 ;  /* 0x0a10000008f87fae */ /* 0x0005e2000c921848 */
[----:B-1----:R-:W-:-:S03]  /*61d0*/  IMAD.WIDE R10, R2, 0x4, R238 ;  /* 0x00000004020a7825 */ /* 0x002fc600078e02ee */
[----:B------:R1:W-:Y:S04]  /*61e0*/  STL.64 [R1+0x238], R6 ;  /* 0x0002380601007387 */ /* 0x0003e80000100a00 */
[----:B------:R1:W-:Y:S01]  /*61f0*/  LDGSTS.E [R248+0xa180], desc[UR8][R6.64], !P1 ;  /* 0x0a18000006f87fae */ /* 0x0003e2000c921848 */
[----:B------:R-:W-:Y:S01]  /*6200*/  ISETP.GE.U32.AND P1, PT, R0, 0x7fffff24, PT ;  /* 0x7fffff240000780c */ /* 0x000fe20003f26070 */
[----:B------:R-:W-:Y:S02]  /*6210*/  IMAD R0, R224, 0x58, RZ ;  /* 0x00000058e0007824 */ /* 0x000fe400078e02ff */
[C---:B--2---:R-:W-:Y:S01]  /*6220*/  IMAD.WIDE R8, R2.reuse, 0x4, R242 ;  /* 0x0000000402087825 */ /* 0x044fe200078e02f2 */
[----:B------:R2:W-:Y:S04]  /*6230*/  LDGSTS.E [R248+0xa800], desc[UR8][R12.64], !P3 ;  /* 0x0a8000000cf87fae */ /* 0x0005e8000d921848 */
[----:B------:R3:W-:Y:S01]  /*6240*/  LDGSTS.E [R248+0xa880], desc[UR8][R10.64], !P3 ;  /* 0x0a8800000af87fae */ /* 0x0007e2000d921848 */
[----:B-1----:R-:W-:-:S03]  /*6250*/  IMAD.WIDE R6, R2, 0x4, R4 ;  /* 0x0000000402067825 */ /* 0x002fc600078e0204 */
[----:B------:R2:W-:Y:S01]  /*6260*/  STL.64 [R1+0x1d0], R12 ;  /* 0x0001d00c01007387 */ /* 0x0005e20000100a00 */
[----:B------:R-:W-:-:S03]  /*6270*/  VIADD R2, R14, 0xffffff9f ;  /* 0xffffff9f0e027836 */ /* 0x000fc60000000000 */
[----:B------:R1:W-:Y:S01]  /*6280*/  LDGSTS.E [R248+0xa900], desc[UR8][R8.64], !P3 ;  /* 0x0a90000008f87fae */ /* 0x0003e2000d921848 */
[----:B------:R-:W4:Y:S03]  /*6290*/  LDC R14, c[0x0][0x230] ;  /* 0x00008c00ff0e7b82 */ /* 0x000f260000000800 */
[----:B------:R3:W-:Y:S04]  /*62a0*/  STL.64 [R1+0x1c8], R10 ;  /* 0x0001c80a01007387 */ /* 0x0007e80000100a00 */
[----:B------:R1:W-:Y:S01]  /*62b0*/  LDGSTS.E [R248+0xa980], desc[UR8][R6.64], !P3 ;  /* 0x0a98000006f87fae */ /* 0x0003e2000d921848 */
[----:B--2---:R-:W-:Y:S01]  /*62c0*/  IMAD.WIDE R12, R0, 0x4, R234 ;  /* 0x00000004000c7825 */ /* 0x004fe200078e02ea */
[----:B------:R-:W-:-:S02]  /*62d0*/  ISETP.GE.U32.AND P3, PT, R2, 0x7fffff20, PT ;  /* 0x7fffff200200780c */ /* 0x000fc40003f66070 */
[----:B------:R1:W-:Y:S01]  /*62e0*/  STL.64 [R1+0x1c0], R8 ;  /* 0x0001c00801007387 */ /* 0x0003e20000100a00 */
[----:B------:R-:W-:Y:S02]  /*62f0*/  IMAD R2, R224, 0x5c, RZ ;  /* 0x0000005ce0027824 */ /* 0x000fe400078e02ff */
[C---:B---3--:R-:W-:Y:S01]  /*6300*/  IMAD.WIDE R10, R0.reuse, 0x4, R238 ;  /* 0x00000004000a7825 */ /* 0x048fe200078e02ee */
[----:B------:R2:W-:Y:S04]  /*6310*/  STL.64 [R1+0x1b8], R6 ;  /* 0x0001b80601007387 */ /* 0x0005e80000100a00 */
[----:B------:R3:W-:Y:S01]  /*6320*/  STL.64 [R1+0x150], R12 ;  /* 0x0001500c01007387 */ /* 0x0007e20000100a00 */
[----:B-1----:R-:W-:-:S03]  /*6330*/  IMAD.WIDE R8, R0, 0x4, R242 ;  /* 0x0000000400087825 */ /* 0x002fc600078e02f2 */
[----:B------:R3:W-:Y:S01]  /*6340*/  LDGSTS.E [R248+0xb000], desc[UR8][R12.64], !P2 ;  /* 0x0b0000000cf87fae */ /* 0x0007e2000d121848 */
[----:B--2---:R-:W-:-:S03]  /*6350*/  IMAD.WIDE R6, R0, 0x4, R4 ;  /* 0x0000000400067825 */ /* 0x004fc600078e0204 */
[----:B------:R1:W-:Y:S01]  /*6360*/  STL.64 [R1+0x148], R10 ;  /* 0x0001480a01007387 */ /* 0x0003e20000100a00 */
[----:B------:R-:W-:-:S03]  /*6370*/  VIADD R0, R15, 0xffffff9b ;  /* 0xffffff9b0f007836 */ /* 0x000fc60000000000 */
[----:B------:R1:W-:Y:S01]  /*6380*/  LDGSTS.E [R248+0xb080], desc[UR8][R10.64], !P2 ;  /* 0x0b0800000af87fae */ /* 0x0003e2000d121848 */
[----:B---3--:R-:W-:-:S03]  /*6390*/  IMAD.WIDE R12, R2, 0x4, R234 ;  /* 0x00000004020c7825 */ /* 0x008fc600078e02ea */
        /* <DEDUP_REMOVED lines=10> */
[----:B-1----:R-:W-:Y:S01]  /*6440*/  IMAD.WIDE R6, R2, 0x4, R4 ;  /* 0x0000000402067825 */ /* 0x002fe200078e0204 */
[----:B----4-:R-:W-:-:S02]  /*6450*/  IADD3 R2, R3, -0x69, RZ ;  /* 0xffffff9703027810 */ /* 0x010fc40007ffe0ff */
[----:B------:R1:W-:Y:S01]  /*6460*/  LDGSTS.E [R248+0xb900], desc[UR8][R8.64], !P1 ;  /* 0x0b90000008f87fae */ /* 0x0003e2000c921848 */
[----:B------:R-:W4:Y:S03]  /*6470*/  LDC R3, c[0x0][0x230] ;  /* 0x00008c00ff037b82 */ /* 0x000f260000000800 */
[----:B------:R1:W-:Y:S01]  /*6480*/  LDGSTS.E [R248+0xb980], desc[UR8][R6.64], !P1 ;  /* 0x0b98000006f87fae */ /* 0x0003e2000c921848 */
[----:B------:R-:W-:-:S03]  /*6490*/  ISETP.GE.U32.AND P1, PT, R2, 0x7fffff18, PT ;  /* 0x7fffff180200780c */ /* 0x000fc60003f26070 */
[----:B------:R2:W-:Y:S01]  /*64a0*/  STL.64 [R1+0xd0], R12 ;  /* 0x0000d00c01007387 */ /* 0x0005e20000100a00 */
[----:B------:R-:W4:Y:S03]  /*64b0*/  LDC R2, c[0x0][0x230] ;  /* 0x00008c00ff027b82 */ /* 0x000f260000000800 */
[----:B------:R3:W-:Y:S04]  /*64c0*/  STL.64 [R1+0xc8], R10 ;  /* 0x0000c80a01007387 */ /* 0x0007e80000100a00 */
[----:B------:R1:W-:Y:S01]  /*64d0*/  STL.64 [R1+0xc0], R8 ;  /* 0x0000c00801007387 */ /* 0x0003e20000100a00 */
[----:B--2---:R-:W-:-:S03]  /*64e0*/  IMAD.WIDE R12, R0, 0x4, R234 ;  /* 0x00000004000c7825 */ /* 0x004fc600078e02ea */
[----:B------:R2:W-:Y:S01]  /*64f0*/  STL.64 [R1+0xb8], R6 ;  /* 0x0000b80601007387 */ /* 0x0005e20000100a00 */
[----:B---3--:R-:W-:-:S03]  /*6500*/  IMAD.WIDE R10, R0, 0x4, R238 ;  /* 0x00000004000a7825 */ /* 0x008fc600078e02ee */
[----:B------:R3:W-:Y:S01]  /*6510*/  LDGSTS.E [R248+0xc000], desc[UR8][R12.64], !P3 ;  /* 0x0c0000000cf87fae */ /* 0x0007e2000d921848 */
[----:B-1----:R-:W-:-:S03]  /*6520*/  IMAD.WIDE R8, R0, 0x4, R242 ;  /* 0x0000000400087825 */ /* 0x002fc600078e02f2 */
[----:B------:R1:W-:Y:S01]  /*6530*/  LDGSTS.E [R248+0xc080], desc[UR8][R10.64], !P3 ;  /* 0x0c0800000af87fae */ /* 0x0003e2000d921848 */
[----:B--2---:R-:W-:-:S03]  /*6540*/  IMAD.WIDE R6, R0, 0x4, R4 ;  /* 0x0000000400067825 */ /* 0x004fc600078e0204 */
[----:B------:R2:W-:Y:S01]  /*6550*/  LDGSTS.E [R248+0xc100], desc[UR8][R8.64], !P3 ;  /* 0x0c10000008f87fae */ /* 0x0005e2000d921848 */
[----:B------:R-:W-:-:S03]  /*6560*/  VIADD R0, R14, 0xffffff93 ;  /* 0xffffff930e007836 */ /* 0x000fc60000000000 */
[----:B------:R2:W-:Y:S01]  /*6570*/  LDGSTS.E [R248+0xc180], desc[UR8][R6.64], !P3 ;  /* 0x0c18000006f87fae */ /* 0x0005e2000d921848 */
[----:B------:R-:W-:Y:S01]  /*6580*/  IMAD.WIDE R14, R20, 0x4, R234 ;  /* 0x00000004140e7825 */ /* 0x000fe200078e02ea */
[----:B------:R-:W-:-:S03]  /*6590*/  ISETP.GE.U32.AND P3, PT, R0, 0x7fffff14, PT ;  /* 0x7fffff140000780c */ /* 0x000fc60003f66070 */
[----:B------:R-:W-:Y:S01]  /*65a0*/  IMAD.WIDE R20, R20, 0x4, R4 ;  /* 0x0000000414147825 */ /* 0x000fe200078e0204 */
[----:B------:R-:W-:Y:S03]  /*65b0*/  LDGSTS.E [R248+0xc800], desc[UR8][R14.64], !P2 ;  /* 0x0c8000000ef87fae */ /* 0x000fe6000d121848 */
[----:B------:R-:W-:Y:S01]  /*65c0*/  VIADD R0, R22, 0xffffff8f ;  /* 0xffffff8f16007836 */ /* 0x000fe20000000000 */
[----:B------:R-:W-:Y:S01]  /*65d0*/  LDGSTS.E [R248+0xc880], desc[UR8][R16.64], !P2 ;  /* 0x0c88000010f87fae */ /* 0x000fe2000d121848 */
[----:B------:R-:W-:-:S03]  /*65e0*/  IMAD.WIDE R22, R28, 0x4, R234 ;  /* 0x000000041c167825 */ /* 0x000fc600078e02ea */
[----:B------:R-:W-:Y:S01]  /*65f0*/  LDGSTS.E [R248+0xc900], desc[UR8][R18.64], !P2 ;  /* 0x0c90000012f87fae */ /* 0x000fe2000d121848 */
[----:B------:R-:W-:-:S03]  /*6600*/  IMAD.WIDE R28, R28, 0x4, R4 ;  /* 0x000000041c1c7825 */ /* 0x000fc600078e0204 */
[----:B------:R-:W-:Y:S01]  /*6610*/  LDGSTS.E [R248+0xc980], desc[UR8][R20.64], !P2 ;  /* 0x0c98000014f87fae */ /* 0x000fe2000d121848 */
[----:B------:R-:W-:Y:S02]  /*6620*/  ISETP.GE.U32.AND P2, PT, R0, 0x7fffff10, PT ;  /* 0x7fffff100000780c */ /* 0x000fe40003f46070 */
[----:B----4-:R-:W-:Y:S01]  /*6630*/  IADD3 R0, R2, -0x75, RZ ;  /* 0xffffff8b02007810 */ /* 0x010fe20007ffe0ff */
[----:B------:R-:W-:Y:S01]  /*6640*/  LDGSTS.E [R248+0xd000], desc[UR8][R22.64], !P1 ;  /* 0x0d00000016f87fae */ /* 0x000fe2000c921848 */
[----:B------:R-:W4:Y:S03]  /*6650*/  LDC R2, c[0x0][0x230] ;  /* 0x00008c00ff027b82 */ /* 0x000f260000000800 */
[----:B------:R-:W-:Y:S04]  /*6660*/  LDGSTS.E [R248+0xd080], desc[UR8][R24.64], !P1 ;  /* 0x0d08000018f87fae */ /* 0x000fe8000c921848 */
[----:B------:R-:W-:Y:S04]  /*6670*/  LDGSTS.E [R248+0xd100], desc[UR8][R26.64], !P1 ;  /* 0x0d1000001af87fae */ /* 0x000fe8000c921848 */
[----:B------:R-:W-:Y:S01]  /*6680*/  LDGSTS.E [R248+0xd180], desc[UR8][R28.64], !P1 ;  /* 0x0d1800001cf87fae */ /* 0x000fe2000c921848 */
[----:B------:R-:W-:Y:S01]  /*6690*/  ISETP.GE.U32.AND P1, PT, R0, 0x7fffff0c, PT ;  /* 0x7fffff0c0000780c */ /* 0x000fe20003f26070 */
[----:B------:R-:W-:-:S02]  /*66a0*/  VIADD R0, R3, 0xffffff87 ;  /* 0xffffff8703007836 */ /* 0x000fc40000000000 */
[----:B------:R-:W4:Y:S01]  /*66b0*/  LDC R3, c[0x0][0x230] ;  /* 0x00008c00ff037b82 */ /* 0x000f220000000800 */
[----:B------:R3:W-:Y:S04]  /*66c0*/  STL.64 [R1+0x50], R12 ;  /* 0x0000500c01007387 */ /* 0x0007e80000100a00 */
[----:B------:R-:W-:Y:S04]  /*66d0*/  LDGSTS.E [R248+0xd800], desc[UR8][R30.64], !P3 ;  /* 0x0d8000001ef87fae */ /* 0x000fe8000d921848 */
[----:B------:R1:W-:Y:S04]  /*66e0*/  STL.64 [R1+0x48], R10 ;  /* 0x0000480a01007387 */ /* 0x0003e80000100a00 */
[----:B------:R-:W-:Y:S01]  /*66f0*/  LDGSTS.E [R248+0xd880], desc[UR8][R32.64], !P3 ;  /* 0x0d88000020f87fae */ /* 0x000fe2000d921848 */
[----:B---3--:R-:W-:-:S03]  /*6700*/  IMAD.WIDE R12, R224, 0x4, R234 ;  /* 0x00000004e00c7825 */ /* 0x008fc600078e02ea */
[----:B------:R2:W-:Y:S04]  /*6710*/  STL.64 [R1+0x40], R8 ;  /* 0x0000400801007387 */ /* 0x0005e80000100a00 */
[----:B------:R-:W-:Y:S01]  /*6720*/  LDGSTS.E [R248+0xd900], desc[UR8][R34.64], !P3 ;  /* 0x0d90000022f87fae */ /* 0x000fe2000d921848 */
[----:B-1----:R-:W-:-:S03]  /*6730*/  IMAD.WIDE R10, R224, 0x4, R238 ;  /* 0x00000004e00a7825 */ /* 0x002fc600078e02ee */
[----:B------:R1:W-:Y:S04]  /*6740*/  STL.64 [R1+0x38], R6 ;  /* 0x0000380601007387 */ /* 0x0003e80000100a00 */
[----:B------:R-:W-:Y:S01]  /*6750*/  LDGSTS.E [R248+0xd980], desc[UR8][R36.64], !P3 ;  /* 0x0d98000024f87fae */ /* 0x000fe2000d921848 */
[----:B------:R-:W-:Y:S01]  /*6760*/  ISETP.GE.U32.AND P3, PT, R0, 0x7fffff08, PT ;  /* 0x7fffff080000780c */ /* 0x000fe20003f66070 */
[----:B------:R-:W-:Y:S02]  /*6770*/  VIADD R0, R46, 0xffffff83 ;  /* 0xffffff832e007836 */ /* 0x000fe40000000000 */
[----:B------:R-:W-:Y:S01]  /*6780*/  STL.64 [R1+0x1db0], R14 ;  /* 0x001db00e01007387 */ /* 0x000fe20000100a00 */
[----:B------:R-:W-:-:S03]  /*6790*/  IMAD.WIDE R46, R52, 0x4, R234 ;  /* 0x00000004342e7825 */ /* 0x000fc600078e02ea */
[----:B------:R-:W-:Y:S01]  /*67a0*/  STL.64 [R1+0x1db8], R16 ;  /* 0x001db81001007387 */ /* 0x000fe20000100a00 */
[----:B------:R-:W-:-:S03]  /*67b0*/  IMAD.WIDE R52, R52, 0x4, R4 ;  /* 0x0000000434347825 */ /* 0x000fc600078e0204 */
[----:B------:R-:W-:Y:S01]  /*67c0*/  STL.64 [R1+0x1dc0], R18 ;  /* 0x001dc01201007387 */ /* 0x000fe20000100a00 */
[----:B--2---:R-:W-:-:S03]  /*67d0*/  IMAD.WIDE R8, R224, 0x4, R242 ;  /* 0x00000004e0087825 */ /* 0x004fc600078e02f2 */
[----:B------:R-:W-:Y:S01]  /*67e0*/  LDGSTS.E [R248+0xe000], desc[UR8][R38.64], !P2 ;  /* 0x0e00000026f87fae */ /* 0x000fe2000d121848 */
[----:B-1----:R-:W-:-:S03]  /*67f0*/  IMAD.WIDE R6, R224, 0x4, R4 ;  /* 0x00000004e0067825 */ /* 0x002fc600078e0204 */
[----:B------:R-:W-:Y:S04]  /*6800*/  STL.64 [R1+0x1dc8], R20 ;  /* 0x001dc81401007387 */ /* 0x000fe80000100a00 */
[----:B------:R-:W-:Y:S04]  /*6810*/  LDGSTS.E [R248+0xe080], desc[UR8][R40.64], !P2 ;  /* 0x0e08000028f87fae */ /* 0x000fe8000d121848 */
[----:B------:R-:W-:Y:S04]  /*6820*/  STL.64 [R1+0x1dd0], R22 ;  /* 0x001dd01601007387 */ /* 0x000fe80000100a00 */
[----:B------:R-:W-:Y:S04]  /*6830*/  LDGSTS.E [R248+0xe100], desc[UR8][R42.64], !P2 ;  /* 0x0e1000002af87fae */ /* 0x000fe8000d121848 */
[----:B------:R-:W-:Y:S04]  /*6840*/  STL.64 [R1+0x1dd8], R24 ;  /* 0x001dd81801007387 */ /* 0x000fe80000100a00 */
[----:B------:R-:W-:Y:S01]  /*6850*/  LDGSTS.E [R248+0xe180], desc[UR8][R44.64], !P2 ;  /* 0x0e1800002cf87fae */ /* 0x000fe2000d121848 */
[----:B------:R-:W-:-:S02]  /*6860*/  ISETP.GE.U32.AND P2, PT, R0, 0x7fffff04, PT ;  /* 0x7fffff040000780c */ /* 0x000fc40003f46070 */
[----:B----4-:R-:W-:Y:S01]  /*6870*/  IADD3 R0, R2, -0x2, RZ ;  /* 0xfffffffe02007810 */ /* 0x010fe20007ffe0ff */
[----:B------:R-:W-:Y:S01]  /*6880*/  STL.64 [R1+0x1de0], R26 ;  /* 0x001de01a01007387 */ /* 0x000fe20000100a00 */
[----:B------:R-:W1:Y:S03]  /*6890*/  LDC R2, c[0x0][0x230] ;  /* 0x00008c00ff027b82 */ /* 0x000e660000000800 */
[----:B------:R-:W-:Y:S04]  /*68a0*/  STL.64 [R1+0x1de8], R28 ;  /* 0x001de81c01007387 */ /* 0x000fe80000100a00 */
[----:B------:R-:W-:Y:S04]  /*68b0*/  LDGSTS.E [R248+0xe800], desc[UR8][R46.64], !P1 ;  /* 0x0e8000002ef87fae */ /* 0x000fe8000c921848 */
[----:B------:R-:W-:Y:S04]  /*68c0*/  STL.64 [R1+0x1df0], R30 ;  /* 0x001df01e01007387 */ /* 0x000fe80000100a00 */
[----:B------:R-:W-:Y:S04]  /*68d0*/  LDGSTS.E [R248+0xe880], desc[UR8][R48.64], !P1 ;  /* 0x0e88000030f87fae */ /* 0x000fe8000c921848 */
[----:B------:R-:W-:Y:S04]  /*68e0*/  STL.64 [R1+0x1df8], R32 ;  /* 0x001df82001007387 */ /* 0x000fe80000100a00 */
[----:B------:R-:W-:Y:S01]  /*68f0*/  LDGSTS.E [R248+0xe900], desc[UR8][R50.64], !P1 ;  /* 0x0e90000032f87fae */ /* 0x000fe2000c921848 */
[----:B-1----:R-:W-:-:S03]  /*6900*/  VIADD R2, R2, 0xfffffff2 ;  /* 0xfffffff202027836 */ /* 0x002fc60000000000 */
[----:B------:R-:W-:Y:S04]  /*6910*/  STL.64 [R1+0x1e00], R34 ;  /* 0x001e002201007387 */ /* 0x000fe80000100a00 */
[----:B------:R-:W-:Y:S01]  /*6920*/  LDGSTS.E [R248+0xe980], desc[UR8][R52.64], !P1 ;  /* 0x0e98000034f87fae */ /* 0x000fe2000c921848 */
[----:B------:R-:W-:Y:S01]  /*6930*/  ISETP.GE.U32.AND P1, PT, R0, 0x7fffff7f, PT ;  /* 0x7fffff7f0000780c */ /* 0x000fe20003f26070 */
[----:B------:R-:W-:Y:S02]  /*6940*/  VIADD R0, R62, 0xfffffffa ;  /* 0xfffffffa3e007836 */ /* 0x000fe40000000000 */
[----:B------:R-:W-:Y:S01]  /*6950*/  STL.64 [R1+0x1e08], R36 ;  /* 0x001e082401007387 */ /* 0x000fe20000100a00 */
[----:B------:R-:W-:-:S03]  /*6960*/  IMAD.WIDE R62, R68, 0x4, R234 ;  /* 0x00000004443e7825 */ /* 0x000fc600078e02ea */
[----:B------:R-:W-:Y:S01]  /*6970*/  STL.64 [R1+0x1e10], R38 ;  /* 0x001e102601007387 */ /* 0x000fe20000100a00 */
[----:B------:R-:W-:-:S03]  /*6980*/  IMAD.WIDE R68, R68, 0x4, R4 ;  /* 0x0000000444447825 */ /* 0x000fc600078e0204 */
[----:B------:R-:W-:Y:S04]  /*6990*/  STL.64 [R1+0x1e18], R40 ;  /* 0x001e182801007387 */ /* 0x000fe80000100a00 */
[----:B------:R-:W-:Y:S04]  /*69a0*/  LDGSTS.E [R248+0xf000], desc[UR8][R54.64], !P3 ;  /* 0x0f00000036f87fae */ /* 0x000fe8000d921848 */
[----:B------:R-:W-:Y:S04]  /*69b0*/  STL.64 [R1+0x1e20], R42 ;  /* 0x001e202a01007387 */ /* 0x000fe80000100a00 */
[----:B------:R-:W-:Y:S04]  /*69c0*/  LDGSTS.E [R248+0xf080], desc[UR8][R56.64], !P3 ;  /* 0x0f08000038f87fae */ /* 0x000fe8000d921848 */
[----:B------:R-:W-:Y:S04]  /*69d0*/  STL.64 [R1+0x1e28], R44 ;  /* 0x001e282c01007387 */ /* 0x000fe80000100a00 */
[----:B------:R-:W-:Y:S04]  /*69e0*/  LDGSTS.E [R248+0xf100], desc[UR8][R58.64], !P3 ;  /* 0x0f1000003af87fae */ /* 0x000fe8000d921848 */
[----:B------:R-:W-:Y:S04]  /*69f0*/  STL.64 [R1+0x1e30], R46 ;  /* 0x001e302e01007387 */ /* 0x000fe80000100a00 */
[----:B------:R-:W-:Y:S01]  /*6a00*/  LDGSTS.E [R248+0xf180], desc[UR8][R60.64], !P3 ;  /* 0x0f1800003cf87fae */ /* 0x000fe2000d921848 */
[----:B------:R-:W-:Y:S01]  /*6a10*/  ISETP.GE.U32.AND P3, PT, R0, 0x7fffff7b, PT ;  /* 0x7fffff7b0000780c */ /* 0x000fe20003f66070 */
[----:B------:R-:W-:Y:S01]  /*6a20*/  VIADD R0, R3, 0xfffffff6 ;  /* 0xfffffff603007836 */ /* 0x000fe20000000000 */
[----:B------:R-:W-:Y:S01]  /*6a30*/  LOP3.LUT R3, R249, 0x20, RZ, 0x3c, !PT ;  /* 0x00000020f9037812 */ /* 0x000fe200078e3cff */
[----:B------:R-:W-:Y:S03]  /*6a40*/  STL.64 [R1+0x1e38], R48 ;  /* 0x001e383001007387 */ /* 0x000fe60000100a00 */
[----:B------:R-:W-:Y:S01]  /*6a50*/  IADD3 R3, R3, UR6, RZ ;  /* 0x0000000603037c10 */ /* 0x000fe2000fffe0ff */
[----:B------:R-:W-:Y:S04]  /*6a60*/  STL.64 [R1+0x1e40], R50 ;  /* 0x001e403201007387 */ /* 0x000fe80000100a00 */
[----:B------:R-:W-:Y:S04]  /*6a70*/  STL.64 [R1+0x1e48], R52 ;  /* 0x001e483401007387 */ /* 0x000fe80000100a00 */
[----:B------:R-:W-:Y:S04]  /*6a80*/  STL.64 [R1+0x1e50], R54 ;  /* 0x001e503601007387 */ /* 0x000fe80000100a00 */
[----:B------:R-:W-:Y:S04]  /*6a90*/  STL.64 [R1+0x1e58], R56 ;  /* 0x001e583801007387 */ /* 0x000fe80000100a00 */
[----:B------:R-:W-:Y:S04]  /*6aa0*/  STL.64 [R1+0x1e60], R58 ;  /* 0x001e603a01007387 */ /* 0x000fe80000100a00 */
        /* <DEDUP_REMOVED lines=9> */
[----:B------:R-:W-:-:S02]  /*6b40*/  IMAD R0, R224, 0x5, RZ ;  /* 0x00000005e0007824 */ /* 0x000fc400078e02ff */
[----:B------:R-:W-:Y:S04]  /*6b50*/  STL.64 [R1+0x1e88], R68 ;  /* 0x001e884401007387 */ /* 0x000fe80000100a00 */
[----:B------:R1:W-:Y:S04]  /*6b60*/  STL.64 [R1+0xc40], R12 ;  /* 0x000c400c01007387 */ /* 0x0003e80000100a00 */
[----:B------:R1:W-:Y:S04]  /*6b70*/  LDGSTS.E [R3+0x200], desc[UR8][R12.64], !P1 ;  /* 0x002000000c037fae */ /* 0x0003e8000c921848 */
[----:B------:R2:W-:Y:S04]  /*6b80*/  STL.64 [R1+0xc38], R10 ;  /* 0x000c380a01007387 */ /* 0x0005e80000100a00 */
        /* <DEDUP_REMOVED lines=9> */
[C---:B---3--:R-:W-:Y:S01]  /*6c20*/  IMAD.WIDE R8, R0.reuse, 0x4, R242 ;  /* 0x0000000400087825 */ /* 0x048fe200078e02f2 */
[----:B------:R2:W-:Y:S04]  /*6c30*/  LDGSTS.E [R3+0xa00], desc[UR8][R12.64], !P3 ;  /* 0x00a000000c037fae */ /* 0x0005e8000d921848 */
[----:B------:R2:W-:Y:S01]  /*6c40*/  STL.64 [R1+0xbc0], R12 ;  /* 0x000bc00c01007387 */ /* 0x0005e20000100a00 */
[----:B-1----:R-:W-:-:S03]  /*6c50*/  IMAD.WIDE R6, R0, 0x4, R4 ;  /* 0x0000000400067825 */ /* 0x002fc600078e0204 */
[----:B------:R1:W-:Y:S01]  /*6c60*/  LDGSTS.E [R3+0xa80], desc[UR8][R10.64], !P3 ;  /* 0x00a800000a037fae */ /* 0x0003e2000d921848 */
[----:B------:R-:W-:-:S03]  /*6c70*/  VIADD R0, R70, 0xffffffee ;  /* 0xffffffee46007836 */ /* 0x000fc60000000000 */
[----:B------:R1:W-:Y:S01]  /*6c80*/  STL.64 [R1+0xbb8], R10 ;  /* 0x000bb80a01007387 */ /* 0x0003e20000100a00 */
[----:B------:R-:W3:Y:S03]  /*6c90*/  LDC R70, c[0x0][0x230] ;  /* 0x00008c00ff467b82 */ /* 0x000ee60000000800 */
[----:B------:R4:W-:Y:S01]  /*6ca0*/  LDGSTS.E [R3+0xb00], desc[UR8][R8.64], !P3 ;  /* 0x00b0000008037fae */ /* 0x0009e2000d921848 */
[----:B--2---:R-:W-:-:S03]  /*6cb0*/  IMAD.WIDE R12, R2, 0x4, R234 ;  /* 0x00000004020c7825 */ /* 0x004fc600078e02ea */
[----:B------:R4:W-:Y:S04]  /*6cc0*/  STL.64 [R1+0xbb0], R8 ;  /* 0x000bb00801007387 */ /* 0x0009e80000100a00 */
[----:B------:R2:W-:Y:S01]  /*6cd0*/  LDGSTS.E [R3+0xb80], desc[UR8][R6.64], !P3 ;  /* 0x00b8000006037fae */ /* 0x0005e2000d921848 */
[----:B------:R-:W-:Y:S01]  /*6ce0*/  ISETP.GE.U32.AND P3, PT, R0, 0x7fffff6f, PT ;  /* 0x7fffff6f0000780c */ /* 0x000fe20003f66070 */
[----:B-1----:R-:W-:Y:S02]  /*6cf0*/  IMAD.WIDE R10, R2, 0x4, R238 ;  /* 0x00000004020a7825 */ /* 0x002fe400078e02ee */
[----:B------:R2:W-:Y:S02]  /*6d00*/  STL.64 [R1+0xba8], R6 ;  /* 0x000ba80601007387 */ /* 0x0005e40000100a00 */
[----:B------:R-:W-:-:S02]  /*6d10*/  IMAD R0, R224, 0xd, RZ ;  /* 0x0000000de0007824 */ /* 0x000fc400078e02ff */
[C---:B----4-:R-:W-:Y:S01]  /*6d20*/  IMAD.WIDE R8, R2.reuse, 0x4, R242 ;  /* 0x0000000402087825 */ /* 0x050fe200078e02f2 */
[----:B------:R1:W-:Y:S04]  /*6d30*/  STL.64 [R1+0xb40], R12 ;  /* 0x000b400c01007387 */ /* 0x0003e80000100a00 */
[----:B------:R1:W-:Y:S01]  /*6d40*/  LDGSTS.E [R3+0x1200], desc[UR8][R12.64], !P2 ;  /* 0x012000000c037fae */ /* 0x0003e2000d121848 */
[----:B--2---:R-:W-:Y:S01]  /*6d50*/  IMAD.WIDE R6, R2, 0x4, R4 ;  /* 0x0000000402067825 */ /* 0x004fe200078e0204 */
[----:B------:R-:W-:Y:S02]  /*6d60*/  IADD3 R2, R71, -0x16, RZ ;  /* 0xffffffea47027810 */ /* 0x000fe40007ffe0ff */
[----:B------:R2:W-:Y:S01]  /*6d70*/  STL.64 [R1+0xb38], R10 ;  /* 0x000b380a01007387 */ /* 0x0005e20000100a00 */
[----:B------:R-:W4:Y:S03]  /*6d80*/  LDC R71, c[0x0][0x230] ;  /* 0x00008c00ff477b82 */ /* 0x000f260000000800 */
        /* <DEDUP_REMOVED lines=14> */
[----:B------:R-:W-:-:S03]  /*6e70*/  VIADD R0, R72, 0xffffffe6 ;  /* 0xffffffe648007836 */ /* 0x000fc60000000000 */
[----:B------:R2:W-:Y:S01]  /*6e80*/  LDGSTS.E [R3+0x1a80], desc[UR8][R10.64], !P1 ;  /* 0x01a800000a037fae */ /* 0x0005e2000c921848 */
[----:B------:R-:W4:Y:S03]  /*6e90*/  LDC R72, c[0x0][0x230] ;  /* 0x00008c00ff487b82 */ /* 0x000f260000000800 */
        /* <DEDUP_REMOVED lines=249> */
[----:B------:R2:W-:Y:S04]  /*7e30*/  STL.64 [R1+0x2b0], R12 ;  /* 0x0002b00c01007387 */ /* 0x0005e80000100a00 */
[----:B------:R2:W-:Y:S01]  /*7e40*/  LDGSTS.E [R3+0x9a00], desc[UR8][R12.64], !P3 ;  /* 0x09a000000c037fae */ /* 0x0005e2000d921848 */
[----:B-1----:R-:W-:-:S03]  /*7e50*/  IMAD.WIDE R6, R0, 0x4, R4 ;  /* 0x0000000400067825 */ /* 0x002fc600078e0204 */
[----:B------:R1:W-:Y:S01]  /*7e60*/  STL.64 [R1+0x2a8], R10 ;  /* 0x0002a80a01007387 */ /* 0x0003e20000100a00 */
[----:B------:R-:W-:-:S03]  /*7e70*/  VIADD R0, R70, 0xffffffa6 ;  /* 0xffffffa646007836 */ /* 0x000fc60000000000 */
[----:B------:R1:W-:Y:S01]  /*7e80*/  LDGSTS.E [R3+0x9a80], desc[UR8][R10.64], !P3 ;  /* 0x09a800000a037fae */ /* 0x0003e2000d921848 */
[----:B------:R-:W3:Y:S01]  /*7e90*/  LDC R70, c[0x0][0x230] ;  /* 0x00008c00ff467b82 */ /* 0x000ee20000000800 */
[C---:B--2---:R-:W-:Y:S02]  /*7ea0*/  IMAD.WIDE R12, R2.reuse, 0x4, R234 ;  /* 0x00000004020c7825 */ /* 0x044fe400078e02ea */
[----:B------:R2:W-:Y:S04]  /*7eb0*/  STL.64 [R1+0x2a0], R8 ;  /* 0x0002a00801007387 */ /* 0x0005e80000100a00 */
[----:B------:R2:W-:Y:S01]  /*7ec0*/  LDGSTS.E [R3+0x9b00], desc[UR8][R8.64], !P3 ;  /* 0x09b0000008037fae */ /* 0x0005e2000d921848 */
[----:B-1----:R-:W-:-:S03]  /*7ed0*/  IMAD.WIDE R10, R2, 0x4, R238 ;  /* 0x00000004020a7825 */ /* 0x002fc600078e02ee */
[----:B------:R1:W-:Y:S04]  /*7ee0*/  STL.64 [R1+0x298], R6 ;  /* 0x0002980601007387 */ /* 0x0003e80000100a00 */
[----:B------:R1:W-:Y:S01]  /*7ef0*/  LDGSTS.E [R3+0x9b80], desc[UR8][R6.64], !P3 ;  /* 0x09b8000006037fae */ /* 0x0003e2000d921848 */
[----:B------:R-:W-:Y:S01]  /*7f00*/  ISETP.GE.U32.AND P3, PT, R0, 0x7fffff27, PT ;  /* 0x7fffff270000780c */ /* 0x000fe20003f66070 */
[----:B------:R-:W-:Y:S02]  /*7f10*/  IMAD R0, R224, 0x55, RZ ;  /* 0x00000055e0007824 */ /* 0x000fe400078e02ff */
[----:B--2---:R-:W-:Y:S01]  /*7f20*/  IMAD.WIDE R8, R2, 0x4, R242 ;  /* 0x0000000402087825 */ /* 0x004fe200078e02f2 */
[----:B------:R-:W-:Y:S03]  /*7f30*/  LDGSTS.E [R3+0xa200], desc[UR8][R12.64], !P2 ;  /* 0x0a2000000c037fae */ /* 0x000fe6000d121848 */
[----:B------:R-:W-:Y:S01]  /*7f40*/  IMAD.WIDE R52, R0, 0x4, R238 ;  /* 0x0000000400347825 */ /* 0x000fe200078e02ee */
[----:B------:R-:W-:Y:S03]  /*7f50*/  STL.64 [R1+0x230], R12 ;  /* 0x0002300c01007387 */ /* 0x000fe60000100a00 */
[----:B-1----:R-:W-:Y:S01]  /*7f60*/  IMAD.WIDE R6, R2, 0x4, R4 ;  /* 0x0000000402067825 */ /* 0x002fe200078e0204 */
[----:B----4-:R-:W-:Y:S01]  /*7f70*/  IADD3 R2, R71, -0x5e, RZ ;  /* 0xffffffa247027810 */ /* 0x010fe20007ffe0ff */
[----:B------:R1:W-:Y:S01]  /*7f80*/  LDGSTS.E [R3+0xa280], desc[UR8][R10.64], !P2 ;  /* 0x0a2800000a037fae */ /* 0x0003e2000d121848 */
[----:B------:R-:W2:Y:S01]  /*7f90*/  LDC R71, c[0x0][0x230] ;  /* 0x00008c00ff477b82 */ /* 0x000ea20000000800 */
[----:B------:R-:W-:-:S02]  /*7fa0*/  IMAD.WIDE R50, R0, 0x4, R242 ;  /* 0x0000000400327825 */ /* 0x000fc400078e02f2 */
[----:B------:R1:W-:Y:S02]  /*7fb0*/  STL.64 [R1+0x228], R10 ;  /* 0x0002280a01007387 */ /* 0x0003e40000100a00 */
[----:B------:R-:W-:Y:S02]  /*7fc0*/  IMAD.WIDE R48, R0, 0x4, R4 ;  /* 0x0000000400307825 */ /* 0x000fe400078e0204 */
[----:B------:R4:W-:Y:S04]  /*7fd0*/  LDGSTS.E [R3+0xa300], desc[UR8][R8.64], !P2 ;  /* 0x0a30000008037fae */ /* 0x0009e8000d121848 */
[----:B------:R4:W-:Y:S04]  /*7fe0*/  STL.64 [R1+0x220], R8 ;  /* 0x0002200801007387 */ /* 0x0009e80000100a00 */
[----:B------:R3:W-:Y:S01]  /*7ff0*/  LDGSTS.E [R3+0xa380], desc[UR8][R6.64], !P2 ;  /* 0x0a38000006037fae */ /* 0x0007e2000d121848 */
[----:B------:R-:W-:Y:S01]  /*8000*/  ISETP.GE.U32.AND P2, PT, R2, 0x7fffff23, PT ;  /* 0x7fffff230200780c */ /* 0x000fe20003f46070 */
[----:B------:R-:W-:-:S02]  /*8010*/  IMAD R2, R224, 0x59, RZ ;  /* 0x00000059e0027824 */ /* 0x000fc400078e02ff */
[----:B------:R3:W-:Y:S02]  /*8020*/  STL.64 [R1+0x218], R6 ;  /* 0x0002180601007387 */ /* 0x0007e40000100a00 */
[----:B------:R-:W-:-:S04]  /*8030*/  IMAD.WIDE R20, R2, 0x4, R234 ;  /* 0x0000000402147825 */ /* 0x000fc800078e02ea */
[----:B-1----:R-:W-:-:S04]  /*8040*/  IMAD.WIDE R10, R2, 0x4, R238 ;  /* 0x00000004020a7825 */ /* 0x002fc800078e02ee */
[----:B----4-:R-:W-:-:S04]  /*8050*/  IMAD.WIDE R8, R2, 0x4, R242 ;  /* 0x0000000402087825 */ /* 0x010fc800078e02f2 */
[----:B---3--:R-:W-:-:S04]  /*8060*/  IMAD.WIDE R6, R0, 0x4, R234 ;  /* 0x0000000400067825 */ /* 0x008fc800078e02ea */
[----:B------:R-:W-:Y:S01]  /*8070*/  VIADD R0, R72, 0xffffff9e ;  /* 0xffffff9e48007836 */ /* 0x000fe20000000000 */
[----:B------:R1:W-:Y:S01]  /*8080*/  LDGSTS.E [R3+0xaa00], desc[UR8][R6.64], !P1 ;  /* 0x0aa0000006037fae */ /* 0x0003e2000c921848 */
[----:B------:R-:W3:Y:S03]  /*8090*/  LDC R72, c[0x0][0x230] ;  /* 0x00008c00ff487b82 */ /* 0x000ee60000000800 */
[----:B------:R1:W-:Y:S04]  /*80a0*/  STL.64 [R1+0x1b0], R6 ;  /* 0x0001b00601007387 */ /* 0x0003e80000100a00 */
[----:B------:R-:W-:Y:S04]  /*80b0*/  LDGSTS.E [R3+0xaa80], desc[UR8][R52.64], !P1 ;  /* 0x0aa8000034037fae */ /* 0x000fe8000c921848 */
[----:B------:R-:W-:Y:S01]  /*80c0*/  LDGSTS.E [R3+0xab00], desc[UR8][R50.64], !P1 ;  /* 0x0ab0000032037fae */ /* 0x000fe2000c921848 */
[----:B-1----:R-:W-:-:S03]  /*80d0*/  IMAD.WIDE R6, R2, 0x4, R4 ;  /* 0x0000000402067825 */ /* 0x002fc600078e0204 */
[----:B------:R-:W-:Y:S01]  /*80e0*/  LDGSTS.E [R3+0xab80], desc[UR8][R48.64], !P1 ;  /* 0x0ab8000030037fae */ /* 0x000fe2000c921848 */
[----:B------:R-:W-:Y:S01]  /*80f0*/  ISETP.GE.U32.AND P1, PT, R0, 0x7fffff1f, PT ;  /* 0x7fffff1f0000780c */ /* 0x000fe20003f26070 */
[----:B------:R-:W-:Y:S02]  /*8100*/  VIADD R2, R70, 0xffffff9a ;  /* 0xffffff9a46027836 */ /* 0x000fe40000000000 */
[----:B------:R-:W-:Y:S01]  /*8110*/  LDGSTS.E [R3+0xb200], desc[UR8][R20.64], !P3 ;  /* 0x0b20000014037fae */ /* 0x000fe2000d921848 */
[----:B------:R-:W-:-:S03]  /*8120*/  IMAD R0, R224, 0x5d, RZ ;  /* 0x0000005de0007824 */ /* 0x000fc600078e02ff */
[----:B------:R-:W-:Y:S01]  /*8130*/  LDGSTS.E [R3+0xb280], desc[UR8][R10.64], !P3 ;  /* 0x0b2800000a037fae */ /* 0x000fe2000d921848 */
[----:B------:R-:W-:-:S03]  /*8140*/  IMAD.WIDE R44, R0, 0x4, R234 ;  /* 0x00000004002c7825 */ /* 0x000fc600078e02ea */
[----:B------:R-:W-:Y:S01]  /*8150*/  LDGSTS.E [R3+0xb300], desc[UR8][R8.64], !P3 ;  /* 0x0b30000008037fae */ /* 0x000fe2000d921848 */
[----:B------:R-:W-:-:S03]  /*8160*/  IMAD.WIDE R42, R0, 0x4, R238 ;  /* 0x00000004002a7825 */ /* 0x000fc600078e02ee */
[----:B------:R-:W-:Y:S01]  /*8170*/  LDGSTS.E [R3+0xb380], desc[UR8][R6.64], !P3 ;  /* 0x0b38000006037fae */ /* 0x000fe2000d921848 */
[----:B------:R-:W-:Y:S01]  /*8180*/  ISETP.GE.U32.AND P3, PT, R2, 0x7fffff1b, PT ;  /* 0x7fffff1b0200780c */ /* 0x000fe20003f66070 */
[----:B------:R-:W-:Y:S02]  /*8190*/  IMAD R2, R224, 0x61, RZ ;  /* 0x00000061e0027824 */ /* 0x000fe400078e02ff */
[----:B------:R-:W-:Y:S01]  /*81a0*/  IMAD.WIDE R40, R0, 0x4, R242 ;  /* 0x0000000400287825 */ /* 0x000fe200078e02f2 */
[----:B------:R-:W-:Y:S03]  /*81b0*/  LDGSTS.E [R3+0xba00], desc[UR8][R44.64], !P2 ;  /* 0x0ba000002c037fae */ /* 0x000fe6000d121848 */
[C---:B------:R-:W-:Y:S01]  /*81c0*/  IMAD.WIDE R18, R2.reuse, 0x4, R234 ;  /* 0x0000000402127825 */ /* 0x040fe200078e02ea */
[----:B------:R-:W-:Y:S03]  /*81d0*/  LDGSTS.E [R3+0xba80], desc[UR8][R42.64], !P2 ;  /* 0x0ba800002a037fae */ /* 0x000fe6000d121848 */
[C---:B------:R-:W-:Y:S01]  /*81e0*/  IMAD.WIDE R16, R2.reuse, 0x4, R238 ;  /* 0x0000000402107825 */ /* 0x040fe200078e02ee */
[----:B------:R-:W-:Y:S03]  /*81f0*/  LDGSTS.E [R3+0xbb00], desc[UR8][R40.64], !P2 ;  /* 0x0bb0000028037fae */ /* 0x000fe6000d121848 */
[C---:B------:R-:W-:Y:S01]  /*8200*/  IMAD.WIDE R14, R2.reuse, 0x4, R242 ;  /* 0x00000004020e7825 */ /* 0x040fe200078e02f2 */
[----:B------:R-:W-:Y:S03]  /*8210*/  STL.64 [R1+0x1ee8], R52 ;  /* 0x001ee83401007387 */ /* 0x000fe60000100a00 */
[--C-:B------:R-:W-:Y:S01]  /*8220*/  IMAD.WIDE R12, R2, 0x4, R4.reuse ;  /* 0x00000004020c7825 */ /* 0x100fe200078e0204 */
[----:B------:R-:W-:Y:S01]  /*8230*/  STL.64 [R1+0x1ef0], R50 ;  /* 0x001ef03201007387 */ /* 0x000fe20000100a00 */
[----:B------:R-:W1:Y:S02]  /*8240*/  LDC R2, c[0x0][0x230] ;  /* 0x00008c00ff027b82 */ /* 0x000e640000000800 */
[----:B------:R-:W-:Y:S01]  /*8250*/  IMAD.WIDE R38, R0, 0x4, R4 ;  /* 0x0000000400267825 */ /* 0x000fe200078e0204 */
[----:B--2---:R-:W-:Y:S01]  /*8260*/  IADD3 R0, R71, -0x6a, RZ ;  /* 0xffffff9647007810 */ /* 0x004fe20007ffe0ff */
[----:B------:R-:W-:Y:S02]  /*8270*/  STL.64 [R1+0x1ef8], R48 ;  /* 0x001ef83001007387 */ /* 0x000fe40000100a00 */
[----:B------:R-:W-:-:S02]  /*8280*/  IMAD.WIDE R70, R76, 0x4, R234 ;  /* 0x000000044c467825 */ /* 0x000fc400078e02ea */
[----:B------:R-:W-:Y:S01]  /*8290*/  LDGSTS.E [R3+0xbb80], desc[UR8][R38.64], !P2 ;  /* 0x0bb8000026037fae */ /* 0x000fe2000d121848 */
[----:B------:R-:W-:Y:S01]  /*82a0*/  ISETP.GE.U32.AND P2, PT, R0, 0x7fffff17, PT ;  /* 0x7fffff170000780c */ /* 0x000fe20003f46070 */
[----:B---3--:R-:W-:Y:S02]  /*82b0*/  VIADD R0, R72, 0xffffff92 ;  /* 0xffffff9248007836 */ /* 0x008fe40000000000 */
[----:B------:R2:W-:Y:S01]  /*82c0*/  LDGSTS.E [R3+0xc200], desc[UR8][R18.64], !P1 ;  /* 0x0c20000012037fae */ /* 0x0005e2000c921848 */
[----:B------:R-:W-:-:S03]  /*82d0*/  IMAD.WIDE R72, R76, 0x4, R238 ;  /* 0x000000044c487825 */ /* 0x000fc600078e02ee */
[----:B------:R3:W-:Y:S01]  /*82e0*/  LDGSTS.E [R3+0xc280], desc[UR8][R16.64], !P1 ;  /* 0x0c28000010037fae */ /* 0x0007e2000c921848 */
[----:B------:R-:W-:-:S03]  /*82f0*/  IMAD.WIDE R76, R76, 0x4, R4 ;  /* 0x000000044c4c7825 */ /* 0x000fc600078e0204 */
[----:B------:R4:W-:Y:S04]  /*8300*/  LDGSTS.E [R3+0xc300], desc[UR8][R14.64], !P1 ;  /* 0x0c3000000e037fae */ /* 0x0009e8000c921848 */
[----:B------:R4:W-:Y:S01]  /*8310*/  LDGSTS.E [R3+0xc380], desc[UR8][R12.64], !P1 ;  /* 0x0c3800000c037fae */ /* 0x0009e2000c921848 */
[----:B------:R-:W-:Y:S01]  /*8320*/  ISETP.GE.U32.AND P1, PT, R0, 0x7fffff13, PT ;  /* 0x7fffff130000780c */ /* 0x000fe20003f26070 */
[----:B------:R-:W-:Y:S02]  /*8330*/  VIADD R0, R78, 0xffffff8e ;  /* 0xffffff8e4e007836 */ /* 0x000fe40000000000 */
[----:B------:R-:W-:Y:S01]  /*8340*/  LDGSTS.E [R3+0xca00], desc[UR8][R70.64], !P3 ;  /* 0x0ca0000046037fae */ /* 0x000fe2000d921848 */
[----:B------:R-:W-:-:S03]  /*8350*/  IMAD.WIDE R78, R84, 0x4, R234 ;  /* 0x00000004544e7825 */ /* 0x000fc600078e02ea */
[----:B------:R-:W-:Y:S01]  /*8360*/  LDGSTS.E [R3+0xca80], desc[UR8][R72.64], !P3 ;  /* 0x0ca8000048037fae */ /* 0x000fe2000d921848 */
[----:B------:R-:W-:-:S03]  /*8370*/  IMAD.WIDE R84, R84, 0x4, R4 ;  /* 0x0000000454547825 */ /* 0x000fc600078e0204 */
[----:B------:R-:W-:Y:S04]  /*8380*/  LDGSTS.E [R3+0xcb00], desc[UR8][R74.64], !P3 ;  /* 0x0cb000004a037fae */ /* 0x000fe8000d921848 */
[----:B------:R-:W-:Y:S01]  /*8390*/  LDGSTS.E [R3+0xcb80], desc[UR8][R76.64], !P3 ;  /* 0x0cb800004c037fae */ /* 0x000fe2000d921848 */
[----:B------:R-:W-:Y:S02]  /*83a0*/  ISETP.GE.U32.AND P3, PT, R0, 0x7fffff0f, PT ;  /* 0x7fffff0f0000780c */ /* 0x000fe40003f66070 */
[----:B------:R-:W-:Y:S01]  /*83b0*/  IADD3 R0, R86, -0x76, RZ ;  /* 0xffffff8a56007810 */ /* 0x000fe20007ffe0ff */
[----:B------:R-:W-:Y:S01]  /*83c0*/  LDGSTS.E [R3+0xd200], desc[UR8][R78.64], !P2 ;  /* 0x0d2000004e037fae */ /* 0x000fe2000d121848 */
[----:B------:R-:W-:-:S03]  /*83d0*/  IMAD.WIDE R86, R92, 0x4, R234 ;  /* 0x000000045c567825 */ /* 0x000fc600078e02ea */
[----:B------:R-:W-:Y:S01]  /*83e0*/  LDGSTS.E [R3+0xd280], desc[UR8][R80.64], !P2 ;  /* 0x0d28000050037fae */ /* 0x000fe2000d121848 */
[----:B------:R-:W-:-:S03]  /*83f0*/  IMAD.WIDE R92, R92, 0x4, R4 ;  /* 0x000000045c5c7825 */ /* 0x000fc600078e0204 */
[----:B------:R-:W-:Y:S04]  /*8400*/  LDGSTS.E [R3+0xd300], desc[UR8][R82.64], !P2 ;  /* 0x0d30000052037fae */ /* 0x000fe8000d121848 */
[----:B------:R-:W-:Y:S01]  /*8410*/  LDGSTS.E [R3+0xd380], desc[UR8][R84.64], !P2 ;  /* 0x0d38000054037fae */ /* 0x000fe2000d121848 */
[----:B------:R-:W-:Y:S01]  /*8420*/  ISETP.GE.U32.AND P2, PT, R0, 0x7fffff0b, PT ;  /* 0x7fffff0b0000780c */ /* 0x000fe20003f46070 */
[----:B-1----:R-:W-:Y:S02]  /*8430*/  VIADD R0, R2, 0xffffff86 ;  /* 0xffffff8602007836 */ /* 0x002fe40000000000 */
[----:B------:R-:W1:Y:S01]  /*8440*/  LDC R2, c[0x0][0x230] ;  /* 0x00008c00ff027b82 */ /* 0x000e620000000800 */
[----:B------:R-:W-:Y:S04]  /*8450*/  STL.64 [R1+0x128], R10 ;  /* 0x0001280a01007387 */ /* 0x000fe80000100a00 */
        /* <DEDUP_REMOVED lines=9> */
[----:B------:R2:W-:Y:S04]  /*84f0*/  STL.64 [R1+0x1eb8], R18 ;  /* 0x001eb81201007387 */ /* 0x0005e80000100a00 */
[----:B------:R-:W-:Y:S04]  /*8500*/  LDGSTS.E [R3+0xdb00], desc[UR8][R90.64], !P1 ;  /* 0x0db000005a037fae */ /* 0x000fe8000c921848 */
[----:B------:R3:W-:Y:S04]  /*8510*/  STL.64 [R1+0x1ec0], R16 ;  /* 0x001ec01001007387 */ /* 0x0007e80000100a00 */
[----:B------:R-:W-:Y:S01]  /*8520*/  LDGSTS.E [R3+0xdb80], desc[UR8][R92.64], !P1 ;  /* 0x0db800005c037fae */ /* 0x000fe2000c921848 */
[----:B------:R-:W-:Y:S01]  /*8530*/  ISETP.GE.U32.AND P1, PT, R0, 0x7fffff07, PT ;  /* 0x7fffff070000780c */ /* 0x000fe20003f26070 */
[----:B------:R-:W-:-:S02]  /*8540*/  VIADD R0, R102, 0xffffff82 ;  /* 0xffffff8266007836 */ /* 0x000fc40000000000 */
[----:B------:R4:W-:Y:S01]  /*8550*/  STL.64 [R1+0x1ec8], R14 ;  /* 0x001ec80e01007387 */ /* 0x0009e20000100a00 */
[----:B------:R-:W-:-:S03]  /*8560*/  IMAD.WIDE R102, R108, 0x4, R234 ;  /* 0x000000046c667825 */ /* 0x000fc600078e02ea */
[----:B------:R1:W-:Y:S01]  /*8570*/  STL.64 [R1+0x1ed0], R12 ;  /* 0x001ed00c01007387 */ /* 0x0003e20000100a00 */
[----:B------:R-:W-:-:S03]  /*8580*/  IMAD.WIDE R108, R108, 0x4, R4 ;  /* 0x000000046c6c7825 */ /* 0x000fc600078e0204 */
[----:B------:R-:W-:Y:S01]  /*8590*/  STL.64 [R1+0x1ed8], R70 ;  /* 0x001ed84601007387 */ /* 0x000fe20000100a00 */
[----:B--2---:R-:W-:-:S03]  /*85a0*/  IMAD.WIDE R18, R185, 0x4, R234 ;  /* 0x00000004b9127825 */ /* 0x004fc600078e02ea */
[----:B------:R-:W-:Y:S01]  /*85b0*/  LDGSTS.E [R3+0xe200], desc[UR8][R94.64], !P3 ;  /* 0x0e2000005e037fae */ /* 0x000fe2000d921848 */
[----:B---3--:R-:W-:-:S03]  /*85c0*/  IMAD.WIDE R16, R185, 0x4, R238 ;  /* 0x00000004b9107825 */ /* 0x008fc600078e02ee */
[----:B------:R-:W-:Y:S01]  /*85d0*/  STL.64 [R1+0x1ee0], R72 ;  /* 0x001ee04801007387 */ /* 0x000fe20000100a00 */
[----:B----4-:R-:W-:-:S03]  /*85e0*/  IMAD.WIDE R14, R185, 0x4, R242 ;  /* 0x00000004b90e7825 */ /* 0x010fc600078e02f2 */
[----:B------:R-:W-:Y:S04]  /*85f0*/  LDGSTS.E [R3+0xe280], desc[UR8][R96.64], !P3 ;  /* 0x0e28000060037fae */ /* 0x000fe8000d921848 */
[----:B------:R-:W-:Y:S04]  /*8600*/  STL.64 [R1+0x1f00], R74 ;  /* 0x001f004a01007387 */ /* 0x000fe80000100a00 */
[----:B------:R-:W-:Y:S04]  /*8610*/  LDGSTS.E [R3+0xe300], desc[UR8][R98.64], !P3 ;  /* 0x0e30000062037fae */ /* 0x000fe8000d921848 */
[----:B------:R-:W-:Y:S04]  /*8620*/  STL.64 [R1+0x1f08], R76 ;  /* 0x001f084c01007387 */ /* 0x000fe80000100a00 */
[----:B------:R-:W-:Y:S01]  /*8630*/  LDGSTS.E [R3+0xe380], desc[UR8][R100.64], !P3 ;  /* 0x0e38000064037fae */ /* 0x000fe2000d921848 */
[----:B------:R-:W-:-:S02]  /*8640*/  ISETP.GE.U32.AND P3, PT, R0, 0x7fffff03, PT ;  /* 0x7fffff030000780c */ /* 0x000fc40003f66070 */
[----:B------:R-:W-:Y:S01]  /*8650*/  IADD3 R0, R110, -0x3, RZ ;  /* 0xfffffffd6e007810 */ /* 0x000fe20007ffe0ff */
        /* <DEDUP_REMOVED lines=13> */
[----:B-1----:R-:W-:Y:S01]  /*8730*/  VIADD R0, R2, 0xfffffff9 ;  /* 0xfffffff902007836 */ /* 0x002fe20000000000 */
[----:B------:R-:W-:Y:S01]  /*8740*/  LOP3.LUT R2, R249, 0x40, RZ, 0x3c, !PT ;  /* 0x00000040f9027812 */ /* 0x000fe200078e3cff */
[----:B------:R-:W-:Y:S04]  /*8750*/  STL.64 [R1+0x1f40], R90 ;  /* 0x001f405a01007387 */ /* 0x000fe80000100a00 */
[----:B------:R-:W-:Y:S01]  /*8760*/  STL.64 [R1+0x1f48], R92 ;  /* 0x001f485c01007387 */ /* 0x000fe20000100a00 */
[----:B------:R-:W-:-:S03]  /*8770*/  VIADD R2, R2, UR6 ;  /* 0x0000000602027c36 */ /* 0x000fc60008000000 */
        /* <DEDUP_REMOVED lines=9> */
[----:B------:R-:W-:-:S02]  /*8810*/  IMAD.SHL.U32 R0, R224, 0x2, RZ ;  /* 0x00000002e0007824 */ /* 0x000fc400078e00ff */
[----:B------:R-:W-:Y:S02]  /*8820*/  STL.64 [R1+0x1f70], R102 ;  /* 0x001f706601007387 */ /* 0x000fe40000100a00 */
[C---:B------:R-:W-:Y:S02]  /*8830*/  IMAD.WIDE R24, R0.reuse, 0x4, R234 ;  /* 0x0000000400187825 */ /* 0x040fe400078e02ea */
[----:B------:R-:W-:Y:S02]  /*8840*/  STL.64 [R1+0x1f78], R104 ;  /* 0x001f786801007387 */ /* 0x000fe40000100a00 */
[C---:B------:R-:W-:Y:S02]  /*8850*/  IMAD.WIDE R22, R0.reuse, 0x4, R238 ;  /* 0x0000000400167825 */ /* 0x040fe400078e02ee */
[----:B------:R-:W-:Y:S02]  /*8860*/  LDGSTS.E [R3+0xfa00], desc[UR8][R118.64], !P3 ;  /* 0x0fa0000076037fae */ /* 0x000fe4000d921848 */
[----:B------:R-:W-:-:S02]  /*8870*/  IMAD.WIDE R6, R0, 0x4, R242 ;  /* 0x0000000400067825 */ /* 0x000fc400078e02f2 */
[----:B------:R-:W-:Y:S02]  /*8880*/  STL.64 [R1+0x1f80], R106 ;  /* 0x001f806a01007387 */ /* 0x000fe40000100a00 */
[----:B------:R-:W-:Y:S02]  /*8890*/  IMAD.WIDE R244, R0, 0x4, R4 ;  /* 0x0000000400f47825 */ /* 0x000fe400078e0204 */
[----:B------:R-:W-:Y:S02]  /*88a0*/  LDGSTS.E [R3+0xfa80], desc[UR8][R120.64], !P3 ;  /* 0x0fa8000078037fae */ /* 0x000fe4000d921848 */
[----:B------:R-:W-:Y:S02]  /*88b0*/  VIADD R0, R127, 0xfffffff1 ;  /* 0xfffffff17f007836 */ /* 0x000fe40000000000 */
[----:B------:R-:W-:Y:S01]  /*88c0*/  STL.64 [R1+0x1f88], R108 ;  /* 0x001f886c01007387 */ /* 0x000fe20000100a00 */
[----:B------:R-:W1:Y:S03]  /*88d0*/  LDC R127, c[0x0][0x230] ;  /* 0x00008c00ff7f7b82 */ /* 0x000e660000000800 */
[----:B------:R-:W-:Y:S04]  /*88e0*/  LDGSTS.E [R3+0xfb00], desc[UR8][R122.64], !P3 ;  /* 0x0fb000007a037fae */ /* 0x000fe8000d921848 */
[----:B------:R-:W-:Y:S04]  /*88f0*/  STL.64 [R1+0x1f90], R110 ;  /* 0x001f906e01007387 */ /* 0x000fe80000100a00 */
[----:B------:R-:W-:Y:S01]  /*8900*/  LDGSTS.E [R3+0xfb80], desc[UR8][R124.64], !P3 ;  /* 0x0fb800007c037fae */ /* 0x000fe2000d921848 */
[----:B------:R-:W-:Y:S01]  /*8910*/  ISETP.GE.U32.AND P3, PT, R126, 0x7fffff76, PT ;  /* 0x7fffff767e00780c */ /* 0x000fe20003f66070 */
[----:B------:R-:W-:-:S02]  /*8920*/  IMAD R126, R224, 0x6, RZ ;  /* 0x00000006e07e7824 */ /* 0x000fc400078e02ff */
[----:B------:R-:W-:Y:S02]  /*8930*/  STL.64 [R1+0x1f98], R112 ;  /* 0x001f987001007387 */ /* 0x000fe40000100a00 */
[C---:B------:R-:W-:Y:S02]  /*8940*/  IMAD.WIDE R12, R126.reuse, 0x4, R234 ;  /* 0x000000047e0c7825 */ /* 0x040fe400078e02ea */
[----:B------:R-:W-:Y:S02]  /*8950*/  STL.64 [R1+0x1fa0], R114 ;  /* 0x001fa07201007387 */ /* 0x000fe40000100a00 */
[C---:B------:R-:W-:Y:S02]  /*8960*/  IMAD.WIDE R10, R126.reuse, 0x4, R238 ;  /* 0x000000047e0a7825 */ /* 0x040fe400078e02ee */
[----:B------:R-:W-:Y:S02]  /*8970*/  STL.64 [R1+0x1fa8], R116 ;  /* 0x001fa87401007387 */ /* 0x000fe40000100a00 */
[----:B------:R-:W-:-:S02]  /*8980*/  IMAD.WIDE R8, R126, 0x4, R242 ;  /* 0x000000047e087825 */ /* 0x000fc400078e02f2 */
[----:B------:R-:W-:Y:S04]  /*8990*/  STL.64 [R1+0x1fb0], R118 ;  /* 0x001fb07601007387 */ /* 0x000fe80000100a00 */
[----:B------:R-:W-:Y:S04]  /*89a0*/  STL.64 [R1+0x1fb8], R120 ;  /* 0x001fb87801007387 */ /* 0x000fe80000100a00 */
[----:B------:R-:W-:Y:S04]  /*89b0*/  STL.64 [R1+0x1fc0], R122 ;  /* 0x001fc07a01007387 */ /* 0x000fe80000100a00 */
[----:B------:R-:W-:Y:S04]  /*89c0*/  LDGSTS.E [R2+0x400], desc[UR8][R24.64], !P2 ;  /* 0x0040000018027fae */ /* 0x000fe8000d121848 */
[----:B------:R-:W-:Y:S04]  /*89d0*/  STL.64 [R1+0x1fc8], R124 ;  /* 0x001fc87c01007387 */ /* 0x000fe80000100a00 */
[----:B------:R-:W-:Y:S04]  /*89e0*/  LDGSTS.E [R2+0x480], desc[UR8][R22.64], !P2 ;  /* 0x0048000016027fae */ /* 0x000fe8000d121848 */
[----:B------:R2:W-:Y:S04]  /*89f0*/  STL.64 [R1+0xc10], R6 ;  /* 0x000c100601007387 */ /* 0x0005e80000100a00 */
[----:B------:R2:W-:Y:S04]  /*8a00*/  LDGSTS.E [R2+0x500], desc[UR8][R6.64], !P2 ;  /* 0x0050000006027fae */ /* 0x0005e8000d121848 */
[----:B------:R-:W-:Y:S01]  /*8a10*/  LDGSTS.E [R2+0x580], desc[UR8][R244.64], !P2 ;  /* 0x00580000f4027fae */ /* 0x000fe2000d121848 */
[----:B------:R-:W-:Y:S01]  /*8a20*/  ISETP.GE.U32.AND P2, PT, R0, 0x7fffff72, PT ;  /* 0x7fffff720000780c */ /* 0x000fe20003f46070 */
[----:B------:R-:W-:-:S02]  /*8a30*/  IMAD R0, R224, 0xa, RZ ;  /* 0x0000000ae0007824 */ /* 0x000fc400078e02ff */
[----:B------:R3:W-:Y:S01]  /*8a40*/  STL.64 [R1+0xba0], R12 ;  /* 0x000ba00c01007387 */ /* 0x0007e20000100a00 */
[----:B--2---:R-:W-:Y:S01]  /*8a50*/  IMAD.WIDE R6, R126, 0x4, R4 ;  /* 0x000000047e067825 */ /* 0x004fe200078e0204 */
[----:B------:R-:W-:Y:S02]  /*8a60*/  IADD3 R126, R128, -0x13, RZ ;  /* 0xffffffed807e7810 */ /* 0x000fe40007ffe0ff */
[----:B------:R3:W-:Y:S01]  /*8a70*/  LDGSTS.E [R2+0xc00], desc[UR8][R12.64], !P1 ;  /* 0x00c000000c027fae */ /* 0x0007e2000c921848 */
[----:B------:R-:W2:Y:S03]  /*8a80*/  LDC R128, c[0x0][0x230] ;  /* 0x00008c00ff807b82 */ /* 0x000ea60000000800 */
[----:B------:R4:W-:Y:S04]  /*8a90*/  STL.64 [R1+0xb98], R10 ;  /* 0x000b980a01007387 */ /* 0x0009e80000100a00 */
[----:B------:R4:W-:Y:S04]  /*8aa0*/  LDGSTS.E [R2+0xc80], desc[UR8][R10.64], !P1 ;  /* 0x00c800000a027fae */ /* 0x0009e8000c921848 */
[----:B------:R1:W-:Y:S01]  /*8ab0*/  STL.64 [R1+0xb90], R8 ;  /* 0x000b900801007387 */ /* 0x0003e20000100a00 */
[----:B---3--:R-:W-:-:S03]  /*8ac0*/  IMAD.WIDE R12, R0, 0x4, R234 ;  /* 0x00000004000c7825 */ /* 0x008fc600078e02ea */
[----:B------:R1:W-:Y:S04]  /*8ad0*/  LDGSTS.E [R2+0xd00], desc[UR8][R8.64], !P1 ;  /* 0x00d0000008027fae */ /* 0x0003e8000c921848 */
[----:B------:R3:W-:Y:S01]  /*8ae0*/  STL.64 [R1+0xb88], R6 ;  /* 0x000b880601007387 */ /* 0x0007e20000100a00 */
[----:B----4-:R-:W-:-:S03]  /*8af0*/  IMAD.WIDE R10, R0, 0x4, R238 ;  /* 0x00000004000a7825 */ /* 0x010fc600078e02ee */
[----:B------:R3:W-:Y:S01]  /*8b00*/  LDGSTS.E [R2+0xd80], desc[UR8][R6.64], !P1 ;  /* 0x00d8000006027fae */ /* 0x0007e2000c921848 */
[----:B------:R-:W-:Y:S01]  /*8b10*/  ISETP.GE.U32.AND P1, PT, R126, 0x7fffff6e, PT ;  /* 0x7fffff6e7e00780c */ /* 0x000fe20003f26070 */
[----:B------:R-:W-:Y:S02]  /*8b20*/  IMAD R126, R224, 0xe, RZ ;  /* 0x0000000ee07e7824 */ /* 0x000fe400078e02ff */
[C---:B-1----:R-:W-:Y:S01]  /*8b30*/  IMAD.WIDE R8, R0.reuse, 0x4, R242 ;  /* 0x0000000400087825 */ /* 0x042fe200078e02f2 */
[----:B------:R1:W-:Y:S04]  /*8b40*/  STL.64 [R1+0xb20], R12 ;  /* 0x000b200c01007387 */ /* 0x0003e80000100a00 */
[----:B------:R1:W-:Y:S01]  /*8b50*/  LDGSTS.E [R2+0x1400], desc[UR8][R12.64], !P3 ;  /* 0x014000000c027fae */ /* 0x0003e2000d921848 */
[----:B---3--:R-:W-:-:S03]  /*8b60*/  IMAD.WIDE R6, R0, 0x4, R4 ;  /* 0x0000000400067825 */ /* 0x008fc600078e0204 */
        /* <DEDUP_REMOVED lines=8> */
[----:B---3--:R-:W-:-:S03]  /*8bf0*/  IMAD.WIDE R10, R126, 0x4, R238 ;  /* 0x000000047e0a7825 */ /* 0x008fc600078e02ee */
[----:B------:R1:W-:Y:S01]  /*8c00*/  LDGSTS.E [R2+0x1580], desc[UR8][R6.64], !P3 ;  /* 0x0158000006027fae */ /* 0x0003e2000d921848 */
[----:B------:R-:W-:Y:S01]  /*8c10*/  ISETP.GE.U32.AND P3, PT, R0, 0x7fffff6a, PT ;  /* 0x7fffff6a0000780c */ /* 0x000fe20003f66070 */
[----:B------:R-:W-:Y:S02]  /*8c20*/  IMAD R0, R224, 0x12, RZ ;  /* 0x00000012e0007824 */ /* 0x000fe400078e02ff */
[C---:B--2---:R-:W-:Y:S01]  /*8c30*/  IMAD.WIDE R8, R126.reuse, 0x4, R242 ;  /* 0x000000047e087825 */ /* 0x044fe200078e02f2 */
        /* <DEDUP_REMOVED lines=16> */
[----:B------:R2:W-:Y:S04]  /*8d40*/  STL.64 [R1+0xa20], R12 ;  /* 0x000a200c01007387 */ /* 0x0005e80000100a00 */
[----:B------:R2:W-:Y:S01]  /*8d50*/  LDGSTS.E [R2+0x2400], desc[UR8][R12.64], !P1 ;  /* 0x024000000c027fae */ /* 0x0005e2000c921848 */
[----:B-1----:R-:W-:Y:S01]  /*8d60*/  IMAD.WIDE R6, R0, 0x4, R4 ;  /* 0x0000000400067825 */ /* 0x002fe200078e0204 */
[----:B------:R-:W-:-:S02]  /*8d70*/  IADD3 R0, R128, -0x1f, RZ ;  /* 0xffffffe180007810 */ /* 0x000fc40007ffe0ff */
[----:B------:R1:W-:Y:S01]  /*8d80*/  STL.64 [R1+0xa18], R10 ;  /* 0x000a180a01007387 */ /* 0x0003e20000100a00 */
[----:B------:R-:W3:Y:S03]  /*8d90*/  LDC R128, c[0x0][0x230] ;  /* 0x00008c00ff807b82 */ /* 0x000ee60000000800 */
[----:B------:R1:W-:Y:S01]  /*8da0*/  LDGSTS.E [R2+0x2480], desc[UR8][R10.64], !P1 ;  /* 0x024800000a027fae */ /* 0x0003e2000c921848 */
[----:B--2---:R-:W-:-:S03]  /*8db0*/  IMAD.WIDE R12, R126, 0x4, R234 ;  /* 0x000000047e0c7825 */ /* 0x004fc600078e02ea */
[----:B------:R2:W-:Y:S04]  /*8dc0*/  STL.64 [R1+0xa10], R8 ;  /* 0x000a100801007387 */ /* 0x0005e80000100a00 */
[----:B------:R2:W-:Y:S04]  /*8dd0*/  LDGSTS.E [R2+0x2500], desc[UR8][R8.64], !P1 ;  /* 0x0250000008027fae */ /* 0x0005e8000c921848 */
[----:B------:R4:W-:Y:S01]  /*8de0*/  STL.64 [R1+0xa08], R6 ;  /* 0x000a080601007387 */ /* 0x0009e20000100a00 */
[----:B-1----:R-:W-:-:S03]  /*8df0*/  IMAD.WIDE R10, R126, 0x4, R238 ;  /* 0x000000047e0a7825 */ /* 0x002fc600078e02ee */
[----:B------:R4:W-:Y:S01]  /*8e00*/  LDGSTS.E [R2+0x2580], desc[UR8][R6.64], !P1 ;  /* 0x0258000006027fae */ /* 0x0009e2000c921848 */
[----:B------:R-:W-:Y:S01]  /*8e10*/  ISETP.GE.U32.AND P1, PT, R0, 0x7fffff62, PT ;  /* 0x7fffff620000780c */ /* 0x000fe20003f26070 */
[----:B------:R-:W-:Y:S02]  /*8e20*/  IMAD R0, R224, 0x1a, RZ ;  /* 0x0000001ae0007824 */ /* 0x000fe400078e02ff */
[C---:B--2---:R-:W-:Y:S01]  /*8e30*/  IMAD.WIDE R8, R126.reuse, 0x4, R242 ;  /* 0x000000047e087825 */ /* 0x044fe200078e02f2 */
[----:B------:R1:W-:Y:S04]  /*8e40*/  STL.64 [R1+0x9a0], R12 ;  /* 0x0009a00c01007387 */ /* 0x0003e80000100a00 */
[----:B------:R1:W-:Y:S01]  /*8e50*/  LDGSTS.E [R2+0x2c00], desc[UR8][R12.64], !P3 ;  /* 0x02c000000c027fae */ /* 0x0003e2000d921848 */
[----:B----4-:R-:W-:-:S03]  /*8e60*/  IMAD.WIDE R6, R126, 0x4, R4 ;  /* 0x000000047e067825 */ /* 0x010fc600078e0204 */
        /* <DEDUP_REMOVED lines=140> */
[--C-:B--2---:R-:W-:Y:S01]  /*9730*/  IMAD.WIDE R8, R0, 0x4, R242.reuse ;  /* 0x0000000400087825 */ /* 0x104fe200078e02f2 */
[----:B------:R-:W-:Y:S03]  /*9740*/  STL.64 [R1+0x510], R12 ;  /* 0x0005100c01007387 */ /* 0x000fe60000100a00 */
[----:B------:R-:W-:Y:S01]  /*9750*/  IMAD.WIDE R124, R126, 0x4, R242 ;  /* 0x000000047e7c7825 */ /* 0x000fe200078e02f2 */
[----:B------:R-:W-:Y:S03]  /*9760*/  LDGSTS.E [R2+0x7400], desc[UR8][R12.64], !P3 ;  /* 0x074000000c027fae */ /* 0x000fe6000d921848 */
[----:B----4-:R-:W-:Y:S01]  /*9770*/  IMAD.WIDE R6, R0, 0x4, R4 ;  /* 0x0000000400067825 */ /* 0x010fe200078e0204 */
[----:B------:R1:W-:Y:S03]  /*9780*/  STL.64 [R1+0x508], R10 ;  /* 0x0005080a01007387 */ /* 0x0003e60000100a00 */
[----:B------:R-:W-:Y:S01]  /*9790*/  VIADD R0, R129, 0xffffffb9 ;  /* 0xffffffb981007836 */ /* 0x000fe20000000000 */
[----:B------:R1:W-:Y:S01]  /*97a0*/  LDGSTS.E [R2+0x7480], desc[UR8][R10.64], !P3 ;  /* 0x074800000a027fae */ /* 0x0003e2000d921848 */
[----:B------:R-:W2:Y:S03]  /*97b0*/  LDC R129, c[0x0][0x230] ;  /* 0x00008c00ff817b82 */ /* 0x000ea60000000800 */
[----:B------:R4:W-:Y:S04]  /*97c0*/  STL.64 [R1+0x500], R8 ;  /* 0x0005000801007387 */ /* 0x0009e80000100a00 */
[----:B------:R4:W-:Y:S04]  /*97d0*/  LDGSTS.E [R2+0x7500], desc[UR8][R8.64], !P3 ;  /* 0x0750000008027fae */ /* 0x0009e8000d921848 */
[----:B------:R3:W-:Y:S01]  /*97e0*/  STL.64 [R1+0x4f8], R6 ;  /* 0x0004f80601007387 */ /* 0x0007e20000100a00 */
[----:B-1----:R-:W-:-:S03]  /*97f0*/  IMAD.WIDE R10, R126, 0x4, R234 ;  /* 0x000000047e0a7825 */ /* 0x002fc600078e02ea */
[----:B------:R3:W-:Y:S01]  /*9800*/  LDGSTS.E [R2+0x7580], desc[UR8][R6.64], !P3 ;  /* 0x0758000006027fae */ /* 0x0007e2000d921848 */
[----:B------:R-:W-:Y:S01]  /*9810*/  ISETP.GE.U32.AND P3, PT, R0, 0x7fffff3a, PT ;  /* 0x7fffff3a0000780c */ /* 0x000fe20003f66070 */
[----:B------:R-:W-:Y:S02]  /*9820*/  IMAD R0, R224, 0x42, RZ ;  /* 0x00000042e0007824 */ /* 0x000fe400078e02ff */
[----:B----4-:R-:W-:Y:S01]  /*9830*/  IMAD.WIDE R8, R126, 0x4, R238 ;  /* 0x000000047e087825 */ /* 0x010fe200078e02ee */
[----:B------:R1:W-:Y:S03]  /*9840*/  STL.64 [R1+0x490], R10 ;  /* 0x0004900a01007387 */ /* 0x0003e60000100a00 */
[----:B------:R-:W-:Y:S01]  /*9850*/  IMAD.WIDE R102, R0, 0x4, R234 ;  /* 0x0000000400667825 */ /* 0x000fe200078e02ea */
[----:B------:R1:W-:Y:S03]  /*9860*/  LDGSTS.E [R2+0x7c00], desc[UR8][R10.64], !P2 ;  /* 0x07c000000a027fae */ /* 0x0003e6000d121848 */
[----:B---3--:R-:W-:Y:S01]  /*9870*/  IMAD.WIDE R6, R126, 0x4, R4 ;  /* 0x000000047e067825 */ /* 0x008fe200078e0204 */
[----:B------:R3:W-:Y:S03]  /*9880*/  STL.64 [R1+0x488], R8 ;  /* 0x0004880801007387 */ /* 0x0007e60000100a00 */
[----:B------:R-:W-:Y:S01]  /*9890*/  VIADD R126, R127, 0xffffffb5 ;  /* 0xffffffb57f7e7836 */ /* 0x000fe20000000000 */
[----:B------:R3:W-:Y:S01]  /*98a0*/  LDGSTS.E [R2+0x7c80], desc[UR8][R8.64], !P2 ;  /* 0x07c8000008027fae */ /* 0x0007e2000d121848 */
[----:B------:R-:W4:Y:S01]  /*98b0*/  LDC R127, c[0x0][0x230] ;  /* 0x00008c00ff7f7b82 */ /* 0x000f220000000800 */
[----:B-1----:R-:W-:-:S02]  /*98c0*/  IMAD.WIDE R10, R0, 0x4, R238 ;  /* 0x00000004000a7825 */ /* 0x002fc400078e02ee */
[----:B------:R-:W-:Y:S04]  /*98d0*/  LDGSTS.E [R2+0x7d00], desc[UR8][R124.64], !P2 ;  /* 0x07d000007c027fae */ /* 0x000fe8000d121848 */
[----:B------:R1:W-:Y:S01]  /*98e0*/  STL.64 [R1+0x478], R6 ;  /* 0x0004780601007387 */ /* 0x0003e20000100a00 */
[----:B---3--:R-:W-:-:S03]  /*98f0*/  IMAD.WIDE R8, R0, 0x4, R242 ;  /* 0x0000000400087825 */ /* 0x008fc600078e02f2 */
[----:B------:R1:W-:Y:S01]  /*9900*/  LDGSTS.E [R2+0x7d80], desc[UR8][R6.64], !P2 ;  /* 0x07d8000006027fae */ /* 0x0003e2000d121848 */
[----:B------:R-:W-:Y:S01]  /*9910*/  ISETP.GE.U32.AND P2, PT, R126, 0x7fffff36, PT ;  /* 0x7fffff367e00780c */ /* 0x000fe20003f46070 */
[----:B------:R-:W-:Y:S02]  /*9920*/  IMAD R126, R224, 0x46, RZ ;  /* 0x00000046e07e7824 */ /* 0x000fe400078e02ff */
[----:B------:R-:W-:Y:S02]  /*9930*/  STL.64 [R1+0x2060], R124 ;  /* 0x0020607c01007387 */ /* 0x000fe40000100a00 */
[C---:B------:R-:W-:Y:S02]  /*9940*/  IMAD.WIDE R116, R126.reuse, 0x4, R238 ;  /* 0x000000047e747825 */ /* 0x040fe400078e02ee */
[----:B------:R-:W-:Y:S02]  /*9950*/  STL.64 [R1+0x408], R10 ;  /* 0x0004080a01007387 */ /* 0x000fe40000100a00 */
[----:B------:R-:W-:-:S02]  /*9960*/  IMAD.WIDE R114, R126, 0x4, R242 ;  /* 0x000000047e727825 */ /* 0x000fc400078e02f2 */
[----:B------:R-:W-:Y:S02]  /*9970*/  LDGSTS.E [R2+0x8400], desc[UR8][R102.64], !P1 ;  /* 0x0840000066027fae */ /* 0x000fe4000c921848 */
[--C-:B-1----:R-:W-:Y:S01]  /*9980*/  IMAD.WIDE R6, R0, 0x4, R4.reuse ;  /* 0x0000000400067825 */ /* 0x102fe200078e0204 */
[----:B------:R-:W-:Y:S01]  /*9990*/  IADD3 R0, R128, -0x4f, RZ ;  /* 0xffffffb180007810 */ /* 0x000fe20007ffe0ff */
[----:B------:R-:W-:Y:S01]  /*99a0*/  STL.64 [R1+0x400], R8 ;  /* 0x0004000801007387 */ /* 0x000fe20000100a00 */
[----:B------:R-:W1:Y:S01]  /*99b0*/  LDC R128, c[0x0][0x230] ;  /* 0x00008c00ff807b82 */ /* 0x000e620000000800 */
[----:B------:R-:W-:Y:S02]  /*99c0*/  IMAD.WIDE R112, R126, 0x4, R4 ;  /* 0x000000047e707825 */ /* 0x000fe400078e0204 */
[----:B------:R-:W-:Y:S04]  /*99d0*/  LDGSTS.E [R2+0x8480], desc[UR8][R10.64], !P1 ;  /* 0x084800000a027fae */ /* 0x000fe8000c921848 */
[----:B------:R-:W-:Y:S04]  /*99e0*/  STL.64 [R1+0x2030], R102 ;  /* 0x0020306601007387 */ /* 0x000fe80000100a00 */
[----:B------:R-:W-:Y:S04]  /*99f0*/  LDGSTS.E [R2+0x8500], desc[UR8][R8.64], !P1 ;  /* 0x0850000008027fae */ /* 0x000fe8000c921848 */
[----:B------:R3:W-:Y:S04]  /*9a00*/  STL.64 [R1+0x3f8], R6 ;  /* 0x0003f80601007387 */ /* 0x0007e80000100a00 */
[----:B------:R3:W-:Y:S01]  /*9a10*/  LDGSTS.E [R2+0x8580], desc[UR8][R6.64], !P1 ;  /* 0x0858000006027fae */ /* 0x0007e2000c921848 */
[----:B------:R-:W-:Y:S01]  /*9a20*/  ISETP.GE.U32.AND P1, PT, R0, 0x7fffff32, PT ;  /* 0x7fffff320000780c */ /* 0x000fe20003f26070 */
[----:B------:R-:W-:-:S04]  /*9a30*/  IMAD R0, R224, 0x4a, RZ ;  /* 0x0000004ae0007824 */ /* 0x000fc800078e02ff */
[----:B------:R-:W-:-:S04]  /*9a40*/  IMAD.WIDE R122, R0, 0x4, R234 ;  /* 0x00000004007a7825 */ /* 0x000fc800078e02ea */
[----:B------:R-:W-:-:S04]  /*9a50*/  IMAD.WIDE R94, R0, 0x4, R238 ;  /* 0x00000004005e7825 */ /* 0x000fc800078e02ee */
[----:B---3--:R-:W-:-:S04]  /*9a60*/  IMAD.WIDE R6, R126, 0x4, R234 ;  /* 0x000000047e067825 */ /* 0x008fc800078e02ea */
[----:B--2---:R-:W-:Y:S01]  /*9a70*/  VIADD R126, R129, 0xffffffad ;  /* 0xffffffad817e7836 */ /* 0x004fe20000000000 */
[----:B------:R2:W-:Y:S01]  /*9a80*/  LDGSTS.E [R2+0x8c00], desc[UR8][R6.64], !P3 ;  /* 0x08c0000006027fae */ /* 0x0005e2000d921848 */
[----:B------:R-:W3:Y:S01]  /*9a90*/  LDC R129, c[0x0][0x230] ;  /* 0x00008c00ff817b82 */ /* 0x000ee20000000800 */
[C---:B------:R-:W-:Y:S02]  /*9aa0*/  IMAD.WIDE R92, R0.reuse, 0x4, R242 ;  /* 0x00000004005c7825 */ /* 0x040fe400078e02f2 */
[----:B------:R-:W-:Y:S02]  /*9ab0*/  LDGSTS.E [R2+0x8c80], desc[UR8][R116.64], !P3 ;  /* 0x08c8000074027fae */ /* 0x000fe4000d921848 */
[----:B------:R-:W-:Y:S02]  /*9ac0*/  IMAD.WIDE R90, R0, 0x4, R4 ;  /* 0x00000004005a7825 */ /* 0x000fe400078e0204 */
[----:B------:R-:W-:Y:S02]  /*9ad0*/  LDGSTS.E [R2+0x8d00], desc[UR8][R114.64], !P3 ;  /* 0x08d0000072027fae */ /* 0x000fe4000d921848 */
[----:B----4-:R-:W-:-:S02]  /*9ae0*/  VIADD R0, R127, 0xffffffa9 ;  /* 0xffffffa97f007836 */ /* 0x010fc40000000000 */
[----:B------:R-:W-:Y:S01]  /*9af0*/  LDGSTS.E [R2+0x8d80], desc[UR8][R112.64], !P3 ;  /* 0x08d8000070027fae */ /* 0x000fe2000d921848 */
[----:B------:R-:W4:Y:S01]  /*9b00*/  LDC R127, c[0x0][0x230] ;  /* 0x00008c00ff7f7b82 */ /* 0x000f220000000800 */
[----:B------:R-:W-:Y:S01]  /*9b10*/  ISETP.GE.U32.AND P3, PT, R126, 0x7fffff2e, PT ;  /* 0x7fffff2e7e00780c */ /* 0x000fe20003f66070 */
[----:B------:R-:W-:Y:S01]  /*9b20*/  IMAD R126, R224, 0x4e, RZ ;  /* 0x0000004ee07e7824 */ /* 0x000fe200078e02ff */
[----:B------:R-:W-:Y:S03]  /*9b30*/  LDGSTS.E [R2+0x9400], desc[UR8][R122.64], !P2 ;  /* 0x094000007a027fae */ /* 0x000fe6000d121848 */
[C---:B------:R-:W-:Y:S01]  /*9b40*/  IMAD.WIDE R74, R126.reuse, 0x4, R234 ;  /* 0x000000047e4a7825 */ /* 0x040fe200078e02ea */
[----:B------:R-:W-:Y:S03]  /*9b50*/  LDGSTS.E [R2+0x9480], desc[UR8][R94.64], !P2 ;  /* 0x094800005e027fae */ /* 0x000fe6000d121848 */
[C---:B------:R-:W-:Y:S01]  /*9b60*/  IMAD.WIDE R44, R126.reuse, 0x4, R238 ;  /* 0x000000047e2c7825 */ /* 0x040fe200078e02ee */
[----:B------:R-:W-:Y:S03]  /*9b70*/  LDGSTS.E [R2+0x9500], desc[UR8][R92.64], !P2 ;  /* 0x095000005c027fae */ /* 0x000fe6000d121848 */
[----:B------:R-:W-:Y:S01]  /*9b80*/  IMAD.WIDE R52, R126, 0x4, R242 ;  /* 0x000000047e347825 */ /* 0x000fe200078e02f2 */
[----:B------:R-:W-:Y:S01]  /*9b90*/  LDGSTS.E [R2+0x9580], desc[UR8][R90.64], !P2 ;  /* 0x095800005a027fae */ /* 0x000fe2000d121848 */
[----:B------:R-:W-:-:S02]  /*9ba0*/  ISETP.GE.U32.AND P2, PT, R0, 0x7fffff2a, PT ;  /* 0x7fffff2a0000780c */ /* 0x000fc40003f46070 */
[----:B------:R-:W-:Y:S01]  /*9bb0*/  IMAD.WIDE R50, R126, 0x4, R4 ;  /* 0x000000047e327825 */ /* 0x000fe200078e0204 */
[----:B-1----:R-:W-:Y:S01]  /*9bc0*/  IADD3 R126, R128, -0x5b, RZ ;  /* 0xffffffa5807e7810 */ /* 0x002fe20007ffe0ff */
[----:B------:R-:W-:Y:S01]  /*9bd0*/  LDGSTS.E [R2+0x9c00], desc[UR8][R74.64], !P1 ;  /* 0x09c000004a027fae */ /* 0x000fe2000c921848 */
[----:B------:R-:W1:Y:S01]  /*9be0*/  LDC R128, c[0x0][0x230] ;  /* 0x00008c00ff807b82 */ /* 0x000e620000000800 */
[----:B------:R-:W-:Y:S02]  /*9bf0*/  IMAD R0, R224, 0x52, RZ ;  /* 0x00000052e0007824 */ /* 0x000fe400078e02ff */
[----:B------:R-:W-:Y:S02]  /*9c00*/  LDGSTS.E [R2+0x9c80], desc[UR8][R44.64], !P1 ;  /* 0x09c800002c027fae */ /* 0x000fe4000c921848 */
[C---:B------:R-:W-:Y:S02]  /*9c10*/  IMAD.WIDE R84, R0.reuse, 0x4, R234 ;  /* 0x0000000400547825 */ /* 0x040fe400078e02ea */
[----:B------:R-:W-:Y:S02]  /*9c20*/  LDGSTS.E [R2+0x9d00], desc[UR8][R52.64], !P1 ;  /* 0x09d0000034027fae */ /* 0x000fe4000c921848 */
[----:B------:R-:W-:-:S02]  /*9c30*/  IMAD.WIDE R82, R0, 0x4, R238 ;  /* 0x0000000400527825 */ /* 0x000fc400078e02ee */
[----:B------:R-:W-:Y:S01]  /*9c40*/  LDGSTS.E [R2+0x9d80], desc[UR8][R50.64], !P1 ;  /* 0x09d8000032027fae */ /* 0x000fe2000c921848 */
[----:B------:R-:W-:Y:S01]  /*9c50*/  ISETP.GE.U32.AND P1, PT, R126, 0x7fffff26, PT ;  /* 0x7fffff267e00780c */ /* 0x000fe20003f26070 */
[C---:B------:R-:W-:Y:S02]  /*9c60*/  IMAD.WIDE R80, R0.reuse, 0x4, R242 ;  /* 0x0000000400507825 */ /* 0x040fe400078e02f2 */
[----:B------:R-:W-:Y:S02]  /*9c70*/  LDGSTS.E [R2+0xa400], desc[UR8][R84.64], !P3 ;  /* 0x0a40000054027fae */ /* 0x000fe4000d921848 */
[----:B------:R-:W-:Y:S02]  /*9c80*/  IMAD.WIDE R20, R0, 0x4, R4 ;  /* 0x0000000400147825 */ /* 0x000fe400078e0204 */
[----:B------:R-:W-:Y:S02]  /*9c90*/  LDGSTS.E [R2+0xa480], desc[UR8][R82.64], !P3 ;  /* 0x0a48000052027fae */ /* 0x000fe4000d921848 */
[----:B---3--:R-:W-:-:S02]  /*9ca0*/  VIADD R0, R129, 0xffffffa1 ;  /* 0xffffffa181007836 */ /* 0x008fc40000000000 */
[----:B------:R-:W3:Y:S01]  /*9cb0*/  LDC R129, c[0x0][0x230] ;  /* 0x00008c00ff817b82 */ /* 0x000ee20000000800 */
[----:B------:R-:W-:Y:S01]  /*9cc0*/  IMAD R126, R224, 0x56, RZ ;  /* 0x00000056e07e7824 */ /* 0x000fe200078e02ff */
[----:B------:R-:W-:Y:S03]  /*9cd0*/  LDGSTS.E [R2+0xa500], desc[UR8][R80.64], !P3 ;  /* 0x0a50000050027fae */ /* 0x000fe6000d921848 */
[----:B------:R-:W-:Y:S01]  /*9ce0*/  IMAD.WIDE R46, R126, 0x4, R234 ;  /* 0x000000047e2e7825 */ /* 0x000fe200078e02ea */
[----:B------:R-:W-:Y:S01]  /*9cf0*/  LDGSTS.E [R2+0xa580], desc[UR8][R20.64], !P3 ;  /* 0x0a58000014027fae */ /* 0x000fe2000d921848 */
[----:B------:R-:W-:Y:S02]  /*9d00*/  ISETP.GE.U32.AND P3, PT, R0, 0x7fffff22, PT ;  /* 0x7fffff220000780c */ /* 0x000fe40003f66070 */
[C---:B------:R-:W-:Y:S01]  /*9d10*/  IMAD.WIDE R72, R126.reuse, 0x4, R238 ;  /* 0x000000047e487825 */ /* 0x040fe200078e02ee */
[----:B------:R-:W-:Y:S03]  /*9d20*/  LDGSTS.E [R2+0xac00], desc[UR8][R46.64], !P2 ;  /* 0x0ac000002e027fae */ /* 0x000fe6000d121848 */
[C---:B------:R-:W-:Y:S01]  /*9d30*/  IMAD.WIDE R70, R126.reuse, 0x4, R242 ;  /* 0x000000047e467825 */ /* 0x040fe200078e02f2 */
[----:B------:R-:W-:Y:S03]  /*9d40*/  LDGSTS.E [R2+0xac80], desc[UR8][R72.64], !P2 ;  /* 0x0ac8000048027fae */ /* 0x000fe6000d121848 */
[----:B------:R-:W-:Y:S01]  /*9d50*/  IMAD.WIDE R12, R126, 0x4, R4 ;  /* 0x000000047e0c7825 */ /* 0x000fe200078e0204 */
[----:B------:R-:W-:Y:S03]  /*9d60*/  LDGSTS.E [R2+0xad00], desc[UR8][R70.64], !P2 ;  /* 0x0ad0000046027fae */ /* 0x000fe6000d121848 */
[----:B------:R-:W-:Y:S01]  /*9d70*/  IMAD R0, R224, 0x5a, RZ ;  /* 0x0000005ae0007824 */ /* 0x000fe200078e02ff */
[----:B------:R-:W-:Y:S01]  /*9d80*/  LDGSTS.E [R2+0xad80], desc[UR8][R12.64], !P2 ;  /* 0x0ad800000c027fae */ /* 0x000fe2000d121848 */
[----:B----4-:R-:W-:-:S02]  /*9d90*/  VIADD R126, R127, 0xffffff9d ;  /* 0xffffff9d7f7e7836 */ /* 0x010fc40000000000 */
[----:B------:R-:W-:Y:S01]  /*9da0*/  IMAD.WIDE R68, R0, 0x4, R234 ;  /* 0x0000000400447825 */ /* 0x000fe200078e02ea */
[----:B------:R2:W-:Y:S02]  /*9db0*/  STL.64 [R1+0x390], R6 ;  /* 0x0003900601007387 */ /* 0x0005e40000100a00 */
[----:B------:R-:W-:Y:S01]  /*9dc0*/  ISETP.GE.U32.AND P2, PT, R126, 0x7fffff1e, PT ;  /* 0x7fffff1e7e00780c */ /* 0x000fe20003f46070 */
[----:B------:R-:W-:Y:S01]  /*9dd0*/  IMAD.WIDE R66, R0, 0x4, R238 ;  /* 0x0000000400427825 */ /* 0x000fe200078e02ee */
[----:B------:R-:W-:Y:S03]  /*9de0*/  STL.64 [R1+0x1fe8], R116 ;  /* 0x001fe87401007387 */ /* 0x000fe60000100a00 */
[----:B------:R-:W-:Y:S01]  /*9df0*/  IMAD R126, R224, 0x5e, RZ ;  /* 0x0000005ee07e7824 */ /* 0x000fe200078e02ff */
[----:B------:R-:W-:Y:S01]  /*9e00*/  LDGSTS.E [R2+0xb400], desc[UR8][R68.64], !P1 ;  /* 0x0b40000044027fae */ /* 0x000fe2000c921848 */
[----:B------:R-:W-:-:S03]  /*9e10*/  IMAD.WIDE R64, R0, 0x4, R242 ;  /* 0x0000000400407825 */ /* 0x000fc600078e02f2 */
[----:B------:R-:W-:Y:S01]  /*9e20*/  STL.64 [R1+0x1ff0], R114 ;  /* 0x001ff07201007387 */ /* 0x000fe20000100a00 */
[----:B------:R-:W-:Y:S01]  /*9e30*/  IMAD.WIDE R62, R0, 0x4, R4 ;  /* 0x00000004003e7825 */ /* 0x000fe200078e0204 */
[----:B-1----:R-:W-:Y:S02]  /*9e40*/  IADD3 R0, R128, -0x67, RZ ;  /* 0xffffff9980007810 */ /* 0x002fe40007ffe0ff */
[----:B------:R-:W-:Y:S01]  /*9e50*/  LDGSTS.E [R2+0xb480], desc[UR8][R66.64], !P1 ;  /* 0x0b48000042027fae */ /* 0x000fe2000c921848 */
[----:B------:R-:W-:-:S03]  /*9e60*/  IMAD.WIDE R36, R126, 0x4, R234 ;  /* 0x000000047e247825 */ /* 0x000fc600078e02ea */
[----:B------:R-:W-:Y:S01]  /*9e70*/  STL.64 [R1+0x1ff8], R112 ;  /* 0x001ff87001007387 */ /* 0x000fe20000100a00 */
[----:B------:R-:W-:-:S03]  /*9e80*/  IMAD.WIDE R34, R126, 0x4, R238 ;  /* 0x000000047e227825 */ /* 0x000fc600078e02ee */
[----:B------:R-:W-:Y:S01]  /*9e90*/  LDGSTS.E [R2+0xb500], desc[UR8][R64.64], !P1 ;  /* 0x0b50000040027fae */ /* 0x000fe2000c921848 */
[----:B------:R-:W-:Y:S02]  /*9ea0*/  IMAD R127, R224, 0x62, RZ ;  /* 0x00000062e07f7824 */ /* 0x000fe400078e02ff */
[C---:B------:R-:W-:Y:S01]  /*9eb0*/  IMAD.WIDE R32, R126.reuse, 0x4, R242 ;  /* 0x000000047e207825 */ /* 0x040fe200078e02f2 */
[----:B------:R-:W-:Y:S03]  /*9ec0*/  STL.64 [R1+0x1fd0], R122 ;  /* 0x001fd07a01007387 */ /* 0x000fe60000100a00 */
[----:B------:R-:W-:Y:S01]  /*9ed0*/  IMAD.WIDE R30, R126, 0x4, R4 ;  /* 0x000000047e1e7825 */ /* 0x000fe200078e0204 */
[----:B------:R-:W-:Y:S01]  /*9ee0*/  LDGSTS.E [R2+0xb580], desc[UR8][R62.64], !P1 ;  /* 0x0b5800003e027fae */ /* 0x000fe2000c921848 */
[----:B------:R-:W-:Y:S02]  /*9ef0*/  ISETP.GE.U32.AND P1, PT, R0, 0x7fffff1a, PT ;  /* 0x7fffff1a0000780c */ /* 0x000fe40003f26070 */
[----:B---3--:R-:W-:Y:S01]  /*9f00*/  VIADD R0, R129, 0xffffff95 ;  /* 0xffffff9581007836 */ /* 0x008fe20000000000 */
[----:B------:R-:W-:Y:S01]  /*9f10*/  STL.64 [R1+0x1fd8], R94 ;  /* 0x001fd85e01007387 */ /* 0x000fe20000100a00 */
[----:B------:R-:W-:-:S03]  /*9f20*/  IMAD.WIDE R10, R127, 0x4, R234 ;  /* 0x000000047f0a7825 */ /* 0x000fc600078e02ea */
[----:B------:R-:W-:Y:S01]  /*9f30*/  STL.64 [R1+0x1fe0], R92 ;  /* 0x001fe05c01007387 */ /* 0x000fe20000100a00 */
[----:B------:R-:W-:-:S03]  /*9f40*/  IMAD.WIDE R8, R127, 0x4, R238 ;  /* 0x000000047f087825 */ /* 0x000fc600078e02ee */
[----:B------:R-:W-:Y:S01]  /*9f50*/  STL.64 [R1+0x2000], R90 ;  /* 0x0020005a01007387 */ /* 0x000fe20000100a00 */
[----:B--2---:R-:W-:-:S03]  /*9f60*/  IMAD.WIDE R6, R127, 0x4, R242 ;  /* 0x000000047f067825 */ /* 0x004fc600078e02f2 */
[----:B------:R-:W-:Y:S01]  /*9f70*/  LDGSTS.E [R2+0xbc00], desc[UR8][R36.64], !P3 ;  /* 0x0bc0000024027fae */ /* 0x000fe2000d921848 */
[----:B------:R-:W-:-:S03]  /*9f80*/  IMAD.WIDE R126, R127, 0x4, R4 ;  /* 0x000000047f7e7825 */ /* 0x000fc600078e0204 */
[----:B------:R-:W-:Y:S01]  /*9f90*/  STL.64 [R1+0x2008], R74 ;  /* 0x0020084a01007387 */ /* 0x000fe20000100a00 */
[----:B------:R-:W-:-:S03]  /*9fa0*/  IMAD.WIDE R128, R134, 0x4, R234 ;  /* 0x0000000486807825 */ /* 0x000fc600078e02ea */
[----:B------:R-:W-:Y:S04]  /*9fb0*/  LDGSTS.E [R2+0xbc80], desc[UR8][R34.64], !P3 ;  /* 0x0bc8000022027fae */ /* 0x000fe8000d921848 */
[----:B------:R-:W-:Y:S04]  /*9fc0*/  STL.64 [R1+0x2010], R44 ;  /* 0x0020102c01007387 */ /* 0x000fe80000100a00 */
[----:B------:R-:W-:Y:S04]  /*9fd0*/  LDGSTS.E [R2+0xbd00], desc[UR8][R32.64], !P3 ;  /* 0x0bd0000020027fae */ /* 0x000fe8000d921848 */
[----:B------:R-:W-:Y:S04]  /*9fe0*/  STL.64 [R1+0x2018], R52 ;  /* 0x0020183401007387 */ /* 0x000fe80000100a00 */
[----:B------:R-:W-:Y:S01]  /*9ff0*/  LDGSTS.E [R2+0xbd80], desc[UR8][R30.64], !P3 ;  /* 0x0bd800001e027fae */ /* 0x000fe2000d921848 */
[----:B------:R-:W-:Y:S01]  /*a000*/  ISETP.GE.U32.AND P3, PT, R0, 0x7fffff16, PT ;  /* 0x7fffff160000780c */ /* 0x000fe20003f66070 */
[----:B------:R-:W-:-:S02]  /*a010*/  VIADD R0, R130, 0xffffff91 ;  /* 0xffffff9182007836 */ /* 0x000fc40000000000 */
        /* <DEDUP_REMOVED lines=87> */
[----:B------:R1:W-:Y:S04]  /*a590*/  LDGSTS.E [R2+0xf400], desc[UR8][R168.64], !P2 ;  /* 0x0f400000a8027fae */ /* 0x0003e8000d121848 */
[----:B------:R-:W-:Y:S04]  /*a5a0*/  STL.64 [R1+0x2158], R160 ;  /* 0x002158a001007387 */ /* 0x000fe80000100a00 */
[----:B------:R2:W-:Y:S04]  /*a5b0*/  LDGSTS.E [R2+0xf480], desc[UR8][R170.64], !P2 ;  /* 0x0f480000aa027fae */ /* 0x0005e8000d121848 */
[----:B------:R-:W-:Y:S04]  /*a5c0*/  STL.64 [R1+0x2160], R162 ;  /* 0x002160a201007387 */ /* 0x000fe80000100a00 */
[----:B------:R3:W-:Y:S04]  /*a5d0*/  LDGSTS.E [R2+0xf500], desc[UR8][R172.64], !P2 ;  /* 0x0f500000ac027fae */ /* 0x0007e8000d121848 */
[----:B------:R-:W-:Y:S04]  /*a5e0*/  STL.64 [R1+0x2168], R164 ;  /* 0x002168a401007387 */ /* 0x000fe80000100a00 */
[----:B------:R-:W-:Y:S01]  /*a5f0*/  LDGSTS.E [R2+0xf580], desc[UR8][R174.64], !P2 ;  /* 0x0f580000ae027fae */ /* 0x000fe2000d121848 */
[----:B------:R-:W-:-:S02]  /*a600*/  ISETP.GE.U32.AND P2, PT, R0, 0x7fffff79, PT ;  /* 0x7fffff790000780c */ /* 0x000fc40003f46070 */
[----:B------:R-:W-:Y:S01]  /*a610*/  IADD3 R0, R184, -0xc, RZ ;  /* 0xfffffff4b8007810 */ /* 0x000fe20007ffe0ff */
[----:B------:R-:W-:Y:S01]  /*a620*/  STL.64 [R1+0x2170], R166 ;  /* 0x002170a601007387 */ /* 0x000fe20000100a00 */
[----:B------:R-:W-:-:S03]  /*a630*/  IMAD R184, R224, 0x3, RZ ;  /* 0x00000003e0b87824 */ /* 0x000fc600078e02ff */
[----:B------:R1:W-:Y:S04]  /*a640*/  STL.64 [R1+0x2178], R168 ;  /* 0x002178a801007387 */ /* 0x0003e80000100a00 */
[----:B------:R4:W-:Y:S04]  /*a650*/  LDGSTS.E [R2+0xfc00], desc[UR8][R176.64], !P1 ;  /* 0x0fc00000b0027fae */ /* 0x0009e8000c921848 */
[----:B------:R2:W-:Y:S04]  /*a660*/  STL.64 [R1+0x2180], R170 ;  /* 0x002180aa01007387 */ /* 0x0005e80000100a00 */
[----:B------:R4:W-:Y:S01]  /*a670*/  LDGSTS.E [R2+0xfc80], desc[UR8][R178.64], !P1 ;  /* 0x0fc80000b2027fae */ /* 0x0009e2000c921848 */
[----:B-1----:R-:W-:-:S03]  /*a680*/  IMAD.WIDE R168, R184, 0x4, R238 ;  /* 0x00000004b8a87825 */ /* 0x002fc600078e02ee */
[----:B------:R3:W-:Y:S04]  /*a690*/  STL.64 [R1+0x2188], R172 ;  /* 0x002188ac01007387 */ /* 0x0007e80000100a00 */
[----:B------:R1:W-:Y:S01]  /*a6a0*/  LDGSTS.E [R2+0xfd00], desc[UR8][R180.64], !P1 ;  /* 0x0fd00000b4027fae */ /* 0x0003e2000c921848 */
[----:B--2---:R-:W-:-:S03]  /*a6b0*/  IMAD.WIDE R170, R184, 0x4, R234 ;  /* 0x00000004b8aa7825 */ /* 0x004fc600078e02ea */
[----:B------:R-:W-:Y:S04]  /*a6c0*/  STL.64 [R1+0x2190], R174 ;  /* 0x002190ae01007387 */ /* 0x000fe80000100a00 */
[----:B------:R2:W-:Y:S01]  /*a6d0*/  LDGSTS.E [R2+0xfd80], desc[UR8][R182.64], !P1 ;  /* 0x0fd80000b6027fae */ /* 0x0005e2000c921848 */
[----:B------:R-:W-:Y:S01]  /*a6e0*/  ISETP.GE.U32.AND P1, PT, R0, 0x7fffff75, PT ;  /* 0x7fffff750000780c */ /* 0x000fe20003f26070 */
[----:B---3--:R-:W-:Y:S01]  /*a6f0*/  IMAD.WIDE R172, R185, 0x4, R4 ;  /* 0x00000004b9ac7825 */ /* 0x008fe200078e0204 */
[----:B------:R-:W-:Y:S01]  /*a700*/  LOP3.LUT R0, R249, 0x60, RZ, 0x3c, !PT ;  /* 0x00000060f9007812 */ /* 0x000fe200078e3cff */
[----:B------:R4:W-:Y:S01]  /*a710*/  STL.64 [R1+0x2198], R176 ;  /* 0x002198b001007387 */ /* 0x0009e20000100a00 */
[----:B------:R-:W-:Y:S02]  /*a720*/  IADD3 R185, R187, -0x14, RZ ;  /* 0xffffffecbbb97810 */ /* 0x000fe40007ffe0ff */
[----:B------:R-:W3:Y:S01]  /*a730*/  LDC R187, c[0x0][0x230] ;  /* 0x00008c00ffbb7b82 */ /* 0x000ee20000000800 */
[----:B------:R1:W-:Y:S01]  /*a740*/  STL.64 [R1+0x21a0], R178 ;  /* 0x0021a0b201007387 */ /* 0x0003e20000100a00 */
[----:B------:R-:W-:-:S03]  /*a750*/  VIADD R0, R0, UR6 ;  /* 0x0000000600007c36 */ /* 0x000fc60008000000 */
[----:B------:R2:W-:Y:S04]  /*a760*/  STL.64 [R1+0x21a8], R180 ;  /* 0x0021a8b401007387 */ /* 0x0005e80000100a00 */
[----:B------:R-:W-:Y:S01]  /*a770*/  LDGSTS.E [R0+0x600], desc[UR8][R170.64], !P3 ;  /* 0x00600000aa007fae */ /* 0x000fe2000d921848 */
[----:B----4-:R-:W-:Y:S01]  /*a780*/  IMAD.MOV.U32 R176, RZ, RZ, R244 ;  /* 0x000000ffffb07224 */ /* 0x010fe200078e00f4 */
[----:B------:R-:W-:Y:S01]  /*a790*/  MOV R177, R245 ;  /* 0x000000f500b17202 */ /* 0x000fe20000000f00 */
[----:B------:R-:W-:Y:S01]  /*a7a0*/  IMAD R244, R224, 0x7b, RZ ;  /* 0x0000007be0f47824 */ /* 0x000fe200078e02ff */
[----:B------:R-:W-:Y:S01]  /*a7b0*/  LDGSTS.E [R0+0x680], desc[UR8][R168.64], !P3 ;  /* 0x00680000a8007fae */ /* 0x000fe2000d921848 */
[----:B-1----:R-:W-:-:S03]  /*a7c0*/  IMAD.WIDE R178, R184, 0x4, R4 ;  /* 0x00000004b8b27825 */ /* 0x002fc600078e0204 */
[----:B------:R-:W-:Y:S01]  /*a7d0*/  STL.64 [R1+0x21b0], R182 ;  /* 0x0021b0b601007387 */ /* 0x000fe20000100a00 */
[----:B--2---:R-:W-:-:S03]  /*a7e0*/  IMAD.WIDE R180, R184, 0x4, R242 ;  /* 0x00000004b8b47825 */ /* 0x004fc600078e02f2 */
[----:B------:R1:W-:Y:S01]  /*a7f0*/  STL.64 [R1+0x1d68], R2 ;  /* 0x001d680201007387 */ /* 0x0003e20000100a00 */
[----:B------:R-:W-:Y:S02]  /*a800*/  VIADD R184, R186, 0xfffffff0 ;  /* 0xfffffff0bab87836 */ /* 0x000fe40000000000 */
[----:B------:R-:W2:Y:S01]  /*a810*/  LDC R186, c[0x0][0x230] ;  /* 0x00008c00ffba7b82 */ /* 0x000ea20000000800 */
[----:B------:R-:W-:Y:S04]  /*a820*/  LDGSTS.E [R0+0x700], desc[UR8][R180.64], !P3 ;  /* 0x00700000b4007fae */ /* 0x000fe8000d921848 */
[----:B------:R-:W-:Y:S01]  /*a830*/  LDGSTS.E [R0+0x780], desc[UR8][R178.64], !P3 ;  /* 0x00780000b2007fae */ /* 0x000fe2000d921848 */
[----:B------:R-:W-:Y:S01]  /*a840*/  ISETP.GE.U32.AND P3, PT, R184, 0x7fffff71, PT ;  /* 0x7fffff71b800780c */ /* 0x000fe20003f66070 */
[----:B------:R-:W-:-:S02]  /*a850*/  IMAD R184, R224, 0xb, RZ ;  /* 0x0000000be0b87824 */ /* 0x000fc400078e02ff */
[----:B------:R-:W-:Y:S02]  /*a860*/  LDGSTS.E [R0+0xe00], desc[UR8][R18.64], !P2 ;  /* 0x00e0000012007fae */ /* 0x000fe4000d121848 */
[C---:B-1----:R-:W-:Y:S02]  /*a870*/  IMAD.WIDE R2, R184.reuse, 0x4, R234 ;  /* 0x00000004b8027825 */ /* 0x042fe400078e02ea */
[----:B------:R-:W-:Y:S02]  /*a880*/  LDGSTS.E [R0+0xe80], desc[UR8][R16.64], !P2 ;  /* 0x00e8000010007fae */ /* 0x000fe4000d121848 */
[C---:B------:R-:W-:Y:S02]  /*a890*/  IMAD.WIDE R164, R184.reuse, 0x4, R238 ;  /* 0x00000004b8a47825 */ /* 0x040fe400078e02ee */
[----:B------:R-:W-:Y:S02]  /*a8a0*/  LDGSTS.E [R0+0xf00], desc[UR8][R14.64], !P2 ;  /* 0x00f000000e007fae */ /* 0x000fe4000d121848 */
[----:B------:R-:W-:-:S02]  /*a8b0*/  IMAD.WIDE R162, R184, 0x4, R242 ;  /* 0x00000004b8a27825 */ /* 0x000fc400078e02f2 */
[----:B------:R1:W-:Y:S01]  /*a8c0*/  LDGSTS.E [R0+0xf80], desc[UR8][R172.64], !P2 ;  /* 0x00f80000ac007fae */ /* 0x0003e2000d121848 */
[----:B------:R-:W-:Y:S01]  /*a8d0*/  ISETP.GE.U32.AND P2, PT, R185, 0x7fffff6d, PT ;  /* 0x7fffff6db900780c */ /* 0x000fe20003f46070 */
[----:B------:R-:W-:Y:S02]  /*a8e0*/  IMAD R185, R224, 0xf, RZ ;  /* 0x0000000fe0b97824 */ /* 0x000fe400078e02ff */
[----:B------:R-:W-:Y:S01]  /*a8f0*/  STL.64 [R1+0x1d80], R248 ;  /* 0x001d80f801007387 */ /* 0x000fe20000100a00 */
[----:B------:R-:W-:-:S03]  /*a900*/  IMAD.WIDE R160, R184, 0x4, R4 ;  /* 0x00000004b8a07825 */ /* 0x000fc600078e0204 */
[----:B------:R-:W-:Y:S01]  /*a910*/  STL.64 [R1+0xb80], R18 ;  /* 0x000b801201007387 */ /* 0x000fe20000100a00 */
[----:B------:R-:W-:Y:S02]  /*a920*/  VIADD R184, R188, 0xffffffe8 ;  /* 0xffffffe8bcb87836 */ /* 0x000fe40000000000 */
[C---:B------:R-:W-:Y:S01]  /*a930*/  IMAD.WIDE R6, R185.reuse, 0x4, R234 ;  /* 0x00000004b9067825 */ /* 0x040fe200078e02ea */
[----:B------:R-:W-:Y:S01]  /*a940*/  STL.64 [R1+0xb78], R16 ;  /* 0x000b781001007387 */ /* 0x000fe20000100a00 */
[----:B------:R-:W4:Y:S02]  /*a950*/  LDC R188, c[0x0][0x230] ;  /* 0x00008c00ffbc7b82 */ /* 0x000f240000000800 */
[C---:B------:R-:W-:Y:S01]  /*a960*/  IMAD.WIDE R156, R185.reuse, 0x4, R242 ;  /* 0x00000004b99c7825 */ /* 0x040fe200078e02f2 */
[----:B------:R-:W-:Y:S03]  /*a970*/  STL.64 [R1+0xb70], R14 ;  /* 0x000b700e01007387 */ /* 0x000fe60000100a00 */
[----:B------:R-:W-:Y:S01]  /*a980*/  IMAD.WIDE R154, R185, 0x4, R4 ;  /* 0x00000004b99a7825 */ /* 0x000fe200078e0204 */
[----:B------:R1:W-:Y:S04]  /*a990*/  STL.64 [R1+0x2200], R172 ;  /* 0x002200ac01007387 */ /* 0x0003e80000100a00 */
[----:B------:R3:W-:Y:S04]  /*a9a0*/  STL.64 [R1+0xb00], R2 ;  /* 0x000b000201007387 */ /* 0x0007e80000100a00 */
[----:B------:R3:W-:Y:S04]  /*a9b0*/  LDGSTS.E [R0+0x1600], desc[UR8][R2.64], !P1 ;  /* 0x0160000002007fae */ /* 0x0007e8000c921848 */
[----:B------:R4:W-:Y:S01]  /*a9c0*/  LDGSTS.E [R0+0x1680], desc[UR8][R164.64], !P1 ;  /* 0x01680000a4007fae */ /* 0x0009e2000c921848 */
[----:B-1----:R-:W-:-:S03]  /*a9d0*/  VIADD R172, R225, 0xffffff80 ;  /* 0xffffff80e1ac7836 */ /* 0x002fc60000000000 */
[----:B------:R1:W-:Y:S01]  /*a9e0*/  LDGSTS.E [R0+0x1700], desc[UR8][R162.64], !P1 ;  /* 0x01700000a2007fae */ /* 0x0003e2000c921848 */
[----:B---3--:R-:W-:-:S03]  /*a9f0*/  IMAD.WIDE R2, R185, 0x4, R238 ;  /* 0x00000004b9027825 */ /* 0x008fc600078e02ee */
[----:B------:R3:W-:Y:S01]  /*aa00*/  LDGSTS.E [R0+0x1780], desc[UR8][R160.64], !P1 ;  /* 0x01780000a0007fae */ /* 0x0007e2000c921848 */
[----:B------:R-:W-:Y:S01]  /*aa10*/  ISETP.GE.U32.AND P1, PT, R184, 0x7fffff69, PT ;  /* 0x7fffff69b800780c */ /* 0x000fe20003f26070 */
[----:B--2---:R-:W-:Y:S02]  /*aa20*/  VIADD R185, R186, 0xffffffe4 ;  /* 0xffffffe4bab97836 */ /* 0x004fe40000000000 */
[----:B------:R-:W-:Y:S01]  /*aa30*/  LDGSTS.E [R0+0x1e00], desc[UR8][R6.64], !P3 ;  /* 0x01e0000006007fae */ /* 0x000fe2000d921848 */
[----:B------:R-:W-:Y:S01]  /*aa40*/  IMAD R184, R224, 0x13, RZ ;  /* 0x00000013e0b87824 */ /* 0x000fe200078e02ff */
[----:B------:R-:W2:Y:S02]  /*aa50*/  LDC R186, c[0x0][0x230] ;  /* 0x00008c00ffba7b82 */ /* 0x000ea40000000800 */
[----:B------:R-:W-:Y:S01]  /*aa60*/  LDGSTS.E [R0+0x1e80], desc[UR8][R2.64], !P3 ;  /* 0x01e8000002007fae */ /* 0x000fe2000d921848 */
[----:B------:R-:W-:-:S03]  /*aa70*/  IMAD.WIDE R182, R184, 0x4, R234 ;  /* 0x00000004b8b67825 */ /* 0x000fc600078e02ea */
[----:B------:R-:W-:Y:S01]  /*aa80*/  LDGSTS.E [R0+0x1f00], desc[UR8][R156.64], !P3 ;  /* 0x01f000009c007fae */ /* 0x000fe2000d921848 */
[----:B------:R-:W-:-:S03]  /*aa90*/  IMAD.WIDE R148, R184, 0x4, R238 ;  /* 0x00000004b8947825 */ /* 0x000fc600078e02ee */
[----:B------:R4:W-:Y:S01]  /*aaa0*/  STL.64 [R1+0x21f0], R164 ;  /* 0x0021f0a401007387 */ /* 0x0009e20000100a00 */
[----:B------:R-:W-:-:S03]  /*aab0*/  IMAD.WIDE R146, R184, 0x4, R242 ;  /* 0x00000004b8927825 */ /* 0x000fc600078e02f2 */
[----:B------:R-:W-:Y:S01]  /*aac0*/  LDGSTS.E [R0+0x1f80], desc[UR8][R154.64], !P3 ;  /* 0x01f800009a007fae */ /* 0x000fe2000d921848 */
[----:B------:R-:W-:Y:S01]  /*aad0*/  ISETP.GE.U32.AND P3, PT, R185, 0x7fffff65, PT ;  /* 0x7fffff65b900780c */ /* 0x000fe20003f66070 */
[----:B------:R-:W-:Y:S02]  /*aae0*/  IMAD R185, R224, 0x17, RZ ;  /* 0x00000017e0b97824 */ /* 0x000fe400078e02ff */
[----:B------:R1:W-:Y:S01]  /*aaf0*/  STL.64 [R1+0x21f8], R162 ;  /* 0x0021f8a201007387 */ /* 0x0003e20000100a00 */
[----:B------:R-:W-:-:S03]  /*ab00*/  IMAD.WIDE R144, R184, 0x4, R4 ;  /* 0x00000004b8907825 */ /* 0x000fc600078e0204 */
[----:B------:R3:W-:Y:S01]  /*ab10*/  STL.64 [R1+0x2208], R160 ;  /* 0x002208a001007387 */ /* 0x0007e20000100a00 */
[C---:B------:R-:W-:Y:S01]  /*ab20*/  IMAD.WIDE R174, R185.reuse, 0x4, R234 ;  /* 0x00000004b9ae7825 */ /* 0x040fe200078e02ea */
[----:B----4-:R-:W-:Y:S02]  /*ab30*/  MOV R164, R24 ;  /* 0x0000001800a47202 */ /* 0x010fe40000000f00 */
[----:B------:R-:W-:Y:S01]  /*ab40*/  STL.64 [R1+0xa80], R6 ;  /* 0x000a800601007387 */ /* 0x000fe20000100a00 */
[----:B------:R-:W-:-:S03]  /*ab50*/  IMAD.WIDE R140, R185, 0x4, R238 ;  /* 0x00000004b98c7825 */ /* 0x000fc600078e02ee */
[----:B------:R-:W-:Y:S01]  /*ab60*/  STL.64 [R1+0xa78], R2 ;  /* 0x000a780201007387 */ /* 0x000fe20000100a00 */
[----:B------:R-:W-:Y:S01]  /*ab70*/  IMAD.WIDE R138, R185, 0x4, R242 ;  /* 0x00000004b98a7825 */ /* 0x000fe200078e02f2 */
[----:B-1----:R-:W-:Y:S02]  /*ab80*/  MOV R163, R23 ;  /* 0x0000001700a37202 */ /* 0x002fe40000000f00 */
[----:B------:R-:W-:Y:S01]  /*ab90*/  STL.64 [R1+0x21d0], R156 ;  /* 0x0021d09c01007387 */ /* 0x000fe20000100a00 */
[----:B------:R-:W-:Y:S02]  /*aba0*/  IMAD.MOV.U32 R165, RZ, RZ, R25 ;  /* 0x000000ffffa57224 */ /* 0x000fe400078e0019 */
[----:B------:R-:W-:Y:S01]  /*abb0*/  VIADD R184, R187, 0xffffffe0 ;  /* 0xffffffe0bbb87836 */ /* 0x000fe20000000000 */
[----:B------:R-:W-:Y:S04]  /*abc0*/  STL.64 [R1+0x21d8], R154 ;  /* 0x0021d89a01007387 */ /* 0x000fe80000100a00 */
[----:B------:R-:W-:Y:S01]  /*abd0*/  LDGSTS.E [R0+0x2600], desc[UR8][R182.64], !P2 ;  /* 0x02600000b6007fae */ /* 0x000fe2000d121848 */
[----:B---3--:R-:W-:Y:S01]  /*abe0*/  IMAD.MOV.U32 R160, RZ, RZ, R164 ;  /* 0x000000ffffa07224 */ /* 0x008fe200078e00a4 */
[----:B------:R-:W1:Y:S01]  /*abf0*/  LDC R187, c[0x0][0x230] ;  /* 0x00008c00ffbb7b82 */ /* 0x000e620000000800 */
[----:B------:R-:W-:Y:S01]  /*ac00*/  IMAD.WIDE R136, R185, 0x4, R4 ;  /* 0x00000004b9887825 */ /* 0x000fe200078e0204 */
[----:B------:R-:W-:Y:S03]  /*ac10*/  STL.64 [R1+0x21b8], R182 ;  /* 0x0021b8b601007387 */ /* 0x000fe60000100a00 */
[----:B------:R-:W-:Y:S01]  /*ac20*/  IMAD.MOV.U32 R161, RZ, RZ, R165 ;  /* 0x000000ffffa17224 */ /* 0x000fe200078e00a5 */
[----:B------:R-:W-:Y:S01]  /*ac30*/  LDGSTS.E [R0+0x2680], desc[UR8][R148.64], !P2 ;  /* 0x0268000094007fae */ /* 0x000fe2000d121848 */
[----:B------:R-:W-:-:S02]  /*ac40*/  VIADD R185, R188, 0xffffffdc ;  /* 0xffffffdcbcb97836 */ /* 0x000fc40000000000 */
[----:B------:R-:W3:Y:S01]  /*ac50*/  LDC R188, c[0x0][0x230] ;  /* 0x00008c00ffbc7b82 */ /* 0x000ee20000000800 */
[----:B------:R-:W-:Y:S01]  /*ac60*/  STL.64 [R1+0x21c0], R148 ;  /* 0x0021c09401007387 */ /* 0x000fe20000100a00 */
[----:B------:R-:W-:-:S03]  /*ac70*/  IMAD.MOV.U32 R162, RZ, RZ, R22 ;  /* 0x000000ffffa27224 */ /* 0x000fc600078e0016 */
[----:B------:R-:W-:Y:S04]  /*ac80*/  LDGSTS.E [R0+0x2700], desc[UR8][R146.64], !P2 ;  /* 0x0270000092007fae */ /* 0x000fe8000d121848 */
[----:B------:R-:W-:Y:S04]  /*ac90*/  STL.64 [R1+0x21c8], R146 ;  /* 0x0021c89201007387 */ /* 0x000fe80000100a00 */
[----:B------:R-:W-:Y:S01]  /*aca0*/  LDGSTS.E [R0+0x2780], desc[UR8][R144.64], !P2 ;  /* 0x0278000090007fae */ /* 0x000fe2000d121848 */
[----:B------:R-:W-:Y:S01]  /*acb0*/  ISETP.GE.U32.AND P2, PT, R184, 0x7fffff61, PT ;  /* 0x7fffff61b800780c */ /* 0x000fe20003f46070 */
[----:B------:R-:W-:-:S02]  /*acc0*/  IMAD R184, R224, 0x1b, RZ ;  /* 0x0000001be0b87824 */ /* 0x000fc400078e02ff */
[----:B------:R-:W-:Y:S02]  /*acd0*/  STL.64 [R1+0x21e0], R144 ;  /* 0x0021e09001007387 */ /* 0x000fe40000100a00 */
[C---:B------:R-:W-:Y:S02]  /*ace0*/  IMAD.WIDE R132, R184.reuse, 0x4, R234 ;  /* 0x00000004b8847825 */ /* 0x040fe400078e02ea */
[----:B------:R-:W-:Y:S02]  /*acf0*/  LDGSTS.E [R0+0x2e00], desc[UR8][R174.64], !P1 ;  /* 0x02e00000ae007fae */ /* 0x000fe4000c921848 */
[C---:B------:R-:W-:Y:S02]  /*ad00*/  IMAD.WIDE R130, R184.reuse, 0x4, R238 ;  /* 0x00000004b8827825 */ /* 0x040fe400078e02ee */
[----:B------:R-:W-:Y:S02]  /*ad10*/  STL.64 [R1+0x21e8], R174 ;  /* 0x0021e8ae01007387 */ /* 0x000fe40000100a00 */
[----:B------:R-:W-:-:S02]  /*ad20*/  IMAD.WIDE R70, R184, 0x4, R242 ;  /* 0x00000004b8467825 */ /* 0x000fc400078e02f2 */
[----:B------:R-:W-:Y:S02]  /*ad30*/  LDGSTS.E [R0+0x2e80], desc[UR8][R140.64], !P1 ;  /* 0x02e800008c007fae */ /* 0x000fe4000c921848 */
[----:B------:R-:W-:Y:S01]  /*ad40*/  IMAD.WIDE R166, R184, 0x4, R4 ;  /* 0x00000004b8a67825 */ /* 0x000fe200078e0204 */
[----:B--2---:R-:W-:Y:S01]  /*ad50*/  IADD3 R184, R186, -0x28, RZ ;  /* 0xffffffd8bab87810 */ /* 0x004fe20007ffe0ff */
[----:B------:R-:W-:Y:S01]  /*ad60*/  STL.64 [R1+0x2210], R140 ;  /* 0x0022108c01007387 */ /* 0x000fe20000100a00 */
[----:B------:R-:W2:Y:S03]  /*ad70*/  LDC R186, c[0x0][0x230] ;  /* 0x00008c00ffba7b82 */ /* 0x000ea60000000800 */
[----:B------:R4:W-:Y:S04]  /*ad80*/  LDGSTS.E [R0+0x2f00], desc[UR8][R138.64], !P1 ;  /* 0x02f000008a007fae */ /* 0x0009e8000c921848 */
[----:B------:R4:W-:Y:S04]  /*ad90*/  STL.64 [R1+0x2218], R138 ;  /* 0x0022188a01007387 */ /* 0x0009e80000100a00 */
[----:B------:R2:W-:Y:S01]  /*ada0*/  LDGSTS.E [R0+0x2f80], desc[UR8][R136.64], !P1 ;  /* 0x02f8000088007fae */ /* 0x0005e2000c921848 */
[----:B------:R-:W-:Y:S01]  /*adb0*/  ISETP.GE.U32.AND P1, PT, R185, 0x7fffff5d, PT ;  /* 0x7fffff5db900780c */ /* 0x000fe20003f26070 */
[----:B------:R-:W-:-:S02]  /*adc0*/  IMAD R185, R224, 0x1f, RZ ;  /* 0x0000001fe0b97824 */ /* 0x000fc400078e02ff */
[----:B------:R2:W-:Y:S02]  /*add0*/  LDGSTS.E [R0+0x3600], desc[UR8][R132.64], !P3 ;  /* 0x0360000084007fae */ /* 0x0005e4000d921848 */
[----:B------:R-:W-:Y:S02]  /*ade0*/  IMAD.WIDE R158, R185, 0x4, R234 ;  /* 0x00000004b99e7825 */ /* 0x000fe400078e02ea */
[----:B------:R2:W-:Y:S02]  /*adf0*/  LDGSTS.E [R0+0x3680], desc[UR8][R130.64], !P3 ;  /* 0x0368000082007fae */ /* 0x0005e4000d921848 */
[----:B----4-:R-:W-:Y:S01]  /*ae00*/  IMAD R138, R233, UR56, RZ ;  /* 0x00000038e98a7c24 */ /* 0x010fe2000f8e02ff */
[----:B------:R-:W-:Y:S01]  /*ae10*/  ULDC UR56, c[0x0][0x240] ;  /* 0x0000900000387ab9 */ /* 0x000fe20000000800 */
[----:B------:R-:W-:Y:S01]  /*ae20*/  IMAD R139, R232, UR57, RZ ;  /* 0x00000039e88b7c24 */ /* 0x000fe2000f8e02ff */
[----:B------:R4:W-:Y:S01]  /*ae30*/  LDGSTS.E [R0+0x3700], desc[UR8][R70.64], !P3 ;  /* 0x0370000046007fae */ /* 0x0009e2000d921848 */
[----:B------:R-:W-:Y:S01]  /*ae40*/  IMAD.WIDE R80, R185, 0x4, R238 ;  /* 0x00000004b9507825 */ /* 0x000fe200078e02ee */
[----:B------:R-:W-:-:S02]  /*ae50*/  ULDC UR57, c[0x0][0x240] ;  /* 0x0000900000397ab9 */ /* 0x000fc40000000800 */
[----:B------:R1:W-:Y:S01]  /*ae60*/  STL [R1+0x1800], R138 ;  /* 0x0018008a01007387 */ /* 0x0003e20000100800 */
[----:B------:R-:W-:-:S03]  /*ae70*/  IMAD.WIDE R150, R185, 0x4, R242 ;  /* 0x00000004b9967825 */ /* 0x000fc600078e02f2 */
[----:B------:R3:W-:Y:S01]  /*ae80*/  STL [R1+0x1804], R139 ;  /* 0x0018048b01007387 */ /* 0x0007e20000100800 */
[----:B------:R-:W-:-:S03]  /*ae90*/  IMAD.WIDE R8, R185, 0x4, R4 ;  /* 0x00000004b9087825 */ /* 0x000fc600078e0204 */
[----:B------:R4:W-:Y:S01]  /*aea0*/  LDGSTS.E [R0+0x3780], desc[UR8][R166.64], !P3 ;  /* 0x03780000a6007fae */ /* 0x0009e2000d921848 */
[----:B------:R-:W-:Y:S01]  /*aeb0*/  ISETP.GE.U32.AND P3, PT, R184, 0x7fffff59, PT ;  /* 0x7fffff59b800780c */ /* 0x000fe20003f66070 */
[----:B-1----:R-:W-:Y:S01]  /*aec0*/  IMAD R138, R231, UR58, RZ ;  /* 0x0000003ae78a7c24 */ /* 0x002fe2000f8e02ff */
[----:B------:R-:W-:Y:S01]  /*aed0*/  ULDC UR58, c[0x0][0x240] ;  /* 0x00009000003a7ab9 */ /* 0x000fe20000000800 */
[----:B------:R-:W-:Y:S01]  /*aee0*/  VIADD R185, R187, 0xffffffd4 ;  /* 0xffffffd4bbb97836 */ /* 0x000fe20000000000 */
[----:B------:R1:W-:Y:S01]  /*aef0*/  LDGSTS.E [R0+0x3e00], desc[UR8][R158.64], !P2 ;  /* 0x03e000009e007fae */ /* 0x0003e2000d121848 */
[----:B---3--:R-:W-:Y:S01]  /*af00*/  IMAD R139, R230, UR59, RZ ;  /* 0x0000003be68b7c24 */ /* 0x008fe2000f8e02ff */
[----:B------:R-:W3:Y:S01]  /*af10*/  LDC R187, c[0x0][0x230] ;  /* 0x00008c00ffbb7b82 */ /* 0x000ee20000000800 */
[C---:B------:R-:W-:Y:S01]  /*af20*/  IMAD R184, R224.reuse, 0x23, RZ ;  /* 0x00000023e0b87824 */ /* 0x040fe200078e02ff */
[----:B------:R2:W-:Y:S01]  /*af30*/  STL [R1+0x1808], R138 ;  /* 0x0018088a01007387 */ /* 0x0005e20000100800 */
[----:B------:R-:W-:Y:S01]  /*af40*/  IMAD R230, R224, 0x77, RZ ;  /* 0x00000077e0e67824 */ /* 0x000fe200078e02ff */
[----:B------:R-:W-:Y:S01]  /*af50*/  ULDC UR59, c[0x0][0x240] ;  /* 0x00009000003b7ab9 */ /* 0x000fe20000000800 */
[C---:B------:R-:W-:Y:S01]  /*af60*/  IMAD.WIDE R152, R184.reuse, 0x4, R234 ;  /* 0x00000004b8987825 */ /* 0x040fe200078e02ea */
[----:B------:R4:W-:Y:S03]  /*af70*/  STL [R1+0x180c], R139 ;  /* 0x00180c8b01007387 */ /* 0x0009e60000100800 */
[C---:B------:R-:W-:Y:S01]  /*af80*/  IMAD.WIDE R114, R184.reuse, 0x4, R238 ;  /* 0x00000004b8727825 */ /* 0x040fe200078e02ee */
[----:B------:R1:W-:Y:S03]  /*af90*/  LDGSTS.E [R0+0x3e80], desc[UR8][R80.64], !P2 ;  /* 0x03e8000050007fae */ /* 0x0003e6000d121848 */
[----:B--2---:R-:W-:Y:S01]  /*afa0*/  IMAD R138, R229, UR60, RZ ;  /* 0x0000003ce58a7c24 */ /* 0x004fe2000f8e02ff */
[----:B------:R2:W-:Y:S01]  /*afb0*/  LDGSTS.E [R0+0x3f00], desc[UR8][R150.64], !P2 ;  /* 0x03f0000096007fae */ /* 0x0005e2000d121848 */
[----:B------:R-:W-:Y:S01]  /*afc0*/  IMAD.WIDE R134, R184, 0x4, R242 ;  /* 0x00000004b8867825 */ /* 0x000fe200078e02f2 */
[----:B------:R-:W-:-:S02]  /*afd0*/  ULDC UR60, c[0x0][0x240] ;  /* 0x00009000003c7ab9 */ /* 0x000fc40000000800 */
[----:B------:R1:W-:Y:S01]  /*afe0*/  STL [R1+0x1810], R138 ;  /* 0x0018108a01007387 */ /* 0x0003e20000100800 */
[----:B----4-:R-:W-:Y:S02]  /*aff0*/  IMAD R139, R227, UR4, RZ ;  /* 0x00000004e38b7c24 */ /* 0x010fe4000f8e02ff */
[----:B------:R-:W-:Y:S01]  /*b000*/  IMAD.WIDE R6, R184, 0x4, R4 ;  /* 0x00000004b8067825 */ /* 0x000fe200078e0204 */
[----:B------:R-:W-:Y:S01]  /*b010*/  LDGSTS.E [R0+0x3f80], desc[UR8][R8.64], !P2 ;  /* 0x03f8000008007fae */ /* 0x000fe2000d121848 */
[----:B------:R-:W-:Y:S02]  /*b020*/  ISETP.GE.U32.AND P2, PT, R185, 0x7fffff55, PT ;  /* 0x7fffff55b900780c */ /* 0x000fe40003f46070 */
[----:B------:R-:W-:Y:S01]  /*b030*/  VIADD R184, R188, 0xffffffd0 ;  /* 0xffffffd0bcb87836 */ /* 0x000fe20000000000 */
[----:B------:R-:W-:Y:S01]  /*b040*/  LDGSTS.E [R0+0x4600], desc[UR8][R152.64], !P1 ;  /* 0x0460000098007fae */ /* 0x000fe2000c921848 */
[----:B------:R-:W4:Y:S01]  /*b050*/  LDC R188, c[0x0][0x230] ;  /* 0x00008c00ffbc7b82 */ /* 0x000f220000000800 */
[----:B-1----:R-:W-:Y:S01]  /*b060*/  IMAD R138, R228, UR61, RZ ;  /* 0x0000003de48a7c24 */ /* 0x002fe2000f8e02ff */
[----:B------:R-:W-:Y:S01]  /*b070*/  ULDC UR61, c[0x0][0x240] ;  /* 0x00009000003d7ab9 */ /* 0x000fe20000000800 */
[----:B------:R-:W-:Y:S01]  /*b080*/  IMAD R185, R224, 0x27, RZ ;  /* 0x00000027e0b97824 */ /* 0x000fe200078e02ff */
[----:B------:R-:W-:Y:S03]  /*b090*/  LDGSTS.E [R0+0x4680], desc[UR8][R114.64], !P1 ;  /* 0x0468000072007fae */ /* 0x000fe6000c921848 */
[C---:B------:R-:W-:Y:S01]  /*b0a0*/  IMAD.WIDE R142, R185.reuse, 0x4, R234 ;  /* 0x00000004b98e7825 */ /* 0x040fe200078e02ea */
[----:B------:R1:W-:Y:S03]  /*b0b0*/  STL [R1+0x1814], R138 ;  /* 0x0018148a01007387 */ /* 0x0003e60000100800 */
[C---:B------:R-:W-:Y:S01]  /*b0c0*/  IMAD.WIDE R52, R185.reuse, 0x4, R238 ;  /* 0x00000004b9347825 */ /* 0x040fe200078e02ee */
[----:B------:R-:W-:Y:S03]  /*b0d0*/  STL [R1+0x1818], R139 ;  /* 0x0018188b01007387 */ /* 0x000fe60000100800 */
[C---:B------:R-:W-:Y:S01]  /*b0e0*/  IMAD.WIDE R46, R185.reuse, 0x4, R242 ;  /* 0x00000004b92e7825 */ /* 0x040fe200078e02f2 */
[----:B------:R2:W-:Y:S03]  /*b0f0*/  LDGSTS.E [R0+0x4700], desc[UR8][R134.64], !P1 ;  /* 0x0470000086007fae */ /* 0x0005e6000c921848 */
[----:B-1----:R-:W-:Y:S01]  /*b100*/  IMAD R138, R226, UR5, RZ ;  /* 0x00000005e28a7c24 */ /* 0x002fe2000f8e02ff */
[----:B------:R1:W-:Y:S01]  /*b110*/  LDGSTS.E [R0+0x4780], desc[UR8][R6.64], !P1 ;  /* 0x0478000006007fae */ /* 0x0003e2000c921848 */
[----:B------:R-:W-:Y:S01]  /*b120*/  IMAD.WIDE R20, R185, 0x4, R4 ;  /* 0x00000004b9147825 */ /* 0x000fe200078e0204 */
[----:B------:R-:W-:Y:S01]  /*b130*/  IADD3 R185, R186, -0x34, RZ ;  /* 0xffffffccbab97810 */ /* 0x000fe20007ffe0ff */
[----:B------:R-:W-:Y:S01]  /*b140*/  ULDC.64 UR4, c[0x0][0x238] ;  /* 0x00008e0000047ab9 */ /* 0x000fe20000000a00 */
[----:B------:R3:W-:Y:S01]  /*b150*/  STL [R1+0x1820], R138 ;  /* 0x0018208a01007387 */ /* 0x0007e20000100800 */
[----:B------:R-:W-:Y:S01]  /*b160*/  ISETP.GE.U32.AND P1, PT, R184, 0x7fffff51, PT ;  /* 0x7fffff51b800780c */ /* 0x000fe20003f26070 */
[----:B------:R-:W2:Y:S01]  /*b170*/  LDC R186, c[0x0][0x230] ;  /* 0x00008c00ffba7b82 */ /* 0x000ea20000000800 */
[----:B------:R-:W-:Y:S01]  /*b180*/  IMAD R184, R224, 0x2b, RZ ;  /* 0x0000002be0b87824 */ /* 0x000fe200078e02ff */
[----:B------:R-:W2:Y:S01]  /*b190*/  LDL.LU.64 R182, [R1+0xc40] ;  /* 0x000c400001b67983 */ /* 0x000ea20000300a00 */
[----:B------:R-:W-:-:S02]  /*b1a0*/  USHF.L.U32 UR4, UR4, 0x7, URZ ;  /* 0x0000000704047899 */ /* 0x000fc4000800063f */
[C---:B------:R-:W-:Y:S01]  /*b1b0*/  IMAD.WIDE R30, R184.reuse, 0x4, R234 ;  /* 0x00000004b81e7825 */ /* 0x040fe200078e02ea */
[----:B------:R1:W-:Y:S03]  /*b1c0*/  LDGSTS.E [R0+0x4e00], desc[UR8][R142.64], !P3 ;  /* 0x04e000008e007fae */ /* 0x0003e6000d921848 */
[----:B---3--:R-:W-:Y:S01]  /*b1d0*/  IMAD R138, R237, UR10, RZ ;  /* 0x0000000aed8a7c24 */ /* 0x008fe2000f8e02ff */
[----:B------:R3:W-:Y:S01]  /*b1e0*/  LDGSTS.E [R0+0x4e80], desc[UR8][R52.64], !P3 ;  /* 0x04e8000034007fae */ /* 0x0007e2000d921848 */
[----:B------:R-:W-:-:S04]  /*b1f0*/  IMAD.WIDE R64, R184, 0x4, R238 ;  /* 0x00000004b8407825 */ /* 0x000fc800078e02ee */
[C---:B------:R-:W-:Y:S01]  /*b200*/  IMAD.WIDE R124, R184.reuse, 0x4, R242 ;  /* 0x00000004b87c7825 */ /* 0x040fe200078e02f2 */
[----:B------:R1:W-:Y:S03]  /*b210*/  STL [R1+0x181c], R138 ;  /* 0x00181c8a01007387 */ /* 0x0003e60000100800 */
[----:B------:R-:W-:Y:S01]  /*b220*/  IMAD.WIDE R66, R184, 0x4, R4 ;  /* 0x00000004b8427825 */ /* 0x000fe200078e0204 */
[----:B------:R-:W3:Y:S01]  /*b230*/  LDL.LU.64 R144, [R1+0xc38] ;  /* 0x000c380001907983 */ /* 0x000ee20000300a00 */
[----:B------:R-:W-:Y:S01]  /*b240*/  MOV R251, UR4 ;  /* 0x0000000400fb7c02 */ /* 0x000fe20008000f00 */
[----:B------:R-:W-:Y:S01]  /*b250*/  ULDC UR10, c[0x0][0x240] ;  /* 0x00009000000a7ab9 */ /* 0x000fe20000000800 */
[----:B------:R-:W-:Y:S01]  /*b260*/  VIADD R184, R187, 0xffffffc8 ;  /* 0xffffffc8bbb87836 */ /* 0x000fe20000000000 */
[----:B------:R-:W3:Y:S01]  /*b270*/  LDL.LU.64 R154, [R1+0xc30] ;  /* 0x000c3000019a7983 */ /* 0x000ee20000300a00 */
[----:B------:R-:W1:Y:S03]  /*b280*/  LDC R187, c[0x0][0x230] ;  /* 0x00008c00ffbb7b82 */ /* 0x000e660000000800 */
[----:B------:R-:W3:Y:S04]  /*b290*/  LDL.LU.64 R156, [R1+0xc28] ;  /* 0x000c2800019c7983 */ /* 0x000ee80000300a00 */
[----:B------:R-:W3:Y:S04]  /*b2a0*/  LDL.LU.64 R164, [R1+0xc10] ;  /* 0x000c100001a47983 */ /* 0x000ee80000300a00 */
[----:B------:R3:W-:Y:S04]  /*b2b0*/  LDGSTS.E [R0+0x4f00], desc[UR8][R46.64], !P3 ;  /* 0x04f000002e007fae */ /* 0x0007e8000d921848 */
[----:B------:R3:W-:Y:S01]  /*b2c0*/  LDGSTS.E [R0+0x4f80], desc[UR8][R20.64], !P3 ;  /* 0x04f8000014007fae */ /* 0x0007e2000d921848 */
[----:B------:R-:W-:Y:S01]  /*b2d0*/  ISETP.GE.U32.AND P3, PT, R185, 0x7fffff4d, PT ;  /* 0x7fffff4db900780c */ /* 0x000fe20003f66070 */
[----:B------:R-:W-:-:S02]  /*b2e0*/  IMAD R185, R224, 0x2f, RZ ;  /* 0x0000002fe0b97824 */ /* 0x000fc400078e02ff */
[----:B------:R3:W-:Y:S02]  /*b2f0*/  LDGSTS.E [R0+0x5600], desc[UR8][R30.64], !P2 ;  /* 0x056000001e007fae */ /* 0x0007e4000d121848 */
[C---:B------:R-:W-:Y:S02]  /*b300*/  IMAD.WIDE R84, R185.reuse, 0x4, R234 ;  /* 0x00000004b9547825 */ /* 0x040fe400078e02ea */
[----:B------:R3:W-:Y:S02]  /*b310*/  LDGSTS.E [R0+0x5680], desc[UR8][R64.64], !P2 ;  /* 0x0568000040007fae */ /* 0x0007e4000d121848 */
[C---:B------:R-:W-:Y:S02]  /*b320*/  IMAD.WIDE R128, R185.reuse, 0x4, R238 ;  /* 0x00000004b9807825 */ /* 0x040fe400078e02ee */
[----:B------:R-:W-:Y:S02]  /*b330*/  LDGSTS.E [R0+0x5700], desc[UR8][R124.64], !P2 ;  /* 0x057000007c007fae */ /* 0x000fe4000d121848 */
[----:B------:R-:W-:-:S02]  /*b340*/  IMAD.WIDE R126, R185, 0x4, R242 ;  /* 0x00000004b97e7825 */ /* 0x000fc400078e02f2 */
[----:B------:R3:W-:Y:S01]  /*b350*/  LDGSTS.E [R0+0x5780], desc[UR8][R66.64], !P2 ;  /* 0x0578000042007fae */ /* 0x0007e2000d121848 */
[----:B------:R-:W-:Y:S01]  /*b360*/  ISETP.GE.U32.AND P2, PT, R184, 0x7fffff49, PT ;  /* 0x7fffff49b800780c */ /* 0x000fe20003f46070 */
[----:B------:R-:W-:Y:S02]  /*b370*/  IMAD.WIDE R50, R185, 0x4, R4 ;  /* 0x00000004b9327825 */ /* 0x000fe400078e0204 */
[----:B------:R3:W-:Y:S02]  /*b380*/  LDGSTS.E [R0+0x5e00], desc[UR8][R84.64], !P1 ;  /* 0x05e0000054007fae */ /* 0x0007e4000c921848 */
[----:B----4-:R-:W-:Y:S02]  /*b390*/  VIADD R185, R188, 0xffffffc4 ;  /* 0xffffffc4bcb97836 */ /* 0x010fe40000000000 */
[----:B------:R-:W4:Y:S01]  /*b3a0*/  LDC R188, c[0x0][0x230] ;  /* 0x00008c00ffbc7b82 */ /* 0x000f220000000800 */
[----:B------:R-:W-:Y:S01]  /*b3b0*/  IMAD R184, R224, 0x33, RZ ;  /* 0x00000033e0b87824 */ /* 0x000fe200078e02ff */
[----:B------:R3:W-:Y:S03]  /*b3c0*/  LDGSTS.E [R0+0x5e80], desc[UR8][R128.64], !P1 ;  /* 0x05e8000080007fae */ /* 0x0007e6000c921848 */
[C---:B------:R-:W-:Y:S01]  /*b3d0*/  IMAD.WIDE R10, R184.reuse, 0x4, R234 ;  /* 0x00000004b80a7825 */ /* 0x040fe200078e02ea */
[----:B------:R3:W-:Y:S03]  /*b3e0*/  LDGSTS.E [R0+0x5f00], desc[UR8][R126.64], !P1 ;  /* 0x05f000007e007fae */ /* 0x0007e6000c921848 */
[----:B------:R-:W-:Y:S01]  /*b3f0*/  IMAD.WIDE R248, R184, 0x4, R238 ;  /* 0x00000004b8f87825 */ /* 0x000fe200078e02ee */
[----:B------:R3:W-:Y:S01]  /*b400*/  LDGSTS.E [R0+0x5f80], desc[UR8][R50.64], !P1 ;  /* 0x05f8000032007fae */ /* 0x0007e2000c921848 */
[----:B------:R-:W-:-:S02]  /*b410*/  ISETP.GE.U32.AND P1, PT, R185, 0x7fffff45, PT ;  /* 0x7fffff45b900780c */ /* 0x000fc40003f26070 */
[C---:B------:R-:W-:Y:S01]  /*b420*/  IMAD.WIDE R36, R184.reuse, 0x4, R242 ;  /* 0x00000004b8247825 */ /* 0x040fe200078e02f2 */
[----:B------:R-:W-:Y:S03]  /*b430*/  LDGSTS.E [R0+0x6600], desc[UR8][R10.64], !P3 ;  /* 0x066000000a007fae */ /* 0x000fe6000d921848 */
[----:B------:R-:W-:Y:S01]  /*b440*/  IMAD.WIDE R62, R184, 0x4, R4 ;  /* 0x00000004b83e7825 */ /* 0x000fe200078e0204 */
[----:B--2---:R-:W-:Y:S01]  /*b450*/  IADD3 R184, R186, -0x40, RZ ;  /* 0xffffffc0bab87810 */ /* 0x004fe20007ffe0ff */
[----:B------:R2:W-:Y:S01]  /*b460*/  LDGSTS.E [R0+0x6680], desc[UR8][R248.64], !P3 ;  /* 0x06680000f8007fae */ /* 0x0005e2000d921848 */
[----:B------:R-:W4:Y:S01]  /*b470*/  LDC R186, c[0x0][0x230] ;  /* 0x00008c00ffba7b82 */ /* 0x000f220000000800 */
[----:B------:R-:W-:Y:S02]  /*b480*/  IMAD R185, R224, 0x37, RZ ;  /* 0x00000037e0b97824 */ /* 0x000fe400078e02ff */
[----:B------:R2:W-:Y:S02]  /*b490*/  LDGSTS.E [R0+0x6700], desc[UR8][R36.64], !P3 ;  /* 0x0670000024007fae */ /* 0x0005e4000d921848 */
[----:B------:R-:W-:-:S02]  /*b4a0*/  IMAD.WIDE R82, R185, 0x4, R234 ;  /* 0x00000004b9527825 */ /* 0x000fc400078e02ea */
[----:B------:R2:W-:Y:S01]  /*b4b0*/  LDGSTS.E [R0+0x6780], desc[UR8][R62.64], !P3 ;  /* 0x067800003e007fae */ /* 0x0005e2000d921848 */
[----:B------:R-:W-:Y:S01]  /*b4c0*/  ISETP.GE.U32.AND P3, PT, R184, 0x7fffff41, PT ;  /* 0x7fffff41b800780c */ /* 0x000fe20003f66070 */
[C---:B------:R-:W-:Y:S02]  /*b4d0*/  IMAD.WIDE R102, R185.reuse, 0x4, R238 ;  /* 0x00000004b9667825 */ /* 0x040fe400078e02ee */
[----:B------:R-:W-:Y:S02]  /*b4e0*/  LDGSTS.E [R0+0x6e00], desc[UR8][R82.64], !P2 ;  /* 0x06e0000052007fae */ /* 0x000fe4000d121848 */
[C---:B------:R-:W-:Y:S02]  /*b4f0*/  IMAD.WIDE R32, R185.reuse, 0x4, R242 ;  /* 0x00000004b9207825 */ /* 0x040fe400078e02f2 */
[----:B------:R-:W-:Y:S02]  /*b500*/  LDGSTS.E [R0+0x6e80], desc[UR8][R102.64], !P2 ;  /* 0x06e8000066007fae */ /* 0x000fe4000d121848 */
[----:B------:R-:W-:-:S02]  /*b510*/  IMAD.WIDE R34, R185, 0x4, R4 ;  /* 0x00000004b9227825 */ /* 0x000fc400078e0204 */
[----:B------:R2:W-:Y:S02]  /*b520*/  LDGSTS.E [R0+0x6f00], desc[UR8][R32.64], !P2 ;  /* 0x06f0000020007fae */ /* 0x0005e4000d121848 */
[----:B-1----:R-:W-:Y:S02]  /*b530*/  VIADD R185, R187, 0xffffffbc ;  /* 0xffffffbcbbb97836 */ /* 0x002fe40000000000 */
[----:B------:R-:W-:Y:S01]  /*b540*/  IMAD R184, R224, 0x3b, RZ ;  /* 0x0000003be0b87824 */ /* 0x000fe200078e02ff */
[----:B------:R-:W1:Y:S01]  /*b550*/  LDC R187, c[0x0][0x230] ;  /* 0x00008c00ffbb7b82 */ /* 0x000e620000000800 */
[----:B------:R2:W-:Y:S01]  /*b560*/  LDGSTS.E [R0+0x6f80], desc[UR8][R34.64], !P2 ;  /* 0x06f8000022007fae */ /* 0x0005e2000d121848 */
[----:B------:R-:W-:Y:S01]  /*b570*/  ISETP.GE.U32.AND P2, PT, R185, 0x7fffff3d, PT ;  /* 0x7fffff3db900780c */ /* 0x000fe20003f46070 */
[----:B------:R-:W-:-:S04]  /*b580*/  IMAD.WIDE R116, R184, 0x4, R234 ;  /* 0x00000004b8747825 */ /* 0x000fc800078e02ea */
[C---:B------:R-:W-:Y:S01]  /*b590*/  IMAD.WIDE R68, R184.reuse, 0x4, R238 ;  /* 0x00000004b8447825 */ /* 0x040fe200078e02ee */
[----:B------:R-:W-:Y:S03]  /*b5a0*/  LDGSTS.E [R0+0x7600], desc[UR8][R116.64], !P1 ;  /* 0x0760000074007fae */ /* 0x000fe6000c921848 */
[C---:B------:R-:W-:Y:S01]  /*b5b0*/  IMAD.WIDE R12, R184.reuse, 0x4, R242 ;  /* 0x00000004b80c7825 */ /* 0x040fe200078e02f2 */
[----:B------:R-:W-:Y:S03]  /*b5c0*/  LDGSTS.E [R0+0x7680], desc[UR8][R68.64], !P1 ;  /* 0x0768000044007fae */ /* 0x000fe6000c921848 */
[----:B------:R-:W-:Y:S01]  /*b5d0*/  IMAD.WIDE R72, R184, 0x4, R4 ;  /* 0x00000004b8487825 */ /* 0x000fe200078e0204 */
[----:B------:R-:W-:Y:S03]  /*b5e0*/  LDGSTS.E [R0+0x7700], desc[UR8][R12.64], !P1 ;  /* 0x077000000c007fae */ /* 0x000fe6000c921848 */
[----:B----4-:R-:W-:Y:S01]  /*b5f0*/  VIADD R184, R188, 0xffffffb8 ;  /* 0xffffffb8bcb87836 */ /* 0x010fe20000000000 */
[----:B------:R4:W-:Y:S01]  /*b600*/  LDGSTS.E [R0+0x7780], desc[UR8][R72.64], !P1 ;  /* 0x0778000048007fae */ /* 0x0009e2000c921848 */
[----:B------:R-:W4:Y:S01]  /*b610*/  LDC R188, c[0x0][0x230] ;  /* 0x00008c00ffbc7b82 */ /* 0x000f220000000800 */
[----:B------:R-:W-:-:S02]  /*b620*/  IMAD R185, R224, 0x3f, RZ ;  /* 0x0000003fe0b97824 */ /* 0x000fc400078e02ff */
[----:B------:R-:W-:Y:S01]  /*b630*/  ISETP.GE.U32.AND P1, PT, R184, 0x7fffff39, PT ;  /* 0x7fffff39b800780c */ /* 0x000fe20003f26070 */
[----:B------:R-:W-:Y:S02]  /*b640*/  IMAD R184, R224, 0x43, RZ ;  /* 0x00000043e0b87824 */ /* 0x000fe400078e02ff */
[----:B------:R-:W-:-:S04]  /*b650*/  IMAD.WIDE R44, R185, 0x4, R234 ;  /* 0x00000004b92c7825 */ /* 0x000fc800078e02ea */
[C---:B------:R-:W-:Y:S01]  /*b660*/  IMAD.WIDE R74, R185.reuse, 0x4, R238 ;  /* 0x00000004b94a7825 */ /* 0x040fe200078e02ee */
[----:B------:R2:W-:Y:S03]  /*b670*/  LDGSTS.E [R0+0x7e00], desc[UR8][R44.64], !P3 ;  /* 0x07e000002c007fae */ /* 0x0005e6000d921848 */
[C---:B------:R-:W-:Y:S01]  /*b680*/  IMAD.WIDE R90, R185.reuse, 0x4, R242 ;  /* 0x00000004b95a7825 */ /* 0x040fe200078e02f2 */
[----:B------:R2:W-:Y:S03]  /*b690*/  LDGSTS.E [R0+0x7e80], desc[UR8][R74.64], !P3 ;  /* 0x07e800004a007fae */ /* 0x0005e6000d921848 */
[----:B------:R-:W-:Y:S01]  /*b6a0*/  IMAD.WIDE R112, R185, 0x4, R4 ;  /* 0x00000004b9707825 */ /* 0x000fe200078e0204 */
[----:B------:R-:W-:Y:S01]  /*b6b0*/  IADD3 R185, R186, -0x4c, RZ ;  /* 0xffffffb4bab97810 */ /* 0x000fe20007ffe0ff */
[----:B------:R2:W-:Y:S01]  /*b6c0*/  LDGSTS.E [R0+0x7f00], desc[UR8][R90.64], !P3 ;  /* 0x07f000005a007fae */ /* 0x0005e2000d921848 */
[----:B------:R-:W4:Y:S01]  /*b6d0*/  LDC R186, c[0x0][0x230] ;  /* 0x00008c00ffba7b82 */ /* 0x000f220000000800 */
[----:B------:R-:W-:-:S02]  /*b6e0*/  IMAD.WIDE R2, R184, 0x4, R234 ;  /* 0x00000004b8027825 */ /* 0x000fc400078e02ea */
[----:B------:R2:W-:Y:S01]  /*b6f0*/  LDGSTS.E [R0+0x7f80], desc[UR8][R112.64], !P3 ;  /* 0x07f8000070007fae */ /* 0x0005e2000d921848 */
[----:B------:R-:W-:Y:S01]  /*b700*/  ISETP.GE.U32.AND P3, PT, R185, 0x7fffff35, PT ;  /* 0x7fffff35b900780c */ /* 0x000fe20003f66070 */
[C---:B------:R-:W-:Y:S02]  /*b710*/  IMAD.WIDE R92, R184.reuse, 0x4, R238 ;  /* 0x00000004b85c7825 */ /* 0x040fe400078e02ee */
[----:B------:R2:W-:Y:S02]  /*b720*/  LDGSTS.E [R0+0x8600], desc[UR8][R2.64], !P2 ;  /* 0x0860000002007fae */ /* 0x0005e4000d121848 */
[C---:B------:R-:W-:Y:S02]  /*b730*/  IMAD.WIDE R94, R184.reuse, 0x4, R242 ;  /* 0x00000004b85e7825 */ /* 0x040fe400078e02f2 */
[----:B------:R2:W-:Y:S02]  /*b740*/  LDGSTS.E [R0+0x8680], desc[UR8][R92.64], !P2 ;  /* 0x086800005c007fae */ /* 0x0005e4000d121848 */
[----:B------:R-:W-:-:S02]  /*b750*/  IMAD.WIDE R122, R184, 0x4, R4 ;  /* 0x00000004b87a7825 */ /* 0x000fc400078e0204 */
[----:B------:R-:W-:Y:S02]  /*b760*/  LDGSTS.E [R0+0x8700], desc[UR8][R94.64], !P2 ;  /* 0x087000005e007fae */ /* 0x000fe4000d121848 */
[----:B-1----:R-:W-:Y:S02]  /*b770*/  VIADD R184, R187, 0xffffffb0 ;  /* 0xffffffb0bbb87836 */ /* 0x002fe40000000000 */
[----:B------:R-:W-:Y:S01]  /*b780*/  IMAD R185, R224, 0x47, RZ ;  /* 0x00000047e0b97824 */ /* 0x000fe200078e02ff */
[----:B------:R-:W1:Y:S01]  /*b790*/  LDC R187, c[0x0][0x230] ;  /* 0x00008c00ffbb7b82 */ /* 0x000e620000000800 */
[----:B------:R-:W-:Y:S01]  /*b7a0*/  LDGSTS.E [R0+0x8780], desc[UR8][R122.64], !P2 ;  /* 0x087800007a007fae */ /* 0x000fe2000d121848 */
[----:B------:R-:W-:Y:S01]  /*b7b0*/  ISETP.GE.U32.AND P2, PT, R184, 0x7fffff31, PT ;  /* 0x7fffff31b800780c */ /* 0x000fe20003f46070 */
[----:B------:R-:W-:-:S04]  /*b7c0*/  IMAD.WIDE R110, R185, 0x4, R234 ;  /* 0x00000004b96e7825 */ /* 0x000fc800078e02ea */
[C---:B------:R-:W-:Y:S01]  /*b7d0*/  IMAD.WIDE R108, R185.reuse, 0x4, R238 ;  /* 0x00000004b96c7825 */ /* 0x040fe200078e02ee */
[----:B------:R2:W-:Y:S03]  /*b7e0*/  LDGSTS.E [R0+0x8e00], desc[UR8][R110.64], !P1 ;  /* 0x08e000006e007fae */ /* 0x0005e6000c921848 */
[C---:B------:R-:W-:Y:S01]  /*b7f0*/  IMAD.WIDE R106, R185.reuse, 0x4, R242 ;  /* 0x00000004b96a7825 */ /* 0x040fe200078e02f2 */
[----:B------:R2:W-:Y:S03]  /*b800*/  LDGSTS.E [R0+0x8e80], desc[UR8][R108.64], !P1 ;  /* 0x08e800006c007fae */ /* 0x0005e6000c921848 */
[----:B------:R-:W-:Y:S01]  /*b810*/  IMAD.WIDE R104, R185, 0x4, R4 ;  /* 0x00000004b9687825 */ /* 0x000fe200078e0204 */
[----:B------:R2:W-:Y:S03]  /*b820*/  LDGSTS.E [R0+0x8f00], desc[UR8][R106.64], !P1 ;  /* 0x08f000006a007fae */ /* 0x0005e6000c921848 */
        /* <DEDUP_REMOVED lines=8> */
[----:B------:R-:W-:Y:S03]  /*b8b0*/  LDGSTS.E [R0+0x9600], desc[UR8][R88.64], !P3 ;  /* 0x0960000058007fae */ /* 0x000fe6000d921848 */
[C---:B------:R-:W-:Y:S01]  /*b8c0*/  IMAD.WIDE R120, R184.reuse, 0x4, R242 ;  /* 0x00000004b8787825 */ /* 0x040fe200078e02f2 */
[----:B------:R-:W-:Y:S03]  /*b8d0*/  LDGSTS.E [R0+0x9680], desc[UR8][R86.64], !P3 ;  /* 0x0968000056007fae */ /* 0x000fe6000d921848 */
        /* <DEDUP_REMOVED lines=8> */
[----:B------:R-:W-:Y:S02]  /*b960*/  LDGSTS.E [R0+0x9e00], desc[UR8][R48.64], !P2 ;  /* 0x09e0000030007fae */ /* 0x000fe4000d121848 */
[C---:B------:R-:W-:Y:S02]  /*b970*/  IMAD.WIDE R98, R185.reuse, 0x4, R242 ;  /* 0x00000004b9627825 */ /* 0x040fe400078e02f2 */
[----:B------:R2:W-:Y:S02]  /*b980*/  LDGSTS.E [R0+0x9e80], desc[UR8][R100.64], !P2 ;  /* 0x09e8000064007fae */ /* 0x0005e4000d121848 */
        /* <DEDUP_REMOVED lines=27> */
[----:B------:R2:W-:Y:S02]  /*bb40*/  LDGSTS.E [R0+0xaf00], desc[UR8][R18.64], !P3 ;  /* 0x0af0000012007fae */ /* 0x0005e4000d921848 */
[----:B------:R-:W-:-:S02]  /*bb50*/  IMAD.WIDE R60, R184, 0x4, R234 ;  /* 0x00000004b83c7825 */ /* 0x000fc400078e02ea */
[----:B------:R2:W-:Y:S01]  /*bb60*/  LDGSTS.E [R0+0xaf80], desc[UR8][R38.64], !P3 ;  /* 0x0af8000026007fae */ /* 0x0005e2000d921848 */
[----:B------:R-:W-:Y:S01]  /*bb70*/  ISETP.GE.U32.AND P3, PT, R185, 0x7fffff1d, PT ;  /* 0x7fffff1db900780c */ /* 0x000fe20003f66070 */
[----:B------:R-:W-:Y:S02]  /*bb80*/  IMAD.WIDE R58, R184, 0x4, R238 ;  /* 0x00000004b83a7825 */ /* 0x000fe400078e02ee */
[----:B------:R2:W-:Y:S02]  /*bb90*/  LDGSTS.E [R0+0xb600], desc[UR8][R60.64], !P2 ;  /* 0x0b6000003c007fae */ /* 0x0005e4000d121848 */
[----:B------:R-:W-:Y:S02]  /*bba0*/  IMAD R185, R224, 0x5f, RZ ;  /* 0x0000005fe0b97824 */ /* 0x000fe400078e02ff */
[C---:B------:R-:W-:Y:S01]  /*bbb0*/  IMAD.WIDE R56, R184.reuse, 0x4, R242 ;  /* 0x00000004b8387825 */ /* 0x040fe200078e02f2 */
[----:B------:R2:W-:Y:S03]  /*bbc0*/  LDGSTS.E [R0+0xb680], desc[UR8][R58.64], !P2 ;  /* 0x0b6800003a007fae */ /* 0x0005e6000d121848 */
[----:B------:R-:W-:Y:S01]  /*bbd0*/  IMAD.WIDE R54, R184, 0x4, R4 ;  /* 0x00000004b8367825 */ /* 0x000fe200078e0204 */
[----:B------:R2:W-:Y:S03]  /*bbe0*/  LDGSTS.E [R0+0xb700], desc[UR8][R56.64], !P2 ;  /* 0x0b70000038007fae */ /* 0x0005e6000d121848 */
[----:B-1----:R-:W-:Y:S01]  /*bbf0*/  VIADD R184, R187, 0xffffff98 ;  /* 0xffffff98bbb87836 */ /* 0x002fe20000000000 */
[----:B------:R1:W-:Y:S01]  /*bc00*/  LDGSTS.E [R0+0xb780], desc[UR8][R54.64], !P2 ;  /* 0x0b78000036007fae */ /* 0x0003e2000d121848 */
[----:B------:R-:W-:-:S03]  /*bc10*/  IMAD.WIDE R28, R185, 0x4, R234 ;  /* 0x00000004b91c7825 */ /* 0x000fc600078e02ea */
[----:B------:R-:W-:Y:S01]  /*bc20*/  ISETP.GE.U32.AND P2, PT, R184, 0x7fffff19, PT ;  /* 0x7fffff19b800780c */ /* 0x000fe20003f46070 */
        /* <DEDUP_REMOVED lines=8> */
[----:B------:R-:W-:-:S03]  /*bcb0*/  IMAD.WIDE R186, R190, 0x4, R238 ;  /* 0x00000004beba7825 */ /* 0x000fc600078e02ee */
[----:B------:R-:W-:Y:S01]  /*bcc0*/  ISETP.GE.U32.AND P1, PT, R184, 0x7fffff15, PT ;  /* 0x7fffff15b800780c */ /* 0x000fe20003f26070 */
[----:B------:R-:W-:-:S04]  /*bcd0*/  IMAD.WIDE R184, R190, 0x4, R234 ;  /* 0x00000004beb87825 */ /* 0x000fc800078e02ea */
[C---:B------:R-:W-:Y:S01]  /*bce0*/  IMAD.WIDE R188, R190.reuse, 0x4, R242 ;  /* 0x00000004bebc7825 */ /* 0x040fe200078e02f2 */
[----:B------:R-:W-:Y:S03]  /*bcf0*/  LDGSTS.E [R0+0xc600], desc[UR8][R184.64], !P3 ;  /* 0x0c600000b8007fae */ /* 0x000fe6000d921848 */
[----:B------:R-:W-:Y:S01]  /*bd00*/  IMAD.WIDE R190, R190, 0x4, R4 ;  /* 0x00000004bebe7825 */ /* 0x000fe200078e0204 */
[----:B------:R-:W-:Y:S04]  /*bd10*/  LDGSTS.E [R0+0xc680], desc[UR8][R186.64], !P3 ;  /* 0x0c680000ba007fae */ /* 0x000fe8000d921848 */
[----:B------:R-:W-:Y:S04]  /*bd20*/  LDGSTS.E [R0+0xc700], desc[UR8][R188.64], !P3 ;  /* 0x0c700000bc007fae */ /* 0x000fe8000d921848 */
[----:B------:R-:W-:Y:S01]  /*bd30*/  LDGSTS.E [R0+0xc780], desc[UR8][R190.64], !P3 ;  /* 0x0c780000be007fae */ /* 0x000fe2000d921848 */
[----:B------:R-:W-:Y:S01]  /*bd40*/  ISETP.GE.U32.AND P3, PT, R192, 0x7fffff11, PT ;  /* 0x7fffff11c000780c */ /* 0x000fe20003f66070 */
[----:B------:R-:W-:-:S04]  /*bd50*/  IMAD.WIDE R192, R198, 0x4, R234 ;  /* 0x00000004c6c07825 */ /* 0x000fc800078e02ea */
[----:B------:R-:W-:Y:S01]  /*bd60*/  IMAD.WIDE R198, R198, 0x4, R4 ;  /* 0x00000004c6c67825 */ /* 0x000fe200078e0204 */
[----:B------:R-:W-:Y:S04]  /*bd70*/  LDGSTS.E [R0+0xce00], desc[UR8][R192.64], !P2 ;  /* 0x0ce00000c0007fae */ /* 0x000fe8000d121848 */
        /* <DEDUP_REMOVED lines=20> */
[----:B------:R-:W-:Y:S03]  /*bec0*/  LDGSTS.E [R0+0xe600], desc[UR8][R216.64], !P2 ;  /* 0x0e600000d8007fae */ /* 0x000fe6000d121848 */
[C---:B------:R-:W-:Y:S01]  /*bed0*/  IMAD.WIDE R224, R230.reuse, 0x4, R234 ;  /* 0x00000004e6e07825 */ /* 0x040fe200078e02ea */
[----:B------:R-:W-:Y:S03]  /*bee0*/  LDGSTS.E [R0+0xe680], desc[UR8][R218.64], !P2 ;  /* 0x0e680000da007fae */ /* 0x000fe6000d121848 */
[C---:B------:R-:W-:Y:S01]  /*bef0*/  IMAD.WIDE R226, R230.reuse, 0x4, R238 ;  /* 0x00000004e6e27825 */ /* 0x040fe200078e02ee */
[----:B------:R4:W-:Y:S03]  /*bf00*/  LDGSTS.E [R0+0xe700], desc[UR8][R220.64], !P2 ;  /* 0x0e700000dc007fae */ /* 0x0009e6000d121848 */
[----:B------:R-:W-:Y:S01]  /*bf10*/  IMAD.WIDE R228, R230, 0x4, R242 ;  /* 0x00000004e6e47825 */ /* 0x000fe200078e02f2 */
[----:B------:R-:W-:Y:S01]  /*bf20*/  LDGSTS.E [R0+0xe780], desc[UR8][R222.64], !P2 ;  /* 0x0e780000de007fae */ /* 0x000fe2000d121848 */
[----:B------:R-:W-:-:S02]  /*bf30*/  ISETP.GE.AND P2, PT, R240, R172, PT ;  /* 0x000000acf000720c */ /* 0x000fc40003f46270 */
[C---:B------:R-:W-:Y:S01]  /*bf40*/  IMAD.WIDE R138, R251.reuse, 0x4, R234 ;  /* 0x00000004fb8a7825 */ /* 0x040fe200078e02ea */
[----:B------:R-:W-:Y:S03]  /*bf50*/  LDGSTS.E [R0+0xee00], desc[UR8][R224.64], !P1 ;  /* 0x0ee00000e0007fae */ /* 0x000fe6000c921848 */
[----:B------:R-:W-:Y:S01]  /*bf60*/  IMAD.WIDE R230, R230, 0x4, R4 ;  /* 0x00000004e6e67825 */ /* 0x000fe200078e0204 */
[----:B------:R4:W-:Y:S03]  /*bf70*/  LDGSTS.E [R0+0xee80], desc[UR8][R226.64], !P1 ;  /* 0x0ee80000e2007fae */ /* 0x0009e6000c921848 */
[----:B------:R-:W-:Y:S01]  /*bf80*/  IMAD.WIDE R140, R251, 0x4, R238 ;  /* 0x00000004fb8c7825 */ /* 0x000fe200078e02ee */
[----:B------:R4:W-:Y:S04]  /*bf90*/  LDGSTS.E [R0+0xef00], desc[UR8][R228.64], !P1 ;  /* 0x0ef00000e4007fae */ /* 0x0009e8000c921848 */
[----:B------:R2:W-:Y:S01]  /*bfa0*/  STL.64 [R1+0x1198], R138 ;  /* 0x0011988a01007387 */ /* 0x0005e20000100a00 */
[----:B------:R-:W-:-:S03]  /*bfb0*/  IMAD.MOV.U32 R173, RZ, RZ, R177 ;  /* 0x000000ffffad7224 */ /* 0x000fc600078e00b1 */
[----:B------:R-:W-:Y:S01]  /*bfc0*/  LDGSTS.E [R0+0xef80], desc[UR8][R230.64], !P1 ;  /* 0x0ef80000e6007fae */ /* 0x000fe2000c921848 */
[----:B------:R-:W-:Y:S01]  /*bfd0*/  ISETP.GE.U32.AND P1, PT, R172, 0x7fffff01, PT ;  /* 0x7fffff01ac00780c */ /* 0x000fe20003f26070 */
[----:B------:R-:W-:Y:S02]  /*bfe0*/  IMAD.MOV.U32 R172, RZ, RZ, R176 ;  /* 0x000000ffffac7224 */ /* 0x000fe400078e00b0 */
[----:B------:R-:W4:Y:S01]  /*bff0*/  LDL.LU.64 R176, [R1+0xbe0] ;  /* 0x000be00001b07983 */ /* 0x000f220000300a00 */
[----:B--2---:R-:W-:-:S03]  /*c000*/  IMAD.WIDE R138, R251, 0x4, R242 ;  /* 0x00000004fb8a7825 */ /* 0x004fc600078e02f2 */
[----:B------:R-:W-:Y:S01]  /*c010*/  STL.64 [R1+0x11c8], R140 ;  /* 0x0011c88c01007387 */ /* 0x000fe20000100a00 */
[----:B------:R-:W-:-:S03]  /*c020*/  IMAD.WIDE R232, R244, 0x4, R234 ;  /* 0x00000004f4e87825 */ /* 0x000fc600078e02ea */
[----:B------:R2:W-:Y:S01]  /*c030*/  STL.64 [R1+0x11e8], R138 ;  /* 0x0011e88a01007387 */ /* 0x0005e20000100a00 */
[----:B------:R-:W-:-:S03]  /*c040*/  IMAD.WIDE R236, R244, 0x4, R238 ;  /* 0x00000004f4ec7825 */ /* 0x000fc600078e02ee */
[----:B------:R-:W4:Y:S01]  /*c050*/  LDL.LU.64 R146, [R1+0xbd8] ;  /* 0x000bd80001927983 */ /* 0x000f220000300a00 */
[----:B------:R-:W-:-:S03]  /*c060*/  IMAD.WIDE R240, R244, 0x4, R242 ;  /* 0x00000004f4f07825 */ /* 0x000fc600078e02f2 */
[----:B------:R-:W-:Y:S01]  /*c070*/  LDGSTS.E [R0+0xf600], desc[UR8][R232.64], !P3 ;  /* 0x0f600000e8007fae */ /* 0x000fe2000d921848 */
[----:B------:R-:W-:-:S03]  /*c080*/  IMAD.WIDE R234, R246, 0x4, R234 ;  /* 0x00000004f6ea7825 */ /* 0x000fc600078e02ea */
[----:B------:R-:W-:Y:S01]  /*c090*/  LDGSTS.E [R0+0xf680], desc[UR8][R236.64], !P3 ;  /* 0x0f680000ec007fae */ /* 0x000fe2000d921848 */
[----:B------:R-:W-:-:S03]  /*c0a0*/  IMAD.WIDE R238, R246, 0x4, R238 ;  /* 0x00000004f6ee7825 */ /* 0x000fc600078e02ee */
[----:B------:R-:W-:Y:S01]  /*c0b0*/  LDGSTS.E [R0+0xf700], desc[UR8][R240.64], !P3 ;  /* 0x0f700000f0007fae */ /* 0x000fe2000d921848 */
[----:B------:R-:W-:-:S04]  /*c0c0*/  IMAD.WIDE R242, R246, 0x4, R242 ;  /* 0x00000004f6f27825 */ /* 0x000fc800078e02f2 */
[----:B--2---:R-:W-:-:S04]  /*c0d0*/  IMAD.WIDE R138, R251, 0x4, R4 ;  /* 0x00000004fb8a7825 */ /* 0x004fc800078e0204 */
[----:B------:R-:W-:-:S04]  /*c0e0*/  IMAD.WIDE R244, R244, 0x4, R4 ;  /* 0x00000004f4f47825 */ /* 0x000fc800078e0204 */
[----:B------:R-:W-:Y:S01]  /*c0f0*/  IMAD.WIDE R246, R246, 0x4, R4 ;  /* 0x00000004f6f67825 */ /* 0x000fe200078e0204 */
[----:B------:R2:W-:Y:S03]  /*c100*/  STL.64 [R1+0x1190], R138 ;  /* 0x0011908a01007387 */ /* 0x0005e60000100a00 */
[C---:B------:R-:W-:Y:S01]  /*c110*/  IMAD.WIDE R4, R251.reuse, 0x4, R182 ;  /* 0x00000004fb047825 */ /* 0x040fe200078e02b6 */
[----:B------:R-:W4:Y:S03]  /*c120*/  LDL.LU.64 R148, [R1+0xbd0] ;  /* 0x000bd00001947983 */ /* 0x000f260000300a00 */
[C---:B---3--:R-:W-:Y:S01]  /*c130*/  IMAD.WIDE R140, R251.reuse, 0x4, R144 ;  /* 0x00000004fb8c7825 */ /* 0x048fe200078e0290 */
[----:B------:R3:W-:Y:S03]  /*c140*/  STL.64 [R1+0xc40], R4 ;  /* 0x000c400401007387 */ /* 0x0007e60000100a00 */
[C---:B--2---:R-:W-:Y:S01]  /*c150*/  IMAD.WIDE R138, R251.reuse, 0x4, R154 ;  /* 0x00000004fb8a7825 */ /* 0x044fe200078e029a */
[----:B------:R-:W2:Y:S04]  /*c160*/  LDL.LU.64 R182, [R1+0xbc8] ;  /* 0x000bc80001b67983 */ /* 0x000ea80000300a00 */
[----:B------:R1:W-:Y:S01]  /*c170*/  STL.64 [R1+0xc38], R140 ;  /* 0x000c388c01007387 */ /* 0x0003e20000100a00 */
[----:B---3--:R-:W-:-:S03]  /*c180*/  IMAD.WIDE R4, R251, 0x4, R156 ;  /* 0x00000004fb047825 */ /* 0x008fc600078e029c */
[----:B------:R-:W3:Y:S04]  /*c190*/  LDL.LU.64 R144, [R1+0xbc0] ;  /* 0x000bc00001907983 */ /* 0x000ee80000300a00 */
[----:B------:R1:W-:Y:S04]  /*c1a0*/  STL.64 [R1+0xc30], R138 ;  /* 0x000c308a01007387 */ /* 0x0003e80000100a00 */
[----:B------:R-:W3:Y:S01]  /*c1b0*/  LDL.LU.64 R154, [R1+0xbb8] ;  /* 0x000bb800019a7983 */ /* 0x000ee20000300a00 */
[----:B-1----:R-:W-:-:S03]  /*c1c0*/  IMAD.WIDE R140, R251, 0x4, R162 ;  /* 0x00000004fb8c7825 */ /* 0x002fc600078e02a2 */
[----:B------:R1:W-:Y:S01]  /*c1d0*/  STL.64 [R1+0xc28], R4 ;  /* 0x000c280401007387 */ /* 0x0003e20000100a00 */
[----:B------:R-:W-:-:S03]  /*c1e0*/  IMAD.WIDE R138, R251, 0x4, R160 ;  /* 0x00000004fb8a7825 */ /* 0x000fc600078e02a0 */
[----:B------:R-:W3:Y:S04]  /*c1f0*/  LDL.LU.64 R156, [R1+0xbb0] ;  /* 0x000bb000019c7983 */ /* 0x000ee80000300a00 */
[----:B------:R1:W-:Y:S02]  /*c200*/  STL.64 [R1+0xc20], R138 ;  /* 0x000c208a01007387 */ /* 0x0003e40000100a00 */
[C---:B-1----:R-:W-:Y:S02]  /*c210*/  IMAD.WIDE R4, R251.reuse, 0x4, R164 ;  /* 0x00000004fb047825 */ /* 0x042fe400078e02a4 */
[----:B------:R-:W-:Y:S02]  /*c220*/  LDGSTS.E [R0+0xf780], desc[UR8][R244.64], !P3 ;  /* 0x0f780000f4007fae */ /* 0x000fe4000d921848 */
[----:B------:R-:W-:-:S02]  /*c230*/  IMAD.WIDE R170, R251, 0x4, R170 ;  /* 0x00000004fbaa7825 */ /* 0x000fc400078e02aa */
[----:B------:R-:W-:Y:S04]  /*c240*/  LDGSTS.E [R0+0xfe00], desc[UR8][R234.64], !P1 ;  /* 0x0fe00000ea007fae */ /* 0x000fe8000c921848 */
[----:B------:R-:W3:Y:S04]  /*c250*/  LDL.LU.64 R138, [R1+0xba8] ;  /* 0x000ba800018a7983 */ /* 0x000ee80000300a00 */
[----:B------:R1:W-:Y:S01]  /*c260*/  STL.64 [R1+0xc18], R140 ;  /* 0x000c188c01007387 */ /* 0x0003e20000100a00 */
[----:B------:R-:W-:-:S03]  /*c270*/  IMAD.WIDE R168, R251, 0x4, R168 ;  /* 0x00000004fba87825 */ /* 0x000fc600078e02a8 */
[----:B------:R-:W-:Y:S01]  /*c280*/  LDGSTS.E [R0+0xfe80], desc[UR8][R238.64], !P1 ;  /* 0x0fe80000ee007fae */ /* 0x000fe2000c921848 */
[----:B------:R-:W-:-:S03]  /*c290*/  IMAD.WIDE R180, R251, 0x4, R180 ;  /* 0x00000004fbb47825 */ /* 0x000fc600078e02b4 */
[----:B------:R-:W-:Y:S04]  /*c2a0*/  LDGSTS.E [R0+0xff00], desc[UR8][R242.64], !P1 ;  /* 0x0ff00000f2007fae */ /* 0x000fe8000c921848 */
[----:B-1----:R-:W3:Y:S04]  /*c2b0*/  LDL.LU.64 R140, [R1+0xba0] ;  /* 0x000ba000018c7983 */ /* 0x002ee80000300a00 */
[----:B------:R1:W-:Y:S04]  /*c2c0*/  STL.64 [R1+0xc10], R4 ;  /* 0x000c100401007387 */ /* 0x0003e80000100a00 */
[----:B------:R-:W3:Y:S04]  /*c2d0*/  LDL.LU.64 R160, [R1+0xb98] ;  /* 0x000b980001a07983 */ /* 0x000ee80000300a00 */
[----:B------:R-:W3:Y:S04]  /*c2e0*/  LDL.LU.64 R162, [R1+0xb90] ;  /* 0x000b900001a27983 */ /* 0x000ee80000300a00 */
[----:B------:R-:W3:Y:S01]  /*c2f0*/  LDL.LU.64 R164, [R1+0xb88] ;  /* 0x000b880001a47983 */ /* 0x000ee20000300a00 */
[----:B-1----:R-:W-:-:S03]  /*c300*/  IMAD.WIDE R4, R251, 0x4, R172 ;  /* 0x00000004fb047825 */ /* 0x002fc600078e02ac */
[----:B------:R-:W3:Y:S04]  /*c310*/  LDL.LU.64 R172, [R1+0xb80] ;  /* 0x000b800001ac7983 */ /* 0x000ee80000300a00 */
[----:B------:R1:W-:Y:S01]  /*c320*/  STL.64 [R1+0xc08], R4 ;  /* 0x000c080401007387 */ /* 0x0003e20000100a00 */
[----:B------:R-:W-:-:S03]  /*c330*/  IMAD.WIDE R178, R251, 0x4, R178 ;  /* 0x00000004fbb27825 */ /* 0x000fc600078e02b2 */
[----:B------:R3:W-:Y:S01]  /*c340*/  LDGSTS.E [R0+0xff80], desc[UR8][R246.64], !P1 ;  /* 0x0ff80000f6007fae */ /* 0x0007e2000c921848 */
[----:B------:R-:W-:-:S03]  /*c350*/  IMAD.WIDE R136, R251, 0x4, R136 ;  /* 0x00000004fb887825 */ /* 0x000fc600078e0288 */
[----:B------:R-:W0:Y:S04]  /*c360*/  LDGDEPBAR ;  /* 0x00000000000079af */ /* 0x000e280000000000 */
[----:B-1----:R-:W3:Y:S04]  /*c370*/  LDL.LU.64 R4, [R1+0xb78] ;  /* 0x000b780001047983 */ /* 0x002ee80000300a00 */
[----:B------:R1:W-:Y:S04]  /*c380*/  STL.64 [R1+0xc00], R170 ;  /* 0x000c00aa01007387 */ /* 0x0003e80000100a00 */
[----:B------:R-:W3:Y:S04]  /*c390*/  LDL.LU.64 R174, [R1+0xb70] ;  /* 0x000b700001ae7983 */ /* 0x000ee80000300a00 */
[----:B-1----:R-:W3:Y:S04]  /*c3a0*/  LDL.LU.64 R170, [R1+0xb60] ;  /* 0x000b600001aa7983 */ /* 0x002ee80000300a00 */
[----:B------:R1:W-:Y:S04]  /*c3b0*/  STL.64 [R1+0xbf8], R168 ;  /* 0x000bf8a801007387 */ /* 0x0003e80000100a00 */
[----:B-1----:R-:W3:Y:S04]  /*c3c0*/  LDL.LU.64 R168, [R1+0xb58] ;  /* 0x000b580001a87983 */ /* 0x002ee80000300a00 */
[----:B------:R1:W-:Y:S04]  /*c3d0*/  STL.64 [R1+0xbf0], R180 ;  /* 0x000bf0b401007387 */ /* 0x0003e80000100a00 */
[----:B-1----:R-:W3:Y:S04]  /*c3e0*/  LDL.LU.64 R180, [R1+0xb50] ;  /* 0x000b500001b47983 */ /* 0x002ee80000300a00 */
[----:B------:R1:W-:Y:S04]  /*c3f0*/  STL.64 [R1+0xbe8], R178 ;  /* 0x000be8b201007387 */ /* 0x0003e80000100a00 */
[----:B-1----:R-:W3:Y:S01]  /*c400*/  LDL.LU.64 R178, [R1+0xb48] ;  /* 0x000b480001b27983 */ /* 0x002ee20000300a00 */
[----:B----4-:R-:W-:-:S05]  /*c410*/  IMAD.WIDE R176, R251, 0x4, R176 ;  /* 0x00000004fbb07825 */ /* 0x010fca00078e02b0 */
[----:B------:R1:W-:Y:S01]  /*c420*/  STL.64 [R1+0xbe0], R176 ;  /* 0x000be0b001007387 */ /* 0x0003e20000100a00 */
[----:B------:R-:W-:-:S03]  /*c430*/  IMAD.WIDE R146, R251, 0x4, R146 ;  /* 0x00000004fb927825 */ /* 0x000fc600078e0292 */
[----:B-1----:R-:W4:Y:S04]  /*c440*/  LDL.LU.64 R176, [R1+0xb40] ;  /* 0x000b400001b07983 */ /* 0x002f280000300a00 */
[----:B------:R1:W-:Y:S04]  /*c450*/  STL.64 [R1+0xbd8], R146 ;  /* 0x000bd89201007387 */ /* 0x0003e80000100a00 */
[----:B-1----:R-:W4:Y:S01]  /*c460*/  LDL.LU.64 R146, [R1+0xb38] ;  /* 0x000b380001927983 */ /* 0x002f220000300a00 */
[----:B------:R-:W-:-:S05]  /*c470*/  IMAD.WIDE R148, R251, 0x4, R148 ;  /* 0x00000004fb947825 */ /* 0x000fca00078e0294 */
[----:B------:R1:W-:Y:S01]  /*c480*/  STL.64 [R1+0xbd0], R148 ;  /* 0x000bd09401007387 */ /* 0x0003e20000100a00 */
[----:B--2---:R-:W-:-:S04]  /*c490*/  IMAD.WIDE R182, R251, 0x4, R182 ;  /* 0x00000004fbb67825 */ /* 0x004fc800078e02b6 */
[C---:B---3--:R-:W-:Y:S01]  /*c4a0*/  IMAD.WIDE R144, R251.reuse, 0x4, R144 ;  /* 0x00000004fb907825 */ /* 0x048fe200078e0290 */
[----:B-1----:R-:W2:Y:S04]  /*c4b0*/  LDL.LU.64 R148, [R1+0xb30] ;  /* 0x000b300001947983 */ /* 0x002ea80000300a00 */
[----:B------:R1:W-:Y:S01]  /*c4c0*/  STL.64 [R1+0xbc8], R182 ;  /* 0x000bc8b601007387 */ /* 0x0003e20000100a00 */
[----:B------:R-:W-:-:S03]  /*c4d0*/  IMAD.WIDE R154, R251, 0x4, R154 ;  /* 0x00000004fb9a7825 */ /* 0x000fc600078e029a */
[----:B-1----:R-:W3:Y:S01]  /*c4e0*/  LDL.LU.64 R182, [R1+0xb28] ;  /* 0x000b280001b67983 */ /* 0x002ee20000300a00 */
[----:B------:R-:W-:-:S03]  /*c4f0*/  IMAD.WIDE R156, R251, 0x4, R156 ;  /* 0x00000004fb9c7825 */ /* 0x000fc600078e029c */
[----:B------:R1:W-:Y:S04]  /*c500*/  STL.64 [R1+0xbc0], R144 ;  /* 0x000bc09001007387 */ /* 0x0003e80000100a00 */
[----:B-1----:R-:W3:Y:S01]  /*c510*/  LDL.LU.64 R144, [R1+0xb20] ;  /* 0x000b200001907983 */ /* 0x002ee20000300a00 */
[----:B------:R-:W-:-:S03]  /*c520*/  IMAD.WIDE R138, R251, 0x4, R138 ;  /* 0x00000004fb8a7825 */ /* 0x000fc600078e028a */
[----:B------:R1:W-:Y:S04]  /*c530*/  STL.64 [R1+0xbb8], R154 ;  /* 0x000bb89a01007387 */ /* 0x0003e80000100a00 */
[----:B-1----:R-:W3:Y:S01]  /*c540*/  LDL.LU.64 R154, [R1+0xb18] ;  /* 0x000b1800019a7983 */ /* 0x002ee20000300a00 */
[----:B------:R-:W-:-:S03]  /*c550*/  IMAD.WIDE R140, R251, 0x4, R140 ;  /* 0x00000004fb8c7825 */ /* 0x000fc600078e028c */
[----:B------:R1:W-:Y:S01]  /*c560*/  STL.64 [R1+0xbb0], R156 ;  /* 0x000bb09c01007387 */ /* 0x0003e20000100a00 */
[----:B------:R-:W-:-:S04]  /*c570*/  IMAD.WIDE R160, R251, 0x4, R160 ;  /* 0x00000004fba07825 */ /* 0x000fc800078e02a0 */
[C---:B------:R-:W-:Y:S01]  /*c580*/  IMAD.WIDE R162, R251.reuse, 0x4, R162 ;  /* 0x00000004fba27825 */ /* 0x040fe200078e02a2 */
[----:B-1----:R-:W3:Y:S03]  /*c590*/  LDL.LU.64 R156, [R1+0xb10] ;  /* 0x000b1000019c7983 */ /* 0x002ee60000300a00 */
[C---:B------:R-:W-:Y:S01]  /*c5a0*/  IMAD.WIDE R164, R251.reuse, 0x4, R164 ;  /* 0x00000004fba47825 */ /* 0x040fe200078e02a4 */
[----:B------:R1:W-:Y:S03]  /*c5b0*/  STL.64 [R1+0xba8], R138 ;  /* 0x000ba88a01007387 */ /* 0x0003e60000100a00 */
[C---:B------:R-:W-:Y:S01]  /*c5c0*/  IMAD.WIDE R172, R251.reuse, 0x4, R172 ;  /* 0x00000004fbac7825 */ /* 0x040fe200078e02ac */
[----:B-1----:R-:W3:Y:S04]  /*c5d0*/  LDL.LU.64 R138, [R1+0x2218] ;  /* 0x00221800018a7983 */ /* 0x002ee80000300a00 */
[----:B------:R1:W-:Y:S04]  /*c5e0*/  STL.64 [R1+0xba0], R140 ;  /* 0x000ba08c01007387 */ /* 0x0003e80000100a00 */
        /* <DEDUP_REMOVED lines=8> */
[----:B-1----:R-:W3:Y:S01]  /*c670*/  LDL.LU.64 R172, [R1+0x2200] ;  /* 0x0022000001ac7983 */ /* 0x002ee20000300a00 */
[----:B------:R-:W-:-:S05]  /*c680*/  IMAD.WIDE R4, R251, 0x4, R4 ;  /* 0x00000004fb047825 */ /* 0x000fca00078e0204 */
[----:B------:R1:W-:Y:S01]  /*c690*/  STL.64 [R1+0xb78], R4 ;  /* 0x000b780401007387 */ /* 0x0003e20000100a00 */
[----:B------:R-:W-:-:S04]  /*c6a0*/  IMAD.WIDE R170, R251, 0x4, R170 ;  /* 0x00000004fbaa7825 */ /* 0x000fc800078e02aa */
[----:B-1----:R-:W-:-:S05]  /*c6b0*/  IMAD.WIDE R4, R251, 0x4, R174 ;  /* 0x00000004fb047825 */ /* 0x002fca00078e02ae */
[----:B------:R1:W-:Y:S01]  /*c6c0*/  STL.64 [R1+0xb70], R4 ;  /* 0x000b700401007387 */ /* 0x0003e20000100a00 */
[----:B------:R-:W-:-:S04]  /*c6d0*/  IMAD.WIDE R180, R251, 0x4, R180 ;  /* 0x00000004fbb47825 */ /* 0x000fc800078e02b4 */
[----:B------:R-:W-:-:S04]  /*c6e0*/  IMAD.WIDE R174, R251, 0x4, R178 ;  /* 0x00000004fbae7825 */ /* 0x000fc800078e02b2 */
[----:B-1----:R-:W-:-:S04]  /*c6f0*/  IMAD.WIDE R4, R251, 0x4, R168 ;  /* 0x00000004fb047825 */ /* 0x002fc800078e02a8 */
[----:B----4-:R-:W-:-:S04]  /*c700*/  IMAD.WIDE R146, R251, 0x4, R146 ;  /* 0x00000004fb927825 */ /* 0x010fc800078e0292 */
[----:B--2---:R-:W-:-:S04]  /*c710*/  IMAD.WIDE R148, R251, 0x4, R148 ;  /* 0x00000004fb947825 */ /* 0x004fc800078e0294 */
[----:B---3--:R-:W-:-:S04]  /*c720*/  IMAD.WIDE R162, R251, 0x4, R162 ;  /* 0x00000004fba27825 */ /* 0x008fc800078e02a2 */
[----:B------:R-:W-:-:S05]  /*c730*/  IMAD.WIDE R172, R251, 0x4, R172 ;  /* 0x00000004fbac7825 */ /* 0x000fca00078e02ac */
[----:B------:R1:W-:Y:S04]  /*c740*/  STL.64 [R1+0xb68], R172 ;  /* 0x000b68ac01007387 */ /* 0x0003e80000100a00 */
[----:B-1----:R-:W2:Y:S04]  /*c750*/  LDL.LU.64 R172, [R1+0xae0] ;  /* 0x000ae00001ac7983 */ /* 0x002ea80000300a00 */
[----:B------:R1:W-:Y:S04]  /*c760*/  STL.64 [R1+0xb60], R170 ;  /* 0x000b60aa01007387 */ /* 0x0003e80000100a00 */
[----:B-1----:R-:W3:Y:S04]  /*c770*/  LDL.LU.64 R170, [R1+0xad8] ;  /* 0x000ad80001aa7983 */ /* 0x002ee80000300a00 */
[----:B------:R1:W-:Y:S04]  /*c780*/  STL.64 [R1+0xb58], R4 ;  /* 0x000b580401007387 */ /* 0x0003e80000100a00 */
[----:B------:R-:W4:Y:S04]  /*c790*/  LDL.LU.64 R168, [R1+0xad0] ;  /* 0x000ad00001a87983 */ /* 0x000f280000300a00 */
[----:B------:R1:W-:Y:S02]  /*c7a0*/  STL.64 [R1+0xb50], R180 ;  /* 0x000b50b401007387 */ /* 0x0003e40000100a00 */
[----:B-1----:R-:W-:-:S02]  /*c7b0*/  IMAD.WIDE R4, R251, 0x4, R176 ;  /* 0x00000004fb047825 */ /* 0x002fc400078e02b0 */
[----:B------:R-:W4:Y:S04]  /*c7c0*/  LDL.LU.64 R180, [R1+0xac8] ;  /* 0x000ac80001b47983 */ /* 0x000f280000300a00 */
[----:B------:R1:W-:Y:S04]  /*c7d0*/  STL.64 [R1+0xb48], R174 ;  /* 0x000b48ae01007387 */ /* 0x0003e80000100a00 */
[----:B------:R-:W4:Y:S04]  /*c7e0*/  LDL.LU.64 R178, [R1+0xac0] ;  /* 0x000ac00001b27983 */ /* 0x000f280000300a00 */
[----:B------:R1:W-:Y:S04]  /*c7f0*/  STL.64 [R1+0xb40], R4 ;  /* 0x000b400401007387 */ /* 0x0003e80000100a00 */
[----:B------:R-:W4:Y:S01]  /*c800*/  LDL.LU.64 R176, [R1+0xab8] ;  /* 0x000ab80001b07983 */ /* 0x000f220000300a00 */
[----:B-1----:R-:W-:-:S03]  /*c810*/  IMAD.WIDE R174, R251, 0x4, R144 ;  /* 0x00000004fbae7825 */ /* 0x002fc600078e0290 */
[----:B------:R1:W-:Y:S01]  /*c820*/  STL.64 [R1+0xb38], R146 ;  /* 0x000b389201007387 */ /* 0x0003e20000100a00 */
[----:B------:R-:W-:-:S04]  /*c830*/  IMAD.WIDE R4, R251, 0x4, R182 ;  /* 0x00000004fb047825 */ /* 0x000fc800078e02b6 */
[C---:B------:R-:W-:Y:S01]  /*c840*/  IMAD.WIDE R144, R251.reuse, 0x4, R154 ;  /* 0x00000004fb907825 */ /* 0x040fe200078e029a */
[----:B-1----:R-:W4:Y:S04]  /*c850*/  LDL.LU.64 R146, [R1+0xab0] ;  /* 0x000ab00001927983 */ /* 0x002f280000300a00 */
[----:B------:R1:W-:Y:S01]  /*c860*/  STL.64 [R1+0xb30], R148 ;  /* 0x000b309401007387 */ /* 0x0003e20000100a00 */
[----:B------:R-:W-:-:S03]  /*c870*/  IMAD.WIDE R164, R251, 0x4, R164 ;  /* 0x00000004fba47825 */ /* 0x000fc600078e02a4 */
[----:B-1----:R-:W4:Y:S04]  /*c880*/  LDL.LU.64 R148, [R1+0xaa8] ;  /* 0x000aa80001947983 */ /* 0x002f280000300a00 */
[----:B------:R1:W-:Y:S04]  /*c890*/  STL.64 [R1+0xb28], R4 ;  /* 0x000b280401007387 */ /* 0x0003e80000100a00 */
[----:B------:R-:W4:Y:S04]  /*c8a0*/  LDL.LU.64 R182, [R1+0xaa0] ;  /* 0x000aa00001b67983 */ /* 0x000f280000300a00 */
[----:B------:R1:W-:Y:S02]  /*c8b0*/  STL.64 [R1+0xb20], R174 ;  /* 0x000b20ae01007387 */ /* 0x0003e40000100a00 */
[----:B-1----:R-:W-:-:S02]  /*c8c0*/  IMAD.WIDE R4, R251, 0x4, R156 ;  /* 0x00000004fb047825 */ /* 0x002fc400078e029c */
[----:B------:R-:W4:Y:S04]  /*c8d0*/  LDL.LU.64 R174, [R1+0xa98] ;  /* 0x000a980001ae7983 */ /* 0x000f280000300a00 */
[----:B------:R1:W-:Y:S04]  /*c8e0*/  STL.64 [R1+0xb18], R144 ;  /* 0x000b189001007387 */ /* 0x0003e80000100a00 */
[----:B-1----:R-:W4:Y:S04]  /*c8f0*/  LDL.LU.64 R144, [R1+0xa90] ;  /* 0x000a900001907983 */ /* 0x002f280000300a00 */
[----:B------:R1:W-:Y:S04]  /*c900*/  STL.64 [R1+0xb10], R4 ;  /* 0x000b100401007387 */ /* 0x0003e80000100a00 */
[----:B------:R-:W4:Y:S04]  /*c910*/  LDL.LU.64 R154, [R1+0xa88] ;  /* 0x000a8800019a7983 */ /* 0x000f280000300a00 */
[----:B------:R-:W4:Y:S04]  /*c920*/  LDL.LU.64 R156, [R1+0xa80] ;  /* 0x000a8000019c7983 */ /* 0x000f280000300a00 */
[----:B-1----:R-:W4:Y:S04]  /*c930*/  LDL.LU.64 R4, [R1+0xa78] ;  /* 0x000a780001047983 */ /* 0x002f280000300a00 */
[----:B------:R1:W-:Y:S04]  /*c940*/  STL.64 [R1+0xb08], R162 ;  /* 0x000b08a201007387 */ /* 0x0003e80000100a00 */
[----:B-1----:R-:W4:Y:S04]  /*c950*/  LDL.LU.64 R162, [R1+0x21f8] ;  /* 0x0021f80001a27983 */ /* 0x002f280000300a00 */
[----:B------:R1:W-:Y:S04]  /*c960*/  STL.64 [R1+0xb00], R164 ;  /* 0x000b00a401007387 */ /* 0x0003e80000100a00 */
[----:B-1----:R-:W4:Y:S01]  /*c970*/  LDL.LU.64 R164, [R1+0x21f0] ;  /* 0x0021f00001a47983 */ /* 0x002f220000300a00 */
[----:B------:R-:W-:-:S04]  /*c980*/  IMAD.WIDE R160, R251, 0x4, R160 ;  /* 0x00000004fba07825 */ /* 0x000fc800078e02a0 */
[----:B--2---:R-:W-:-:S04]  /*c990*/  IMAD.WIDE R172, R251, 0x4, R172 ;  /* 0x00000004fbac7825 */ /* 0x004fc800078e02ac */
[----:B---3--:R-:W-:-:S04]  /*c9a0*/  IMAD.WIDE R170, R251, 0x4, R170 ;  /* 0x00000004fbaa7825 */ /* 0x008fc800078e02aa */
[----:B----4-:R-:W-:-:S04]  /*c9b0*/  IMAD.WIDE R168, R251, 0x4, R168 ;  /* 0x00000004fba87825 */ /* 0x010fc800078e02a8 */
[----:B------:R-:W-:-:S04]  /*c9c0*/  IMAD.WIDE R180, R251, 0x4, R180 ;  /* 0x00000004fbb47825 */ /* 0x000fc800078e02b4 */
        /* <DEDUP_REMOVED lines=8> */
[----:B------:R-:W-:-:S05]  /*ca50*/  IMAD.WIDE R164, R251, 0x4, R164 ;  /* 0x00000004fba47825 */ /* 0x000fca00078e02a4 */
[----:B------:R1:W-:Y:S04]  /*ca60*/  STL.64 [R1+0xaf8], R164 ;  /* 0x000af8a401007387 */ /* 0x0003e80000100a00 */
[----:B-1----:R-:W2:Y:S04]  /*ca70*/  LDL.LU.64 R164, [R1+0xa60] ;  /* 0x000a600001a47983 */ /* 0x002ea80000300a00 */
[----:B------:R1:W-:Y:S04]  /*ca80*/  STL.64 [R1+0xaf0], R162 ;  /* 0x000af0a201007387 */ /* 0x0003e80000100a00 */
[----:B-1----:R-:W3:Y:S04]  /*ca90*/  LDL.LU.64 R162, [R1+0xa58] ;  /* 0x000a580001a27983 */ /* 0x002ee80000300a00 */
[----:B------:R1:W-:Y:S04]  /*caa0*/  STL.64 [R1+0xae8], R160 ;  /* 0x000ae8a001007387 */ /* 0x0003e80000100a00 */
[----:B-1----:R-:W4:Y:S04]  /*cab0*/  LDL.LU.64 R160, [R1+0xa50] ;  /* 0x000a500001a07983 */ /* 0x002f280000300a00 */
[----:B------:R1:W-:Y:S04]  /*cac0*/  STL.64 [R1+0xae0], R172 ;  /* 0x000ae0ac01007387 */ /* 0x0003e80000100a00 */
[----:B-1----:R-:W4:Y:S04]  /*cad0*/  LDL.LU.64 R172, [R1+0xa48] ;  /* 0x000a480001ac7983 */ /* 0x002f280000300a00 */
[----:B------:R1:W-:Y:S04]  /*cae0*/  STL.64 [R1+0xad8], R170 ;  /* 0x000ad8aa01007387 */ /* 0x0003e80000100a00 */
[----:B-1----:R-:W4:Y:S04]  /*caf0*/  LDL.LU.64 R170, [R1+0xa40] ;  /* 0x000a400001aa7983 */ /* 0x002f280000300a00 */
[----:B------:R1:W-:Y:S04]  /*cb00*/  STL.64 [R1+0xad0], R168 ;  /* 0x000ad0a801007387 */ /* 0x0003e80000100a00 */
[----:B-1----:R-:W4:Y:S04]  /*cb10*/  LDL.LU.64 R168, [R1+0xa38] ;  /* 0x000a380001a87983 */ /* 0x002f280000300a00 */
[----:B------:R1:W-:Y:S01]  /*cb20*/  STL.64 [R1+0xac8], R180 ;  /* 0x000ac8b401007387 */ /* 0x0003e20000100a00 */
[----:B------:R-:W-:-:S03]  /*cb30*/  IMAD.WIDE R154, R251, 0x4, R154 ;  /* 0x00000004fb9a7825 */ /* 0x000fc600078e029a */
[----:B-1----:R-:W4:Y:S04]  /*cb40*/  LDL.LU.64 R180, [R1+0xa30] ;  /* 0x000a300001b47983 */ /* 0x002f280000300a00 */
[----:B------:R1:W-:Y:S01]  /*cb50*/  STL.64 [R1+0xac0], R178 ;  /* 0x000ac0b201007387 */ /* 0x0003e20000100a00 */
[----:B------:R-:W-:-:S03]  /*cb60*/  IMAD.WIDE R156, R251, 0x4, R156 ;  /* 0x00000004fb9c7825 */ /* 0x000fc600078e029c */
[----:B-1----:R-:W4:Y:S04]  /*cb70*/  LDL.LU.64 R178, [R1+0xa28] ;  /* 0x000a280001b27983 */ /* 0x002f280000300a00 */
        /* <DEDUP_REMOVED lines=15> */
[----:B-1----:R-:W4:Y:S01]  /*cc70*/  LDL.LU.64 R156, [R1+0x21d0] ;  /* 0x0021d000019c7983 */ /* 0x002f220000300a00 */
[----:B------:R-:W-:-:S05]  /*cc80*/  IMAD.WIDE R4, R251, 0x4, R4 ;  /* 0x00000004fb047825 */ /* 0x000fca00078e0204 */
[----:B------:R1:W-:Y:S04]  /*cc90*/  STL.64 [R1+0xa78], R4 ;  /* 0x000a780401007387 */ /* 0x0003e80000100a00 */
[----:B-1----:R-:W4:Y:S01]  /*cca0*/  LDL.LU.64 R4, [R1+0x9e0] ;  /* 0x0009e00001047983 */ /* 0x002f220000300a00 */
        /* <DEDUP_REMOVED lines=42> */
[----:B------:R-:W-:-:S04]  /*cf50*/  IMAD.WIDE R144, R251, 0x4, R144 ;  /* 0x00000004fb907825 */ /* 0x000fc800078e0290 */
[----:B------:R-:W-:-:S04]  /*cf60*/  IMAD.WIDE R4, R251, 0x4, R4 ;  /* 0x00000004fb047825 */ /* 0x000fc800078e0204 */
[----:B------:R-:W-:-:S04]  /*cf70*/  IMAD.WIDE R174, R251, 0x4, R174 ;  /* 0x00000004fbae7825 */ /* 0x000fc800078e02ae */
[----:B------:R-:W-:-:S04]  /*cf80*/  IMAD.WIDE R140, R251, 0x4, R140 ;  /* 0x00000004fb8c7825 */ /* 0x000fc800078e028c */
        /* <DEDUP_REMOVED lines=19> */
[----:B-1----:R-:W2:Y:S04]  /*d0c0*/  LDL.LU.64 R144, [R1+0x950] ;  /* 0x0009500001907983 */ /* 0x002ea80000300a00 */
        /* <DEDUP_REMOVED lines=12> */
[----:B------:R1:W-:Y:S01]  /*d190*/  STL.64 [R1+0x9b0], R172 ;  /* 0x0009b0ac01007387 */ /* 0x0003e20000100a00 */
[----:B------:R-:W-:-:S03]  /*d1a0*/  IMAD.WIDE R180, R251, 0x4, R180 ;  /* 0x00000004fbb47825 */ /* 0x000fc600078e02b4 */
[----:B-1----:R-:W2:Y:S04]  /*d1b0*/  LDL.LU.64 R172, [R1+0x918] ;  /* 0x0009180001ac7983 */ /* 0x002ea80000300a00 */
[----:B------:R1:W-:Y:S01]  /*d1c0*/  STL.64 [R1+0x9a8], R170 ;  /* 0x0009a8aa01007387 */ /* 0x0003e20000100a00 */
[----:B------:R-:W-:-:S03]  /*d1d0*/  IMAD.WIDE R178, R251, 0x4, R178 ;  /* 0x00000004fbb27825 */ /* 0x000fc600078e02b2 */
[----:B-1----:R-:W2:Y:S04]  /*d1e0*/  LDL.LU.64 R170, [R1+0x910] ;  /* 0x0009100001aa7983 */ /* 0x002ea80000300a00 */
[----:B------:R1:W-:Y:S01]  /*d1f0*/  STL.64 [R1+0x9a0], R168 ;  /* 0x0009a0a801007387 */ /* 0x0003e20000100a00 */
[----:B------:R-:W-:-:S03]  /*d200*/  IMAD.WIDE R176, R251, 0x4, R176 ;  /* 0x00000004fbb07825 */ /* 0x000fc600078e02b0 */
        /* <DEDUP_REMOVED lines=14> */
[----:B-1----:R-:W2:Y:S01]  /*d2f0*/  LDL.LU.64 R136, [R1+0x8d0] ;  /* 0x0008d00001887983 */ /* 0x002ea20000300a00 */
[----:B---3--:R-:W-:-:S05]  /*d300*/  IMAD.WIDE R148, R251, 0x4, R148 ;  /* 0x00000004fb947825 */ /* 0x008fca00078e0294 */
[----:B------:R1:W-:Y:S01]  /*d310*/  STL.64 [R1+0x960], R148 ;  /* 0x0009609401007387 */ /* 0x0003e20000100a00 */
[----:B----4-:R-:W-:-:S03]  /*d320*/  IMAD.WIDE R146, R251, 0x4, R146 ;  /* 0x00000004fb927825 */ /* 0x010fc600078e0292 */
[----:B-1----:R-:W3:Y:S04]  /*d330*/  LDL.LU.64 R148, [R1+0x8c8] ;  /* 0x0008c80001947983 */ /* 0x002ee80000300a00 */
[----:B------:R1:W-:Y:S01]  /*d340*/  STL.64 [R1+0x958], R146 ;  /* 0x0009589201007387 */ /* 0x0003e20000100a00 */
[----:B--2---:R-:W-:-:S03]  /*d350*/  IMAD.WIDE R144, R251, 0x4, R144 ;  /* 0x00000004fb907825 */ /* 0x004fc600078e0290 */
[----:B-1----:R-:W2:Y:S04]  /*d360*/  LDL.LU.64 R146, [R1+0x8c0] ;  /* 0x0008c00001927983 */ /* 0x002ea80000300a00 */
[----:B------:R1:W-:Y:S01]  /*d370*/  STL.64 [R1+0x950], R144 ;  /* 0x0009509001007387 */ /* 0x0003e20000100a00 */
[----:B------:R-:W-:-:S03]  /*d380*/  IMAD.WIDE R4, R251, 0x4, R4 ;  /* 0x00000004fb047825 */ /* 0x000fc600078e0204 */
        /* <DEDUP_REMOVED lines=8> */
[----:B-1----:R-:W4:Y:S01]  /*d410*/  LDL.LU.64 R154, [R1+0x8a0] ;  /* 0x0008a000019a7983 */ /* 0x002f220000300a00 */
[----:B------:R-:W-:-:S05]  /*d420*/  IMAD.WIDE R164, R251, 0x4, R164 ;  /* 0x00000004fba47825 */ /* 0x000fca00078e02a4 */
        /* <DEDUP_REMOVED lines=8> */
[----:B------:R-:W-:-:S04]  /*d4b0*/  IMAD.WIDE R172, R251, 0x4, R172 ;  /* 0x00000004fbac7825 */ /* 0x000fc800078e02ac */
[C---:B------:R-:W-:Y:S01]  /*d4c0*/  IMAD.WIDE R132, R251.reuse, 0x4, R132 ;  /* 0x00000004fb847825 */ /* 0x040fe200078e0284 */
[----:B------:R1:W-:Y:S03]  /*d4d0*/  STL.64 [R1+0x918], R172 ;  /* 0x000918ac01007387 */ /* 0x0003e60000100a00 */
[C---:B------:R-:W-:Y:S01]  /*d4e0*/  IMAD.WIDE R170, R251.reuse, 0x4, R170 ;  /* 0x00000004fbaa7825 */ /* 0x040fe200078e02aa */
[----:B-1----:R-:W4:Y:S03]  /*d4f0*/  LDL.LU.64 R172, [R1+0x2188] ;  /* 0x0021880001ac7983 */ /* 0x002f260000300a00 */
[C---:B------:R-:W-:Y:S01]  /*d500*/  IMAD.WIDE R130, R251.reuse, 0x4, R130 ;  /* 0x00000004fb827825 */ /* 0x040fe200078e0282 */
[----:B------:R1:W-:Y:S03]  /*d510*/  STL.64 [R1+0x910], R170 ;  /* 0x000910aa01007387 */ /* 0x0003e60000100a00 */
[----:B------:R-:W-:-:S04]  /*d520*/  IMAD.WIDE R70, R251, 0x4, R70 ;  /* 0x00000004fb467825 */ /* 0x000fc800078e0246 */
[C---:B------:R-:W-:Y:S01]  /*d530*/  IMAD.WIDE R168, R251.reuse, 0x4, R168 ;  /* 0x00000004fba87825 */ /* 0x040fe200078e02a8 */
[----:B-1----:R-:W4:Y:S04]  /*d540*/  LDL.LU.64 R170, [R1+0x2180] ;  /* 0x0021800001aa7983 */ /* 0x002f280000300a00 */
[----:B------:R1:W-:Y:S04]  /*d550*/  STL.64 [R1+0x908], R168 ;  /* 0x000908a801007387 */ /* 0x0003e80000100a00 */
        /* <DEDUP_REMOVED lines=19> */
[----:B---3--:R-:W-:-:S05]  /*d690*/  IMAD.WIDE R148, R251, 0x4, R148 ;  /* 0x00000004fb947825 */ /* 0x008fca00078e0294 */
[----:B------:R1:W-:Y:S01]  /*d6a0*/  STL.64 [R1+0x8c8], R148 ;  /* 0x0008c89401007387 */ /* 0x0003e20000100a00 */
[----:B--2---:R-:W-:-:S03]  /*d6b0*/  IMAD.WIDE R146, R251, 0x4, R146 ;  /* 0x00000004fb927825 */ /* 0x004fc600078e0292 */
[----:B-1----:R-:W2:Y:S04]  /*d6c0*/  LDL.LU.64 R148, [R1+0x830] ;  /* 0x0008300001947983 */ /* 0x002ea80000300a00 */
[----:B------:R1:W-:Y:S01]  /*d6d0*/  STL.64 [R1+0x8c0], R146 ;  /* 0x0008c09201007387 */ /* 0x0003e20000100a00 */
[----:B----4-:R-:W-:-:S03]  /*d6e0*/  IMAD.WIDE R144, R251, 0x4, R144 ;  /* 0x00000004fb907825 */ /* 0x010fc600078e0290 */
[----:B-1----:R-:W3:Y:S04]  /*d6f0*/  LDL.LU.64 R146, [R1+0x828] ;  /* 0x0008280001927983 */ /* 0x002ee80000300a00 */
[----:B------:R1:W-:Y:S01]  /*d700*/  STL.64 [R1+0x8b8], R144 ;  /* 0x0008b89001007387 */ /* 0x0003e20000100a00 */
[----:B------:R-:W-:-:S03]  /*d710*/  IMAD.WIDE R4, R251, 0x4, R4 ;  /* 0x00000004fb047825 */ /* 0x000fc600078e0204 */
[----:B-1----:R-:W4:Y:S04]  /*d720*/  LDL.LU.64 R144, [R1+0x820] ;  /* 0x0008200001907983 */ /* 0x002f280000300a00 */
[----:B------:R1:W-:Y:S01]  /*d730*/  STL.64 [R1+0x8b0], R4 ;  /* 0x0008b00401007387 */ /* 0x0003e20000100a00 */
[----:B------:R-:W-:-:S05]  /*d740*/  IMAD.WIDE R156, R251, 0x4, R156 ;  /* 0x00000004fb9c7825 */ /* 0x000fca00078e029c */
[----:B------:R1:W-:Y:S02]  /*d750*/  STL.64 [R1+0xc48], R156 ;  /* 0x000c489c01007387 */ /* 0x0003e40000100a00 */
[C---:B-1----:R-:W-:Y:S02]  /*d760*/  IMAD.WIDE R4, R251.reuse, 0x4, R154 ;  /* 0x00000004fb047825 */ /* 0x042fe400078e029a */
[----:B------:R-:W4:Y:S04]  /*d770*/  LDL.LU.64 R156, [R1+0x818] ;  /* 0x00081800019c7983 */ /* 0x000f280000300a00 */
[----:B------:R-:W4:Y:S04]  /*d780*/  LDL.LU.64 R154, [R1+0x810] ;  /* 0x00081000019a7983 */ /* 0x000f280000300a00 */
        /* <DEDUP_REMOVED lines=9> */
[C---:B------:R-:W-:Y:S01]  /*d820*/  IMAD.WIDE R160, R251.reuse, 0x4, R160 ;  /* 0x00000004fba07825 */ /* 0x040fe200078e02a0 */
[----:B-1----:R-:W4:Y:S03]  /*d830*/  LDL.LU.64 R162, [R1+0x2160] ;  /* 0x0021600001a27983 */ /* 0x002f260000300a00 */
[C---:B------:R-:W-:Y:S01]  /*d840*/  IMAD.WIDE R150, R251.reuse, 0x4, R150 ;  /* 0x00000004fb967825 */ /* 0x040fe200078e0296 */
[----:B------:R1:W-:Y:S04]  /*d850*/  STL.64 [R1+0xc68], R160 ;  /* 0x000c68a001007387 */ /* 0x0003e80000100a00 */
[----:B-1----:R-:W4:Y:S04]  /*d860*/  LDL.LU.64 R160, [R1+0x2158] ;  /* 0x0021580001a07983 */ /* 0x002f280000300a00 */
[----:B------:R1:W-:Y:S04]  /*d870*/  STL.64 [R1+0xc70], R158 ;  /* 0x000c709e01007387 */ /* 0x0003e80000100a00 */
[----:B-1----:R-:W4:Y:S04]  /*d880*/  LDL.LU.64 R158, [R1+0x2150] ;  /* 0x00215000019e7983 */ /* 0x002f280000300a00 */
[----:B------:R1:W-:Y:S04]  /*d890*/  STL.64 [R1+0xc78], R80 ;  /* 0x000c785001007387 */ /* 0x0003e80000100a00 */
[----:B-1----:R-:W4:Y:S04]  /*d8a0*/  LDL.LU.64 R80, [R1+0x7e0] ;  /* 0x0007e00001507983 */ /* 0x002f280000300a00 */
[----:B------:R1:W-:Y:S02]  /*d8b0*/  STL.64 [R1+0xc80], R150 ;  /* 0x000c809601007387 */ /* 0x0003e40000100a00 */
[----:B-1----:R-:W-:-:S02]  /*d8c0*/  IMAD.WIDE R150, R251, 0x4, R8 ;  /* 0x00000004fb967825 */ /* 0x002fc400078e0208 */
[----:B------:R-:W4:Y:S02]  /*d8d0*/  LDL.LU.64 R8, [R1+0x7d8] ;  /* 0x0007d80001087983 */ /* 0x000f240000300a00 */
[C---:B------:R-:W-:Y:S02]  /*d8e0*/  IMAD.WIDE R132, R251.reuse, 0x4, R132 ;  /* 0x00000004fb847825 */ /* 0x040fe400078e0284 */
[----:B------:R1:W-:Y:S04]  /*d8f0*/  STL.64 [R1+0xc88], R150 ;  /* 0x000c889601007387 */ /* 0x0003e80000100a00 */
[----:B------:R1:W-:Y:S01]  /*d900*/  STL.64 [R1+0xc90], R132 ;  /* 0x000c908401007387 */ /* 0x0003e20000100a00 */
[----:B------:R-:W-:-:S03]  /*d910*/  IMAD.WIDE R130, R251, 0x4, R130 ;  /* 0x00000004fb827825 */ /* 0x000fc600078e0282 */
[----:B-1----:R-:W4:Y:S04]  /*d920*/  LDL.LU.64 R150, [R1+0x7d0] ;  /* 0x0007d00001967983 */ /* 0x002f280000300a00 */
[----:B------:R1:W-:Y:S04]  /*d930*/  STL.64 [R1+0xc98], R130 ;  /* 0x000c988201007387 */ /* 0x0003e80000100a00 */
[----:B------:R-:W4:Y:S01]  /*d940*/  LDL.LU.64 R132, [R1+0x7c8] ;  /* 0x0007c80001847983 */ /* 0x000f220000300a00 */
[----:B------:R-:W-:-:S05]  /*d950*/  IMAD.WIDE R70, R251, 0x4, R70 ;  /* 0x00000004fb467825 */ /* 0x000fca00078e0246 */
[----:B------:R1:W-:Y:S04]  /*d960*/  STL.64 [R1+0xca0], R70 ;  /* 0x000ca04601007387 */ /* 0x0003e80000100a00 */
[----:B-1----:R-:W4:Y:S04]  /*d970*/  LDL.LU.64 R130, [R1+0x7c0] ;  /* 0x0007c00001827983 */ /* 0x002f280000300a00 */
[----:B------:R-:W4:Y:S01]  /*d980*/  LDL.LU.64 R70, [R1+0x7b8] ;  /* 0x0007b80001467983 */ /* 0x000f220000300a00 */
        /* <DEDUP_REMOVED lines=9> */
[----:B--2---:R-:W-:-:S05]  /*da20*/  IMAD.WIDE R148, R251, 0x4, R148 ;  /* 0x00000004fb947825 */ /* 0x004fca00078e0294 */
[----:B------:R1:W-:Y:S01]  /*da30*/  STL.64 [R1+0xcc0], R148 ;  /* 0x000cc09401007387 */ /* 0x0003e20000100a00 */
[----:B---3--:R-:W-:-:S03]  /*da40*/  IMAD.WIDE R146, R251, 0x4, R146 ;  /* 0x00000004fb927825 */ /* 0x008fc600078e0292 */
[----:B-1----:R-:W2:Y:S04]  /*da50*/  LDL.LU.64 R148, [R1+0x798] ;  /* 0x0007980001947983 */ /* 0x002ea80000300a00 */
[----:B------:R1:W-:Y:S01]  /*da60*/  STL.64 [R1+0xcc8], R146 ;  /* 0x000cc89201007387 */ /* 0x0003e20000100a00 */
[----:B----4-:R-:W-:-:S03]  /*da70*/  IMAD.WIDE R144, R251, 0x4, R144 ;  /* 0x00000004fb907825 */ /* 0x010fc600078e0290 */
[----:B-1----:R-:W3:Y:S04]  /*da80*/  LDL.LU.64 R146, [R1+0x790] ;  /* 0x0007900001927983 */ /* 0x002ee80000300a00 */
[----:B------:R1:W-:Y:S04]  /*da90*/  STL.64 [R1+0xcd0], R144 ;  /* 0x000cd09001007387 */ /* 0x0003e80000100a00 */
[----:B-1----:R-:W4:Y:S01]  /*daa0*/  LDL.LU.64 R144, [R1+0x788] ;  /* 0x0007880001907983 */ /* 0x002f220000300a00 */
[----:B------:R-:W-:-:S04]  /*dab0*/  IMAD.WIDE R156, R251, 0x4, R156 ;  /* 0x00000004fb9c7825 */ /* 0x000fc800078e029c */
[C---:B------:R-:W-:Y:S01]  /*dac0*/  IMAD.WIDE R154, R251.reuse, 0x4, R154 ;  /* 0x00000004fb9a7825 */ /* 0x040fe200078e029a */
[----:B------:R1:W-:Y:S04]  /*dad0*/  STL.64 [R1+0xcd8], R156 ;  /* 0x000cd89c01007387 */ /* 0x0003e80000100a00 */
[----:B-1----:R-:W4:Y:S01]  /*dae0*/  LDL.LU.64 R156, [R1+0x2148] ;  /* 0x00214800019c7983 */ /* 0x002f220000300a00 */
[----:B------:R-:W-:-:S03]  /*daf0*/  IMAD.WIDE R4, R251, 0x4, R4 ;  /* 0x00000004fb047825 */ /* 0x000fc600078e0204 */
[----:B------:R1:W-:Y:S04]  /*db00*/  STL.64 [R1+0xce0], R154 ;  /* 0x000ce09a01007387 */ /* 0x0003e80000100a00 */
[----:B-1----:R-:W4:Y:S04]  /*db10*/  LDL.LU.64 R154, [R1+0x2140] ;  /* 0x00214000019a7983 */ /* 0x002f280000300a00 */
[----:B------:R1:W-:Y:S02]  /*db20*/  STL.64 [R1+0xce8], R4 ;  /* 0x000ce80401007387 */ /* 0x0003e40000100a00 */
[----:B-1----:R-:W-:-:S02]  /*db30*/  IMAD.WIDE R4, R251, 0x4, R152 ;  /* 0x00000004fb047825 */ /* 0x002fc400078e0298 */
[----:B------:R-:W4:Y:S04]  /*db40*/  LDL.LU.64 R152, [R1+0x2138] ;  /* 0x0021380001987983 */ /* 0x000f280000300a00 */
[----:B------:R1:W-:Y:S02]  /*db50*/  STL.64 [R1+0xcf0], R4 ;  /* 0x000cf00401007387 */ /* 0x0003e40000100a00 */
[C---:B-1----:R-:W-:Y:S02]  /*db60*/  IMAD.WIDE R4, R251.reuse, 0x4, R114 ;  /* 0x00000004fb047825 */ /* 0x042fe400078e0272 */
[----:B------:R-:W4:Y:S04]  /*db70*/  LDL.LU.64 R114, [R1+0x760] ;  /* 0x0007600001727983 */ /* 0x000f280000300a00 */
[----:B------:R1:W-:Y:S02]  /*db80*/  STL.64 [R1+0xcf8], R4 ;  /* 0x000cf80401007387 */ /* 0x0003e40000100a00 */
[----:B-1----:R-:W-:-:S04]  /*db90*/  IMAD.WIDE R4, R251, 0x4, R134 ;  /* 0x00000004fb047825 */ /* 0x002fc800078e0286 */
[C---:B------:R-:W-:Y:S01]  /*dba0*/  IMAD.WIDE R134, R251.reuse, 0x4, R6 ;  /* 0x00000004fb867825 */ /* 0x040fe200078e0206 */
[----:B------:R1:W-:Y:S04]  /*dbb0*/  STL.64 [R1+0xd00], R4 ;  /* 0x000d000401007387 */ /* 0x0003e80000100a00 */
[----:B-1----:R-:W4:Y:S01]  /*dbc0*/  LDL.LU.64 R4, [R1+0x758] ;  /* 0x0007580001047983 */ /* 0x002f220000300a00 */
[----:B------:R-:W-:-:S03]  /*dbd0*/  IMAD.WIDE R6, R251, 0x4, R80 ;  /* 0x00000004fb067825 */ /* 0x000fc600078e0250 */
[----:B------:R1:W-:Y:S04]  /*dbe0*/  STL.64 [R1+0xd08], R134 ;  /* 0x000d088601007387 */ /* 0x0003e80000100a00 */
[----:B------:R-:W4:Y:S04]  /*dbf0*/  LDL.LU.64 R80, [R1+0x750] ;  /* 0x0007500001507983 */ /* 0x000f280000300a00 */
[----:B------:R1:W-:Y:S04]  /*dc00*/  STL.64 [R1+0xd10], R6 ;  /* 0x000d100601007387 */ /* 0x0003e80000100a00 */
[----:B-1----:R-:W4:Y:S01]  /*dc10*/  LDL.LU.64 R134, [R1+0x748] ;  /* 0x0007480001867983 */ /* 0x002f220000300a00 */
[----:B------:R-:W-:-:S03]  /*dc20*/  IMAD.WIDE R8, R251, 0x4, R8 ;  /* 0x00000004fb087825 */ /* 0x000fc600078e0208 */
        /* <DEDUP_REMOVED lines=13> */
[----:B------:R1:W-:Y:S01]  /*dd00*/  STL.64 [R1+0xd38], R70 ;  /* 0x000d384601007387 */ /* 0x0003e20000100a00 */
[----:B------:R-:W-:-:S03]  /*dd10*/  IMAD.WIDE R140, R251, 0x4, R140 ;  /* 0x00000004fb8c7825 */ /* 0x000fc600078e028c */
[----:B-1----:R-:W4:Y:S01]  /*dd20*/  LDL.LU.64 R70, [R1+0x710] ;  /* 0x0007100001467983 */ /* 0x002f220000300a00 */
[----:B------:R-:W-:-:S03]  /*dd30*/  IMAD.WIDE R138, R251, 0x4, R138 ;  /* 0x00000004fb8a7825 */ /* 0x000fc600078e028a */
[----:B------:R1:W-:Y:S04]  /*dd40*/  STL.64 [R1+0xd40], R140 ;  /* 0x000d408c01007387 */ /* 0x0003e80000100a00 */
[----:B-1----:R-:W4:Y:S01]  /*dd50*/  LDL.LU.64 R140, [R1+0x708] ;  /* 0x00070800018c7983 */ /* 0x002f220000300a00 */
[----:B------:R-:W-:-:S03]  /*dd60*/  IMAD.WIDE R136, R251, 0x4, R136 ;  /* 0x00000004fb887825 */ /* 0x000fc600078e0288 */
[----:B------:R1:W-:Y:S04]  /*dd70*/  STL.64 [R1+0xd48], R138 ;  /* 0x000d488a01007387 */ /* 0x0003e80000100a00 */
[----:B-1----:R-:W4:Y:S04]  /*dd80*/  LDL.LU.64 R138, [R1+0x700] ;  /* 0x00070000018a7983 */ /* 0x002f280000300a00 */
[----:B------:R1:W-:Y:S04]  /*dd90*/  STL.64 [R1+0xd50], R136 ;  /* 0x000d508801007387 */ /* 0x0003e80000100a00 */
[----:B-1----:R-:W4:Y:S01]  /*dda0*/  LDL.LU.64 R136, [R1+0x6f8] ;  /* 0x0006f80001887983 */ /* 0x002f220000300a00 */
[----:B--2---:R-:W-:-:S04]  /*ddb0*/  IMAD.WIDE R148, R251, 0x4, R148 ;  /* 0x00000004fb947825 */ /* 0x004fc800078e0294 */
[C---:B------:R-:W-:Y:S01]  /*ddc0*/  IMAD.WIDE R142, R251.reuse, 0x4, R142 ;  /* 0x00000004fb8e7825 */ /* 0x040fe200078e028e */
[----:B------:R1:W-:Y:S03]  /*ddd0*/  STL.64 [R1+0xd58], R148 ;  /* 0x000d589401007387 */ /* 0x0003e60000100a00 */
[----:B---3--:R-:W-:-:S04]  /*dde0*/  IMAD.WIDE R146, R251, 0x4, R146 ;  /* 0x00000004fb927825 */ /* 0x008fc800078e0292 */
[C---:B------:R-:W-:Y:S01]  /*ddf0*/  IMAD.WIDE R52, R251.reuse, 0x4, R52 ;  /* 0x00000004fb347825 */ /* 0x040fe200078e0234 */
[----:B-1----:R-:W2:Y:S04]  /*de00*/  LDL.LU.64 R148, [R1+0x2128] ;  /* 0x0021280001947983 */ /* 0x002ea80000300a00 */
[----:B------:R1:W-:Y:S01]  /*de10*/  STL.64 [R1+0xd60], R146 ;  /* 0x000d609201007387 */ /* 0x0003e20000100a00 */
[----:B----4-:R-:W-:-:S03]  /*de20*/  IMAD.WIDE R144, R251, 0x4, R144 ;  /* 0x00000004fb907825 */ /* 0x010fc600078e0290 */
[----:B-1----:R-:W3:Y:S04]  /*de30*/  LDL.LU.64 R146, [R1+0x2120] ;  /* 0x0021200001927983 */ /* 0x002ee80000300a00 */
[----:B------:R1:W-:Y:S01]  /*de40*/  STL.64 [R1+0xd68], R144 ;  /* 0x000d689001007387 */ /* 0x0003e20000100a00 */
[----:B------:R-:W-:-:S04]  /*de50*/  IMAD.WIDE R46, R251, 0x4, R46 ;  /* 0x00000004fb2e7825 */ /* 0x000fc800078e022e */
[C---:B------:R-:W-:Y:S01]  /*de60*/  IMAD.WIDE R20, R251.reuse, 0x4, R20 ;  /* 0x00000004fb147825 */ /* 0x040fe200078e0214 */
[----:B-1----:R-:W4:Y:S04]  /*de70*/  LDL.LU.64 R144, [R1+0x2118] ;  /* 0x0021180001907983 */ /* 0x002f280000300a00 */
[----:B------:R1:W-:Y:S04]  /*de80*/  STL.64 [R1+0xd70], R142 ;  /* 0x000d708e01007387 */ /* 0x0003e80000100a00 */
[----:B-1----:R-:W2:Y:S04]  /*de90*/  LDL.LU.64 R142, [R1+0x2110] ;  /* 0x00211000018e7983 */ /* 0x002ea80000300a00 */
[----:B------:R1:W-:Y:S04]  /*dea0*/  STL.64 [R1+0xd78], R52 ;  /* 0x000d783401007387 */ /* 0x0003e80000100a00 */
[----:B-1----:R-:W3:Y:S04]  /*deb0*/  LDL.LU.64 R52, [R1+0x6d0] ;  /* 0x0006d00001347983 */ /* 0x002ee80000300a00 */
[----:B------:R1:W-:Y:S04]  /*dec0*/  STL.64 [R1+0xd80], R46 ;  /* 0x000d802e01007387 */ /* 0x0003e80000100a00 */
[----:B-1----:R-:W4:Y:S04]  /*ded0*/  LDL.LU.64 R46, [R1+0x6c8] ;  /* 0x0006c800012e7983 */ /* 0x002f280000300a00 */
[----:B------:R1:W-:Y:S01]  /*dee0*/  STL.64 [R1+0xd88], R20 ;  /* 0x000d881401007387 */ /* 0x0003e20000100a00 */
[----:B------:R-:W-:-:S03]  /*def0*/  IMAD.WIDE R114, R251, 0x4, R114 ;  /* 0x00000004fb727825 */ /* 0x000fc600078e0272 */
[----:B-1----:R-:W2:Y:S04]  /*df00*/  LDL.LU.64 R20, [R1+0x6c0] ;  /* 0x0006c00001147983 */ /* 0x002ea80000300a00 */
[----:B------:R1:W-:Y:S04]  /*df10*/  STL.64 [R1+0xd90], R114 ;  /* 0x000d907201007387 */ /* 0x0003e80000100a00 */
[----:B-1----:R-:W2:Y:S01]  /*df20*/  LDL.LU.64 R114, [R1+0x6b8] ;  /* 0x0006b80001727983 */ /* 0x002ea20000300a00 */
[----:B------:R-:W-:-:S05]  /*df30*/  IMAD.WIDE R4, R251, 0x4, R4 ;  /* 0x00000004fb047825 */ /* 0x000fca00078e0204 */
[----:B------:R1:W-:Y:S02]  /*df40*/  STL.64 [R1+0xd98], R4 ;  /* 0x000d980401007387 */ /* 0x0003e40000100a00 */
[C---:B-1----:R-:W-:Y:S02]  /*df50*/  IMAD.WIDE R4, R251.reuse, 0x4, R80 ;  /* 0x00000004fb047825 */ /* 0x042fe400078e0250 */
[----:B------:R-:W2:Y:S02]  /*df60*/  LDL.LU.64 R80, [R1+0x6b0] ;  /* 0x0006b00001507983 */ /* 0x000ea40000300a00 */
[C---:B------:R-:W-:Y:S02]  /*df70*/  IMAD.WIDE R134, R251.reuse, 0x4, R134 ;  /* 0x00000004fb867825 */ /* 0x040fe400078e0286 */
[----:B------:R1:W-:Y:S04]  /*df80*/  STL.64 [R1+0xda0], R4 ;  /* 0x000da00401007387 */ /* 0x0003e80000100a00 */
[----:B------:R1:W-:Y:S02]  /*df90*/  STL.64 [R1+0xda8], R134 ;  /* 0x000da88601007387 */ /* 0x0003e40000100a00 */
[----:B-1----:R-:W-:-:S02]  /*dfa0*/  IMAD.WIDE R4, R251, 0x4, R6 ;  /* 0x00000004fb047825 */ /* 0x002fc400078e0206 */
[----:B------:R-:W2:Y:S02]  /*dfb0*/  LDL.LU.64 R134, [R1+0x6a8] ;  /* 0x0006a80001867983 */ /* 0x000ea40000300a00 */
[C---:B------:R-:W-:Y:S02]  /*dfc0*/  IMAD.WIDE R6, R251.reuse, 0x4, R8 ;  /* 0x00000004fb067825 */ /* 0x040fe400078e0208 */
[----:B------:R1:W-:Y:S04]  /*dfd0*/  STL.64 [R1+0xdb0], R4 ;  /* 0x000db00401007387 */ /* 0x0003e80000100a00 */
[----:B-1----:R-:W2:Y:S04]  /*dfe0*/  LDL.LU.64 R4, [R1+0x6a0] ;  /* 0x0006a00001047983 */ /* 0x002ea80000300a00 */
[----:B------:R1:W-:Y:S04]  /*dff0*/  STL.64 [R1+0xdb8], R6 ;  /* 0x000db80601007387 */ /* 0x0003e80000100a00 */
[----:B-1----:R-:W2:Y:S04]  /*e000*/  LDL.LU.64 R6, [R1+0x698] ;  /* 0x0006980001067983 */ /* 0x002ea80000300a00 */
[----:B------:R-:W2:Y:S01]  /*e010*/  LDL.LU.64 R8, [R1+0x690] ;  /* 0x0006900001087983 */ /* 0x000ea20000300a00 */
[----:B------:R-:W-:-:S05]  /*e020*/  IMAD.WIDE R132, R251, 0x4, R132 ;  /* 0x00000004fb847825 */ /* 0x000fca00078e0284 */
[----:B------:R1:W-:Y:S01]  /*e030*/  STL.64 [R1+0xdc0], R132 ;  /* 0x000dc08401007387 */ /* 0x0003e20000100a00 */
[----:B------:R-:W-:-:S03]  /*e040*/  IMAD.WIDE R130, R251, 0x4, R130 ;  /* 0x00000004fb827825 */ /* 0x000fc600078e0282 */
[----:B-1----:R-:W2:Y:S04]  /*e050*/  LDL.LU.64 R132, [R1+0x688] ;  /* 0x0006880001847983 */ /* 0x002ea80000300a00 */
[----:B------:R1:W-:Y:S01]  /*e060*/  STL.64 [R1+0xdc8], R130 ;  /* 0x000dc88201007387 */ /* 0x0003e20000100a00 */
[----:B------:R-:W-:-:S03]  /*e070*/  IMAD.WIDE R70, R251, 0x4, R70 ;  /* 0x00000004fb467825 */ /* 0x000fc600078e0246 */
[----:B-1----:R-:W2:Y:S04]  /*e080*/  LDL.LU.64 R130, [R1+0x680] ;  /* 0x0006800001827983 */ /* 0x002ea80000300a00 */
[----:B------:R1:W-:Y:S04]  /*e090*/  STL.64 [R1+0xdd0], R70 ;  /* 0x000dd04601007387 */ /* 0x0003e80000100a00 */
[----:B-1----:R-:W2:Y:S01]  /*e0a0*/  LDL.LU.64 R70, [R1+0x678] ;  /* 0x0006780001467983 */ /* 0x002ea20000300a00 */
[----:B------:R-:W-:-:S04]  /*e0b0*/  IMAD.WIDE R140, R251, 0x4, R140 ;  /* 0x00000004fb8c7825 */ /* 0x000fc800078e028c */
[C---:B------:R-:W-:Y:S01]  /*e0c0*/  IMAD.WIDE R30, R251.reuse, 0x4, R30 ;  /* 0x00000004fb1e7825 */ /* 0x040fe200078e021e */
[----:B------:R1:W-:Y:S03]  /*e0d0*/  STL.64 [R1+0xdd8], R140 ;  /* 0x000dd88c01007387 */ /* 0x0003e60000100a00 */
[C---:B------:R-:W-:Y:S01]  /*e0e0*/  IMAD.WIDE R138, R251.reuse, 0x4, R138 ;  /* 0x00000004fb8a7825 */ /* 0x040fe200078e028a */
[----:B-1----:R-:W2:Y:S04]  /*e0f0*/  LDL.LU.64 R140, [R1+0x2108] ;  /* 0x00210800018c7983 */ /* 0x002ea80000300a00 */
[----:B------:R1:W-:Y:S01]  /*e100*/  STL.64 [R1+0xde0], R138 ;  /* 0x000de08a01007387 */ /* 0x0003e20000100a00 */
[----:B------:R-:W-:-:S03]  /*e110*/  IMAD.WIDE R136, R251, 0x4, R136 ;  /* 0x00000004fb887825 */ /* 0x000fc600078e0288 */
[----:B-1----:R-:W2:Y:S04]  /*e120*/  LDL.LU.64 R138, [R1+0x2100] ;  /* 0x00210000018a7983 */ /* 0x002ea80000300a00 */
[----:B------:R1:W-:Y:S04]  /*e130*/  STL.64 [R1+0xde8], R136 ;  /* 0x000de88801007387 */ /* 0x0003e80000100a00 */
[----:B-1----:R-:W2:Y:S04]  /*e140*/  LDL.LU.64 R136, [R1+0x20f8] ;  /* 0x0020f80001887983 */ /* 0x002ea80000300a00 */
[----:B------:R1:W-:Y:S02]  /*e150*/  STL.64 [R1+0xdf0], R30 ;  /* 0x000df01e01007387 */ /* 0x0003e40000100a00 */
[----:B-1----:R-:W-:-:S02]  /*e160*/  IMAD.WIDE R30, R251, 0x4, R124 ;  /* 0x00000004fb1e7825 */ /* 0x002fc400078e027c */
[----:B------:R-:W2:Y:S02]  /*e170*/  LDL.LU.64 R124, [R1+0x650] ;  /* 0x00065000017c7983 */ /* 0x000ea40000300a00 */
[----:B------:R-:W-:-:S04]  /*e180*/  IMAD.WIDE R64, R251, 0x4, R64 ;  /* 0x00000004fb407825 */ /* 0x000fc800078e0240 */
[C---:B------:R-:W-:Y:S01]  /*e190*/  IMAD.WIDE R66, R251.reuse, 0x4, R66 ;  /* 0x00000004fb427825 */ /* 0x040fe200078e0242 */
[----:B------:R1:W-:Y:S04]  /*e1a0*/  STL.64 [R1+0xdf8], R64 ;  /* 0x000df84001007387 */ /* 0x0003e80000100a00 */
[----:B------:R-:W-:Y:S04]  /*e1b0*/  STL.64 [R1+0xe00], R30 ;  /* 0x000e001e01007387 */ /* 0x000fe80000100a00 */
[----:B-1----:R-:W2:Y:S04]  /*e1c0*/  LDL.LU.64 R64, [R1+0x648] ;  /* 0x0006480001407983 */ /* 0x002ea80000300a00 */
[----:B------:R1:W-:Y:S04]  /*e1d0*/  STL.64 [R1+0xe08], R66 ;  /* 0x000e084201007387 */ /* 0x0003e80000100a00 */
[----:B-1----:R-:W2:Y:S01]  /*e1e0*/  LDL.LU.64 R66, [R1+0x640] ;  /* 0x0006400001427983 */ /* 0x002ea20000300a00 */
[----:B---3--:R-:W-:-:S05]  /*e1f0*/  IMAD.WIDE R30, R251, 0x4, R52 ;  /* 0x00000004fb1e7825 */ /* 0x008fca00078e0234 */
[----:B------:R4:W-:Y:S04]  /*e200*/  STL.64 [R1+0xe10], R30 ;  /* 0x000e101e01007387 */ /* 0x0009e80000100a00 */
[----:B------:R-:W3:Y:S01]  /*e210*/  LDL.LU.64 R52, [R1+0x638] ;  /* 0x0006380001347983 */ /* 0x000ee20000300a00 */
[----:B----4-:R-:W-:-:S05]  /*e220*/  IMAD.WIDE R30, R251, 0x4, R46 ;  /* 0x00000004fb1e7825 */ /* 0x010fca00078e022e */
[----:B------:R1:W-:Y:S01]  /*e230*/  STL.64 [R1+0xe18], R30 ;  /* 0x000e181e01007387 */ /* 0x0003e20000100a00 */
[----:B--2---:R-:W-:-:S03]  /*e240*/  IMAD.WIDE R46, R251, 0x4, R20 ;  /* 0x00000004fb2e7825 */ /* 0x004fc600078e0214 */
[----:B-1----:R-:W2:Y:S04]  /*e250*/  LDL.LU.64 R30, [R1+0x630] ;  /* 0x00063000011e7983 */ /* 0x002ea80000300a00 */
[----:B------:R1:W-:Y:S01]  /*e260*/  STL.64 [R1+0xe20], R46 ;  /* 0x000e202e01007387 */ /* 0x0003e20000100a00 */
[----:B------:R-:W-:-:S03]  /*e270*/  IMAD.WIDE R20, R251, 0x4, R114 ;  /* 0x00000004fb147825 */ /* 0x000fc600078e0272 */
[----:B------:R-:W4:Y:S04]  /*e280*/  LDL.LU.64 R114, [R1+0x628] ;  /* 0x0006280001727983 */ /* 0x000f280000300a00 */
[----:B------:R1:W-:Y:S04]  /*e290*/  STL.64 [R1+0xe28], R20 ;  /* 0x000e281401007387 */ /* 0x0003e80000100a00 */
[----:B-1----:R-:W4:Y:S04]  /*e2a0*/  LDL.LU.64 R46, [R1+0x620] ;  /* 0x00062000012e7983 */ /* 0x002f280000300a00 */
[----:B------:R-:W4:Y:S01]  /*e2b0*/  LDL.LU.64 R20, [R1+0x618] ;  /* 0x0006180001147983 */ /* 0x000f220000300a00 */
[----:B------:R-:W-:-:S05]  /*e2c0*/  IMAD.WIDE R80, R251, 0x4, R80 ;  /* 0x00000004fb507825 */ /* 0x000fca00078e0250 */
[----:B------:R1:W-:Y:S04]  /*e2d0*/  STL.64 [R1+0xe30], R80 ;  /* 0x000e305001007387 */ /* 0x0003e80000100a00 */
[----:B-1----:R-:W4:Y:S01]  /*e2e0*/  LDL.LU.64 R80, [R1+0x610] ;  /* 0x0006100001507983 */ /* 0x002f220000300a00 */
[----:B------:R-:W-:-:S05]  /*e2f0*/  IMAD.WIDE R134, R251, 0x4, R134 ;  /* 0x00000004fb867825 */ /* 0x000fca00078e0286 */
[----:B------:R1:W-:Y:S01]  /*e300*/  STL.64 [R1+0xe38], R134 ;  /* 0x000e388601007387 */ /* 0x0003e20000100a00 */
[----:B------:R-:W-:-:S03]  /*e310*/  IMAD.WIDE R4, R251, 0x4, R4 ;  /* 0x00000004fb047825 */ /* 0x000fc600078e0204 */
[----:B-1----:R-:W4:Y:S04]  /*e320*/  LDL.LU.64 R134, [R1+0x20f0] ;  /* 0x0020f00001867983 */ /* 0x002f280000300a00 */
[----:B------:R1:W-:Y:S01]  /*e330*/  STL.64 [R1+0xe40], R4 ;  /* 0x000e400401007387 */ /* 0x0003e20000100a00 */
[----:B------:R-:W-:-:S04]  /*e340*/  IMAD.WIDE R6, R251, 0x4, R6 ;  /* 0x00000004fb067825 */ /* 0x000fc800078e0206 */
[C---:B-1----:R-:W-:Y:S01]  /*e350*/  IMAD.WIDE R4, R251.reuse, 0x4, R8 ;  /* 0x00000004fb047825 */ /* 0x042fe200078e0208 */
[----:B------:R1:W-:Y:S04]  /*e360*/  STL.64 [R1+0xe48], R6 ;  /* 0x000e480601007387 */ /* 0x0003e80000100a00 */
[----:B-1----:R-:W4:Y:S04]  /*e370*/  LDL.LU.64 R6, [R1+0x608] ;  /* 0x0006080001067983 */ /* 0x002f280000300a00 */
[----:B------:R-:W4:Y:S04]  /*e380*/  LDL.LU.64 R8, [R1+0x600] ;  /* 0x0006000001087983 */ /* 0x000f280000300a00 */
[----:B------:R1:W-:Y:S01]  /*e390*/  STL.64 [R1+0xe50], R4 ;  /* 0x000e500401007387 */ /* 0x0003e20000100a00 */
[----:B------:R-:W-:-:S03]  /*e3a0*/  IMAD.WIDE R132, R251, 0x4, R132 ;  /* 0x00000004fb847825 */ /* 0x000fc600078e0284 */
[----:B-1----:R-:W4:Y:S01]  /*e3b0*/  LDL.LU.64 R4, [R1+0x5f8] ;  /* 0x0005f80001047983 */ /* 0x002f220000300a00 */
[----:B------:R-:W-:-:S03]  /*e3c0*/  IMAD.WIDE R130, R251, 0x4, R130 ;  /* 0x00000004fb827825 */ /* 0x000fc600078e0282 */
[----:B------:R1:W-:Y:S01]  /*e3d0*/  STL.64 [R1+0xe58], R132 ;  /* 0x000e588401007387 */ /* 0x0003e20000100a00 */
[----:B------:R-:W-:-:S04]  /*e3e0*/  IMAD.WIDE R84, R251, 0x4, R84 ;  /* 0x00000004fb547825 */ /* 0x000fc800078e0254 */
[C---:B------:R-:W-:Y:S01]  /*e3f0*/  IMAD.WIDE R128, R251.reuse, 0x4, R128 ;  /* 0x00000004fb807825 */ /* 0x040fe200078e0280 */
[----:B-1----:R-:W4:Y:S03]  /*e400*/  LDL.LU.64 R132, [R1+0x20e8] ;  /* 0x0020e80001847983 */ /* 0x002f260000300a00 */
[C---:B------:R-:W-:Y:S01]  /*e410*/  IMAD.WIDE R70, R251.reuse, 0x4, R70 ;  /* 0x00000004fb467825 */ /* 0x040fe200078e0246 */
[----:B------:R1:W-:Y:S03]  /*e420*/  STL.64 [R1+0xe60], R130 ;  /* 0x000e608201007387 */ /* 0x0003e60000100a00 */
[C---:B------:R-:W-:Y:S01]  /*e430*/  IMAD.WIDE R126, R251.reuse, 0x4, R126 ;  /* 0x00000004fb7e7825 */ /* 0x040fe200078e027e */
        /* <DEDUP_REMOVED lines=14> */
[----:B-1----:R-:W4:Y:S01]  /*e520*/  LDL.LU.64 R124, [R1+0x5b8] ;  /* 0x0005b800017c7983 */ /* 0x002f220000300a00 */
[----:B------:R-:W-:-:S04]  /*e530*/  IMAD.WIDE R64, R251, 0x4, R64 ;  /* 0x00000004fb407825 */ /* 0x000fc800078e0240 */
[C---:B------:R-:W-:Y:S01]  /*e540*/  IMAD.WIDE R66, R251.reuse, 0x4, R66 ;  /* 0x00000004fb427825 */ /* 0x040fe200078e0242 */
[----:B------:R1:W-:Y:S03]  /*e550*/  STL.64 [R1+0xe98], R64 ;  /* 0x000e984001007387 */ /* 0x0003e60000100a00 */
[C---:B---3--:R-:W-:Y:S01]  /*e560*/  IMAD.WIDE R52, R251.reuse, 0x4, R52 ;  /* 0x00000004fb347825 */ /* 0x048fe200078e0234 */
[----:B-1----:R-:W3:Y:S04]  /*e570*/  LDL.LU.64 R64, [R1+0x5b0] ;  /* 0x0005b00001407983 */ /* 0x002ee80000300a00 */
[----:B------:R1:W-:Y:S04]  /*e580*/  STL.64 [R1+0xea0], R66 ;  /* 0x000ea04201007387 */ /* 0x0003e80000100a00 */
[----:B-1----:R-:W3:Y:S01]  /*e590*/  LDL.LU.64 R66, [R1+0x5a8] ;  /* 0x0005a80001427983 */ /* 0x002ee20000300a00 */
[----:B--2---:R-:W-:-:S03]  /*e5a0*/  IMAD.WIDE R30, R251, 0x4, R30 ;  /* 0x00000004fb1e7825 */ /* 0x004fc600078e021e */
[----:B------:R1:W-:Y:S04]  /*e5b0*/  STL.64 [R1+0xea8], R52 ;  /* 0x000ea83401007387 */ /* 0x0003e80000100a00 */
[----:B-1----:R-:W2:Y:S04]  /*e5c0*/  LDL.LU.64 R52, [R1+0x5a0] ;  /* 0x0005a00001347983 */ /* 0x002ea80000300a00 */
[----:B------:R4:W-:Y:S02]  /*e5d0*/  STL.64 [R1+0xeb0], R30 ;  /* 0x000eb01e01007387 */ /* 0x0009e40000100a00 */
[----:B----4-:R-:W-:-:S02]  /*e5e0*/  IMAD.WIDE R30, R251, 0x4, R114 ;  /* 0x00000004fb1e7825 */ /* 0x010fc400078e0272 */
[----:B------:R-:W4:Y:S04]  /*e5f0*/  LDL.LU.64 R114, [R1+0x598] ;  /* 0x0005980001727983 */ /* 0x000f280000300a00 */
[----:B------:R1:W-:Y:S02]  /*e600*/  STL.64 [R1+0xeb8], R30 ;  /* 0x000eb81e01007387 */ /* 0x0003e40000100a00 */
[----:B-1----:R-:W-:-:S04]  /*e610*/  IMAD.WIDE R30, R251, 0x4, R46 ;  /* 0x00000004fb1e7825 */ /* 0x002fc800078e022e */
[C---:B------:R-:W-:Y:S01]  /*e620*/  IMAD.WIDE R46, R251.reuse, 0x4, R20 ;  /* 0x00000004fb2e7825 */ /* 0x040fe200078e0214 */
[----:B------:R1:W-:Y:S03]  /*e630*/  STL.64 [R1+0xec0], R30 ;  /* 0x000ec01e01007387 */ /* 0x0003e60000100a00 */
[C---:B------:R-:W-:Y:S01]  /*e640*/  IMAD.WIDE R20, R251.reuse, 0x4, R80 ;  /* 0x00000004fb147825 */ /* 0x040fe200078e0250 */
[----:B-1----:R-:W4:Y:S04]  /*e650*/  LDL.LU.64 R30, [R1+0x590] ;  /* 0x00059000011e7983 */ /* 0x002f280000300a00 */
[----:B------:R1:W-:Y:S04]  /*e660*/  STL.64 [R1+0xec8], R46 ;  /* 0x000ec82e01007387 */ /* 0x0003e80000100a00 */
[----:B-1----:R-:W4:Y:S04]  /*e670*/  LDL.LU.64 R46, [R1+0x588] ;  /* 0x00058800012e7983 */ /* 0x002f280000300a00 */
[----:B------:R1:W-:Y:S04]  /*e680*/  STL.64 [R1+0xed0], R20 ;  /* 0x000ed01401007387 */ /* 0x0003e80000100a00 */
[----:B-1----:R-:W4:Y:S04]  /*e690*/  LDL.LU.64 R20, [R1+0x580] ;  /* 0x0005800001147983 */ /* 0x002f280000300a00 */
[----:B------:R-:W4:Y:S01]  /*e6a0*/  LDL.LU.64 R80, [R1+0x578] ;  /* 0x0005780001507983 */ /* 0x000f220000300a00 */
        /* <DEDUP_REMOVED lines=8> */
[----:B------:R1:W-:Y:S02]  /*e730*/  STL.64 [R1+0xee8], R4 ;  /* 0x000ee80401007387 */ /* 0x0003e40000100a00 */
[----:B-1----:R-:W-:-:S02]  /*e740*/  IMAD.WIDE R4, R251, 0x4, R10 ;  /* 0x00000004fb047825 */ /* 0x002fc400078e020a */
[----:B------:R-:W4:Y:S04]  /*e750*/  LDL.LU.64 R10, [R1+0x20b8] ;  /* 0x0020b800010a7983 */ /* 0x000f280000300a00 */
[----:B------:R1:W-:Y:S04]  /*e760*/  STL.64 [R1+0xef0], R4 ;  /* 0x000ef00401007387 */ /* 0x0003e80000100a00 */
[----:B------:R-:W-:Y:S01]  /*e770*/  STL.64 [R1+0xef8], R248 ;  /* 0x000ef8f801007387 */ /* 0x000fe20000100a00 */
[----:B-1----:R-:W-:-:S04]  /*e780*/  IMAD.WIDE R4, R251, 0x4, R36 ;  /* 0x00000004fb047825 */ /* 0x002fc800078e0224 */
[C---:B------:R-:W-:Y:S01]  /*e790*/  IMAD.WIDE R36, R251.reuse, 0x4, R62 ;  /* 0x00000004fb247825 */ /* 0x040fe200078e023e */
[----:B------:R1:W-:Y:S03]  /*e7a0*/  STL.64 [R1+0xf00], R4 ;  /* 0x000f000401007387 */ /* 0x0003e60000100a00 */
[C---:B------:R-:W-:Y:S01]  /*e7b0*/  IMAD.WIDE R62, R251.reuse, 0x4, R70 ;  /* 0x00000004fb3e7825 */ /* 0x040fe200078e0246 */
[----:B------:R1:W-:Y:S03]  /*e7c0*/  STL.64 [R1+0xf08], R36 ;  /* 0x000f082401007387 */ /* 0x0003e60000100a00 */
[C---:B-1----:R-:W-:Y:S01]  /*e7d0*/  IMAD.WIDE R4, R251.reuse, 0x4, R84 ;  /* 0x00000004fb047825 */ /* 0x042fe200078e0254 */
[----:B------:R-:W4:Y:S04]  /*e7e0*/  LDL.LU.64 R36, [R1+0x550] ;  /* 0x0005500001247983 */ /* 0x000f280000300a00 */
[----:B------:R1:W-:Y:S04]  /*e7f0*/  STL.64 [R1+0xf10], R62 ;  /* 0x000f103e01007387 */ /* 0x0003e80000100a00 */
[----:B-1----:R-:W4:Y:S04]  /*e800*/  LDL.LU.64 R62, [R1+0x548] ;  /* 0x00054800013e7983 */ /* 0x002f280000300a00 */
[----:B------:R1:W-:Y:S04]  /*e810*/  STL.64 [R1+0xf18], R4 ;  /* 0x000f180401007387 */ /* 0x0003e80000100a00 */
[----:B------:R-:W4:Y:S04]  /*e820*/  LDL.LU.64 R248, [R1+0x540] ;  /* 0x0005400001f87983 */ /* 0x000f280000300a00 */
[----:B------:R-:W4:Y:S04]  /*e830*/  LDL.LU.64 R84, [R1+0x538] ;  /* 0x0005380001547983 */ /* 0x000f280000300a00 */
[----:B------:R-:W4:Y:S01]  /*e840*/  LDL.LU.64 R70, [R1+0x530] ;  /* 0x0005300001467983 */ /* 0x000f220000300a00 */
[----:B------:R-:W-:-:S05]  /*e850*/  IMAD.WIDE R50, R251, 0x4, R50 ;  /* 0x00000004fb327825 */ /* 0x000fca00078e0232 */
[----:B------:R1:W-:Y:S02]  /*e860*/  STL.64 [R1+0xf20], R50 ;  /* 0x000f203201007387 */ /* 0x0003e40000100a00 */
[C---:B-1----:R-:W-:Y:S02]  /*e870*/  IMAD.WIDE R4, R251.reuse, 0x4, R124 ;  /* 0x00000004fb047825 */ /* 0x042fe400078e027c */
[----:B------:R-:W4:Y:S04]  /*e880*/  LDL.LU.64 R50, [R1+0x528] ;  /* 0x0005280001327983 */ /* 0x000f280000300a00 */
[----:B------:R-:W-:Y:S04]  /*e890*/  STL.64 [R1+0xf28], R4 ;  /* 0x000f280401007387 */ /* 0x000fe80000100a00 */
[----:B------:R-:W4:Y:S01]  /*e8a0*/  LDL.LU.64 R124, [R1+0x520] ;  /* 0x00052000017c7983 */ /* 0x000f220000300a00 */
[----:B---3--:R-:W-:-:S05]  /*e8b0*/  IMAD.WIDE R64, R251, 0x4, R64 ;  /* 0x00000004fb407825 */ /* 0x008fca00078e0240 */
[----:B------:R1:W-:Y:S01]  /*e8c0*/  STL.64 [R1+0xf30], R64 ;  /* 0x000f304001007387 */ /* 0x0003e20000100a00 */
[----:B------:R-:W-:-:S03]  /*e8d0*/  IMAD.WIDE R66, R251, 0x4, R66 ;  /* 0x00000004fb427825 */ /* 0x000fc600078e0242 */
[----:B-1----:R-:W3:Y:S04]  /*e8e0*/  LDL.LU.64 R64, [R1+0x518] ;  /* 0x0005180001407983 */ /* 0x002ee80000300a00 */
[----:B------:R1:W-:Y:S01]  /*e8f0*/  STL.64 [R1+0xf38], R66 ;  /* 0x000f384201007387 */ /* 0x0003e20000100a00 */
[----:B--2---:R-:W-:-:S03]  /*e900*/  IMAD.WIDE R4, R251, 0x4, R52 ;  /* 0x00000004fb047825 */ /* 0x004fc600078e0234 */
[----:B------:R-:W2:Y:S04]  /*e910*/  LDL.LU.64 R52, [R1+0x510] ;  /* 0x0005100001347983 */ /* 0x000ea80000300a00 */
[----:B------:R4:W-:Y:S04]  /*e920*/  STL.64 [R1+0xf40], R4 ;  /* 0x000f400401007387 */ /* 0x0009e80000100a00 */
[----:B-1----:R-:W2:Y:S01]  /*e930*/  LDL.LU.64 R66, [R1+0x508] ;  /* 0x0005080001427983 */ /* 0x002ea20000300a00 */
[----:B----4-:R-:W-:-:S03]  /*e940*/  IMAD.WIDE R114, R251, 0x4, R114 ;  /* 0x00000004fb727825 */ /* 0x010fc600078e0272 */
[----:B------:R-:W4:Y:S04]  /*e950*/  LDL.LU.64 R4, [R1+0x500] ;  /* 0x0005000001047983 */ /* 0x000f280000300a00 */
        /* <DEDUP_REMOVED lines=9> */
[----:B------:R1:W-:Y:S03]  /*e9f0*/  STL.64 [R1+0xf60], R20 ;  /* 0x000f601401007387 */ /* 0x0003e60000100a00 */
[C---:B------:R-:W-:Y:S01]  /*ea00*/  IMAD.WIDE R80, R251.reuse, 0x4, R102 ;  /* 0x00000004fb507825 */ /* 0x040fe200078e0266 */
[----:B------:R1:W-:Y:S03]  /*ea10*/  STL.64 [R1+0xf68], R46 ;  /* 0x000f682e01007387 */ /* 0x0003e60000100a00 */
[C---:B-1----:R-:W-:Y:S01]  /*ea20*/  IMAD.WIDE R20, R251.reuse, 0x4, R82 ;  /* 0x00000004fb147825 */ /* 0x042fe200078e0252 */
[----:B------:R-:W4:Y:S03]  /*ea30*/  LDL.LU.64 R46, [R1+0x4d0] ;  /* 0x0004d000012e7983 */ /* 0x000f260000300a00 */
[C---:B------:R-:W-:Y:S01]  /*ea40*/  IMAD.WIDE R32, R251.reuse, 0x4, R32 ;  /* 0x00000004fb207825 */ /* 0x040fe200078e0220 */
[----:B------:R1:W-:Y:S03]  /*ea50*/  STL.64 [R1+0xf70], R20 ;  /* 0x000f701401007387 */ /* 0x0003e60000100a00 */
[C---:B------:R-:W-:Y:S01]  /*ea60*/  IMAD.WIDE R34, R251.reuse, 0x4, R34 ;  /* 0x00000004fb227825 */ /* 0x040fe200078e0222 */
[----:B-1----:R-:W4:Y:S04]  /*ea70*/  LDL.LU.64 R20, [R1+0x4c8] ;  /* 0x0004c80001147983 */ /* 0x002f280000300a00 */
[----:B------:R1:W-:Y:S04]  /*ea80*/  STL.64 [R1+0xf78], R80 ;  /* 0x000f785001007387 */ /* 0x0003e80000100a00 */
[----:B-1----:R-:W4:Y:S04]  /*ea90*/  LDL.LU.64 R80, [R1+0x4c0] ;  /* 0x0004c00001507983 */ /* 0x002f280000300a00 */
[----:B------:R-:W4:Y:S04]  /*eaa0*/  LDL.LU.64 R82, [R1+0x4b8] ;  /* 0x0004b80001527983 */ /* 0x000f280000300a00 */
[----:B------:R-:W4:Y:S04]  /*eab0*/  LDL.LU.64 R102, [R1+0x4b0] ;  /* 0x0004b00001667983 */ /* 0x000f280000300a00 */
[----:B------:R1:W-:Y:S04]  /*eac0*/  STL.64 [R1+0xf80], R32 ;  /* 0x000f802001007387 */ /* 0x0003e80000100a00 */
        /* <DEDUP_REMOVED lines=9> */
[----:B------:R-:W-:-:S04]  /*eb60*/  IMAD.WIDE R84, R251, 0x4, R84 ;  /* 0x00000004fb547825 */ /* 0x000fc800078e0254 */
[C---:B------:R-:W-:Y:S01]  /*eb70*/  IMAD.WIDE R70, R251.reuse, 0x4, R70 ;  /* 0x00000004fb467825 */ /* 0x040fe200078e0246 */
[----:B-1----:R-:W4:Y:S04]  /*eb80*/  LDL.LU.64 R62, [R1+0x2090] ;  /* 0x00209000013e7983 */ /* 0x002f280000300a00 */
[----:B------:R1:W-:Y:S04]  /*eb90*/  STL.64 [R1+0xfa0], R248 ;  /* 0x000fa0f801007387 */ /* 0x0003e80000100a00 */
[----:B-1----:R-:W4:Y:S04]  /*eba0*/  LDL.LU.64 R248, [R1+0x4a8] ;  /* 0x0004a80001f87983 */ /* 0x002f280000300a00 */
[----:B------:R1:W-:Y:S04]  /*ebb0*/  STL.64 [R1+0xfa8], R84 ;  /* 0x000fa85401007387 */ /* 0x0003e80000100a00 */
[----:B-1----:R-:W4:Y:S04]  /*ebc0*/  LDL.LU.64 R84, [R1+0x4a0] ;  /* 0x0004a00001547983 */ /* 0x002f280000300a00 */
[----:B------:R1:W-:Y:S02]  /*ebd0*/  STL.64 [R1+0xfb0], R70 ;  /* 0x000fb04601007387 */ /* 0x0003e40000100a00 */
[----:B-1----:R-:W-:-:S05]  /*ebe0*/  IMAD.WIDE R70, R251, 0x4, R50 ;  /* 0x00000004fb467825 */ /* 0x002fca00078e0232 */
[----:B------:R1:W-:Y:S01]  /*ebf0*/  STL.64 [R1+0xfb8], R70 ;  /* 0x000fb84601007387 */ /* 0x0003e20000100a00 */
[----:B------:R-:W-:-:S03]  /*ec00*/  IMAD.WIDE R50, R251, 0x4, R124 ;  /* 0x00000004fb327825 */ /* 0x000fc600078e027c */
[----:B-1----:R-:W4:Y:S04]  /*ec10*/  LDL.LU.64 R70, [R1+0x498] ;  /* 0x0004980001467983 */ /* 0x002f280000300a00 */
[----:B------:R-:W4:Y:S01]  /*ec20*/  LDL.LU.64 R124, [R1+0x490] ;  /* 0x00049000017c7983 */ /* 0x000f220000300a00 */
[----:B---3--:R-:W-:-:S03]  /*ec30*/  IMAD.WIDE R64, R251, 0x4, R64 ;  /* 0x00000004fb407825 */ /* 0x008fc600078e0240 */
[----:B------:R1:W-:Y:S01]  /*ec40*/  STL.64 [R1+0xfc0], R50 ;  /* 0x000fc03201007387 */ /* 0x0003e20000100a00 */
[----:B--2---:R-:W-:-:S03]  /*ec50*/  IMAD.WIDE R52, R251, 0x4, R52 ;  /* 0x00000004fb347825 */ /* 0x004fc600078e0234 */
[----:B-1----:R-:W2:Y:S01]  /*ec60*/  LDL.LU.64 R50, [R1+0x488] ;  /* 0x0004880001327983 */ /* 0x002ea20000300a00 */
[----:B------:R-:W-:-:S03]  /*ec70*/  IMAD.WIDE R66, R251, 0x4, R66 ;  /* 0x00000004fb427825 */ /* 0x000fc600078e0242 */
[----:B------:R1:W-:Y:S01]  /*ec80*/  STL.64 [R1+0xfc8], R64 ;  /* 0x000fc84001007387 */ /* 0x0003e20000100a00 */
[----:B----4-:R-:W-:-:S03]  /*ec90*/  IMAD.WIDE R4, R251, 0x4, R4 ;  /* 0x00000004fb047825 */ /* 0x010fc600078e0204 */
[----:B-1----:R-:W3:Y:S04]  /*eca0*/  LDL.LU.64 R64, [R1+0x2088] ;  /* 0x0020880001407983 */ /* 0x002ee80000300a00 */
[----:B------:R1:W-:Y:S01]  /*ecb0*/  STL.64 [R1+0xfd0], R52 ;  /* 0x000fd03401007387 */ /* 0x0003e20000100a00 */
[----:B------:R-:W-:-:S03]  /*ecc0*/  IMAD.WIDE R114, R251, 0x4, R114 ;  /* 0x00000004fb727825 */ /* 0x000fc600078e0272 */
[----:B-1----:R-:W4:Y:S04]  /*ecd0*/  LDL.LU.64 R52, [R1+0x478] ;  /* 0x0004780001347983 */ /* 0x002f280000300a00 */
[----:B------:R1:W-:Y:S04]  /*ece0*/  STL.64 [R1+0xfd8], R66 ;  /* 0x000fd84201007387 */ /* 0x0003e80000100a00 */
[----:B-1----:R-:W3:Y:S04]  /*ecf0*/  LDL.LU.64 R66, [R1+0x2080] ;  /* 0x0020800001427983 */ /* 0x002ee80000300a00 */
[----:B------:R1:W-:Y:S04]  /*ed00*/  STL.64 [R1+0xfe0], R4 ;  /* 0x000fe00401007387 */ /* 0x0003e80000100a00 */
[----:B------:R1:W-:Y:S02]  /*ed10*/  STL.64 [R1+0xfe8], R114 ;  /* 0x000fe87201007387 */ /* 0x0003e40000100a00 */
[----:B-1----:R-:W-:-:S02]  /*ed20*/  IMAD.WIDE R4, R251, 0x4, R116 ;  /* 0x00000004fb047825 */ /* 0x002fc400078e0274 */
[----:B------:R-:W3:Y:S04]  /*ed30*/  LDL.LU.64 R114, [R1+0x450] ;  /* 0x0004500001727983 */ /* 0x000ee80000300a00 */
[----:B------:R-:W3:Y:S04]  /*ed40*/  LDL.LU.64 R116, [R1+0x448] ;  /* 0x0004480001747983 */ /* 0x000ee80000300a00 */
[----:B------:R1:W-:Y:S02]  /*ed50*/  STL.64 [R1+0xff0], R4 ;  /* 0x000ff00401007387 */ /* 0x0003e40000100a00 */
[----:B-1----:R-:W-:-:S02]  /*ed60*/  IMAD.WIDE R4, R251, 0x4, R68 ;  /* 0x00000004fb047825 */ /* 0x002fc400078e0244 */
[----:B------:R-:W3:Y:S04]  /*ed70*/  LDL.LU.64 R68, [R1+0x2078] ;  /* 0x0020780001447983 */ /* 0x000ee80000300a00 */
[----:B------:R1:W-:Y:S02]  /*ed80*/  STL.64 [R1+0xff8], R4 ;  /* 0x000ff80401007387 */ /* 0x0003e40000100a00 */
[C---:B-1----:R-:W-:Y:S02]  /*ed90*/  IMAD.WIDE R4, R251.reuse, 0x4, R12 ;  /* 0x00000004fb047825 */ /* 0x042fe400078e020c */
[----:B------:R-:W3:Y:S04]  /*eda0*/  LDL.LU.64 R12, [R1+0x2070] ;  /* 0x00207000010c7983 */ /* 0x000ee80000300a00 */
[----:B------:R1:W-:Y:S02]  /*edb0*/  STL.64 [R1+0x4e0], R4 ;  /* 0x0004e00401007387 */ /* 0x0003e40000100a00 */
[----:B-1----:R-:W-:-:S04]  /*edc0*/  IMAD.WIDE R4, R251, 0x4, R72 ;  /* 0x00000004fb047825 */ /* 0x002fc800078e0248 */
[C---:B------:R-:W-:Y:S01]  /*edd0*/  IMAD.WIDE R72, R251.reuse, 0x4, R46 ;  /* 0x00000004fb487825 */ /* 0x040fe200078e022e */
[----:B------:R1:W-:Y:S03]  /*ede0*/  STL.64 [R1+0x4d8], R4 ;  /* 0x0004d80401007387 */ /* 0x0003e60000100a00 */
[C---:B------:R-:W-:Y:S01]  /*edf0*/  IMAD.WIDE R46, R251.reuse, 0x4, R80 ;  /* 0x00000004fb2e7825 */ /* 0x040fe200078e0250 */
[----:B------:R1:W-:Y:S03]  /*ee00*/  STL.64 [R1+0x4d0], R72 ;  /* 0x0004d04801007387 */ /* 0x0003e60000100a00 */
[----:B-1----:R-:W-:-:S04]  /*ee10*/  IMAD.WIDE R4, R251, 0x4, R20 ;  /* 0x00000004fb047825 */ /* 0x002fc800078e0214 */
[C---:B------:R-:W-:Y:S01]  /*ee20*/  IMAD.WIDE R20, R251.reuse, 0x4, R82 ;  /* 0x00000004fb147825 */ /* 0x040fe200078e0252 */
[----:B------:R1:W-:Y:S04]  /*ee30*/  STL.64 [R1+0x4c8], R4 ;  /* 0x0004c80401007387 */ /* 0x0003e80000100a00 */
[----:B------:R1:W-:Y:S04]  /*ee40*/  STL.64 [R1+0x4c0], R46 ;  /* 0x0004c02e01007387 */ /* 0x0003e80000100a00 */
[----:B------:R-:W3:Y:S01]  /*ee50*/  LDL.LU.64 R72, [R1+0x440] ;  /* 0x0004400001487983 */ /* 0x000ee20000300a00 */
[----:B-1----:R-:W-:-:S03]  /*ee60*/  IMAD.WIDE R4, R251, 0x4, R102 ;  /* 0x00000004fb047825 */ /* 0x002fc600078e0266 */
[----:B------:R1:W-:Y:S04]  /*ee70*/  STL.64 [R1+0x4b8], R20 ;  /* 0x0004b81401007387 */ /* 0x0003e80000100a00 */
[----:B------:R-:W3:Y:S04]  /*ee80*/  LDL.LU.64 R46, [R1+0x438] ;  /* 0x00043800012e7983 */ /* 0x000ee80000300a00 */
[----:B------:R1:W-:Y:S04]  /*ee90*/  STL.64 [R1+0x4b0], R4 ;  /* 0x0004b00401007387 */ /* 0x0003e80000100a00 */
[----:B-1----:R-:W3:Y:S04]  /*eea0*/  LDL.LU.64 R20, [R1+0x430] ;  /* 0x0004300001147983 */ /* 0x002ee80000300a00 */
[----:B------:R-:W3:Y:S04]  /*eeb0*/  LDL.LU.64 R80, [R1+0x428] ;  /* 0x0004280001507983 */ /* 0x000ee80000300a00 */
[----:B------:R-:W3:Y:S04]  /*eec0*/  LDL.LU.64 R82, [R1+0x420] ;  /* 0x0004200001527983 */ /* 0x000ee80000300a00 */
[----:B------:R-:W3:Y:S01]  /*eed0*/  LDL.LU.64 R102, [R1+0x418] ;  /* 0x0004180001667983 */ /* 0x000ee20000300a00 */
[----:B------:R-:W-:-:S04]  /*eee0*/  IMAD.WIDE R4, R251, 0x4, R248 ;  /* 0x00000004fb047825 */ /* 0x000fc800078e02f8 */
[C---:B------:R-:W-:Y:S02]  /*eef0*/  IMAD.WIDE R248, R251.reuse, 0x4, R84 ;  /* 0x00000004fbf87825 */ /* 0x040fe400078e0254 */
[----:B------:R-:W3:Y:S04]  /*ef00*/  LDL.LU.64 R84, [R1+0x408] ;  /* 0x0004080001547983 */ /* 0x000ee80000300a00 */
[----:B------:R1:W-:Y:S04]  /*ef10*/  STL.64 [R1+0x4a8], R4 ;  /* 0x0004a80401007387 */ /* 0x0003e80000100a00 */
[----:B-1----:R-:W3:Y:S04]  /*ef20*/  LDL.LU.64 R4, [R1+0x400] ;  /* 0x0004000001047983 */ /* 0x002ee80000300a00 */
[----:B------:R1:W-:Y:S01]  /*ef30*/  STL.64 [R1+0x4a0], R248 ;  /* 0x0004a0f801007387 */ /* 0x0003e20000100a00 */
[----:B------:R-:W-:-:S03]  /*ef40*/  IMAD.WIDE R70, R251, 0x4, R70 ;  /* 0x00000004fb467825 */ /* 0x000fc600078e0246 */
[----:B-1----:R-:W3:Y:S01]  /*ef50*/  LDL.LU.64 R248, [R1+0x3f8] ;  /* 0x0003f80001f87983 */ /* 0x002ee20000300a00 */
[----:B------:R-:W-:-:S03]  /*ef60*/  IMAD.WIDE R124, R251, 0x4, R124 ;  /* 0x00000004fb7c7825 */ /* 0x000fc600078e027c */
[----:B------:R1:W-:Y:S04]  /*ef70*/  STL.64 [R1+0x498], R70 ;  /* 0x0004984601007387 */ /* 0x0003e80000100a00 */
[----:B-1----:R-:W3:Y:S04]  /*ef80*/  LDL.LU.64 R70, [R1+0x2068] ;  /* 0x0020680001467983 */ /* 0x002ee80000300a00 */
[----:B------:R1:W-:Y:S04]  /*ef90*/  STL.64 [R1+0x490], R124 ;  /* 0x0004907c01007387 */ /* 0x0003e80000100a00 */
[----:B-1----:R-:W3:Y:S01]  /*efa0*/  LDL.LU.64 R124, [R1+0x2060] ;  /* 0x00206000017c7983 */ /* 0x002ee20000300a00 */
[----:B--2---:R-:W-:-:S05]  /*efb0*/  IMAD.WIDE R50, R251, 0x4, R50 ;  /* 0x00000004fb327825 */ /* 0x004fca00078e0232 */
[----:B------:R1:W-:Y:S01]  /*efc0*/  STL.64 [R1+0x488], R50 ;  /* 0x0004883201007387 */ /* 0x0003e20000100a00 */
[----:B----4-:R-:W-:-:S04]  /*efd0*/  IMAD.WIDE R52, R251, 0x4, R52 ;  /* 0x00000004fb347825 */ /* 0x010fc800078e0234 */
[----:B---3--:R-:W-:-:S04]  /*efe0*/  IMAD.WIDE R72, R251, 0x4, R72 ;  /* 0x00000004fb487825 */ /* 0x008fc800078e0248 */
[----:B------:R-:W-:-:S04]  /*eff0*/  IMAD.WIDE R46, R251, 0x4, R46 ;  /* 0x00000004fb2e7825 */ /* 0x000fc800078e022e */
[----:B------:R-:W-:-:S04]  /*f000*/  IMAD.WIDE R20, R251, 0x4, R20 ;  /* 0x00000004fb147825 */ /* 0x000fc800078e0214 */
[----:B------:R-:W-:-:S04]  /*f010*/  IMAD.WIDE R80, R251, 0x4, R80 ;  /* 0x00000004fb507825 */ /* 0x000fc800078e0250 */
[----:B------:R-:W-:-:S04]  /*f020*/  IMAD.WIDE R82, R251, 0x4, R82 ;  /* 0x00000004fb527825 */ /* 0x000fc800078e0252 */
[----:B------:R-:W-:-:S04]  /*f030*/  IMAD.WIDE R102, R251, 0x4, R102 ;  /* 0x00000004fb667825 */ /* 0x000fc800078e0266 */
[C---:B-1----:R-:W-:Y:S02]  /*f040*/  IMAD.WIDE R50, R251.reuse, 0x4, R124 ;  /* 0x00000004fb327825 */ /* 0x042fe400078e027c */
[----:B------:R-:W2:Y:S04]  /*f050*/  LDL.LU.64 R124, [R1+0x3d0] ;  /* 0x0003d000017c7983 */ /* 0x000ea80000300a00 */
[----:B------:R1:W-:Y:S04]  /*f060*/  STL.64 [R1+0x480], R50 ;  /* 0x0004803201007387 */ /* 0x0003e80000100a00 */
[----:B------:R3:W-:Y:S01]  /*f070*/  STL.64 [R1+0x478], R52 ;  /* 0x0004783401007387 */ /* 0x0007e20000100a00 */
[----:B-1----:R-:W-:-:S04]  /*f080*/  IMAD.WIDE R50, R251, 0x4, R44 ;  /* 0x00000004fb327825 */ /* 0x002fc800078e022c */
[C---:B---3--:R-:W-:Y:S01]  /*f090*/  IMAD.WIDE R52, R251.reuse, 0x4, R74 ;  /* 0x00000004fb347825 */ /* 0x048fe200078e024a */
[----:B------:R1:W-:Y:S03]  /*f0a0*/  STL.64 [R1+0x470], R50 ;  /* 0x0004703201007387 */ /* 0x0003e60000100a00 */
[C---:B------:R-:W-:Y:S01]  /*f0b0*/  IMAD.WIDE R44, R251.reuse, 0x4, R90 ;  /* 0x00000004fb2c7825 */ /* 0x040fe200078e025a */
[----:B------:R3:W-:Y:S04]  /*f0c0*/  STL.64 [R1+0x468], R52 ;  /* 0x0004683401007387 */ /* 0x0007e80000100a00 */
[----:B------:R4:W-:Y:S01]  /*f0d0*/  STL.64 [R1+0x460], R44 ;  /* 0x0004602c01007387 */ /* 0x0009e20000100a00 */
[----:B-1----:R-:W-:-:S04]  /*f0e0*/  IMAD.WIDE R50, R251, 0x4, R112 ;  /* 0x00000004fb327825 */ /* 0x002fc800078e0270 */
[C---:B---3--:R-:W-:Y:S01]  /*f0f0*/  IMAD.WIDE R52, R251.reuse, 0x4, R114 ;  /* 0x00000004fb347825 */ /* 0x048fe200078e0272 */
[----:B------:R1:W-:Y:S03]  /*f100*/  STL.64 [R1+0x458], R50 ;  /* 0x0004583201007387 */ /* 0x0003e60000100a00 */
[C---:B----4-:R-:W-:Y:S01]  /*f110*/  IMAD.WIDE R44, R251.reuse, 0x4, R116 ;  /* 0x00000004fb2c7825 */ /* 0x050fe200078e0274 */
[----:B-1----:R-:W3:Y:S04]  /*f120*/  LDL.LU.64 R50, [R1+0x3c8] ;  /* 0x0003c80001327983 */ /* 0x002ee80000300a00 */
[----:B------:R1:W-:Y:S04]  /*f130*/  STL.64 [R1+0x450], R52 ;  /* 0x0004503401007387 */ /* 0x0003e80000100a00 */
[----:B-1----:R-:W4:Y:S04]  /*f140*/  LDL.LU.64 R52, [R1+0x3c0] ;  /* 0x0003c00001347983 */ /* 0x002f280000300a00 */
[----:B------:R1:W-:Y:S04]  /*f150*/  STL.64 [R1+0x448], R44 ;  /* 0x0004482c01007387 */ /* 0x0003e80000100a00 */
[----:B-1----:R-:W2:Y:S04]  /*f160*/  LDL.LU.64 R44, [R1+0x3b8] ;  /* 0x0003b800012c7983 */ /* 0x002ea80000300a00 */
[----:B------:R-:W2:Y:S04]  /*f170*/  LDL.LU.64 R74, [R1+0x3b0] ;  /* 0x0003b000014a7983 */ /* 0x000ea80000300a00 */
[----:B------:R-:W2:Y:S04]  /*f180*/  LDL.LU.64 R90, [R1+0x3a8] ;  /* 0x0003a800015a7983 */ /* 0x000ea80000300a00 */
[----:B------:R-:W2:Y:S04]  /*f190*/  LDL.LU.64 R112, [R1+0x3a0] ;  /* 0x0003a00001707983 */ /* 0x000ea80000300a00 */
[----:B------:R-:W2:Y:S04]  /*f1a0*/  LDL.LU.64 R114, [R1+0x398] ;  /* 0x0003980001727983 */ /* 0x000ea80000300a00 */
[----:B------:R-:W2:Y:S04]  /*f1b0*/  LDL.LU.64 R116, [R1+0x390] ;  /* 0x0003900001747983 */ /* 0x000ea80000300a00 */
        /* <DEDUP_REMOVED lines=12> */
[----:B------:R-:W-:-:S04]  /*f280*/  IMAD.WIDE R84, R251, 0x4, R84 ;  /* 0x00000004fb547825 */ /* 0x000fc800078e0254 */
[----:B------:R-:W-:-:S04]  /*f290*/  IMAD.WIDE R4, R251, 0x4, R4 ;  /* 0x00000004fb047825 */ /* 0x000fc800078e0204 */
[----:B------:R-:W-:-:S04]  /*f2a0*/  IMAD.WIDE R248, R251, 0x4, R248 ;  /* 0x00000004fbf87825 */ /* 0x000fc800078e02f8 */
[----:B---3--:R-:W-:-:S04]  /*f2b0*/  IMAD.WIDE R50, R251, 0x4, R50 ;  /* 0x00000004fb327825 */ /* 0x008fc800078e0232 */
[----:B----4-:R-:W-:-:S04]  /*f2c0*/  IMAD.WIDE R52, R251, 0x4, R52 ;  /* 0x00000004fb347825 */ /* 0x010fc800078e0234 */
[----:B--2---:R-:W-:-:S04]  /*f2d0*/  IMAD.WIDE R44, R251, 0x4, R44 ;  /* 0x00000004fb2c7825 */ /* 0x004fc800078e022c */
        /* <DEDUP_REMOVED lines=11> */
[----:B------:R-:W-:Y:S01]  /*f390*/  STL.64 [R1+0x1038], R248 ;  /* 0x001038f801007387 */ /* 0x000fe20000100a00 */
[----:B-1----:R-:W-:-:S04]  /*f3a0*/  IMAD.WIDE R4, R251, 0x4, R2 ;  /* 0x00000004fb047825 */ /* 0x002fc800078e0202 */
[C---:B------:R-:W-:Y:S01]  /*f3b0*/  IMAD.WIDE R2, R251.reuse, 0x4, R92 ;  /* 0x00000004fb027825 */ /* 0x040fe200078e025c */
[----:B------:R1:W-:Y:S03]  /*f3c0*/  STL.64 [R1+0x1040], R4 ;  /* 0x0010400401007387 */ /* 0x0003e60000100a00 */
[C---:B------:R-:W-:Y:S01]  /*f3d0*/  IMAD.WIDE R92, R251.reuse, 0x4, R94 ;  /* 0x00000004fb5c7825 */ /* 0x040fe200078e025e */
[----:B------:R4:W-:Y:S04]  /*f3e0*/  STL.64 [R1+0x1048], R2 ;  /* 0x0010480201007387 */ /* 0x0009e80000100a00 */
[----:B------:R4:W-:Y:S01]  /*f3f0*/  STL.64 [R1+0x1050], R92 ;  /* 0x0010505c01007387 */ /* 0x0009e20000100a00 */
[----:B-1----:R-:W-:-:S04]  /*f400*/  IMAD.WIDE R4, R251, 0x4, R122 ;  /* 0x00000004fb047825 */ /* 0x002fc800078e027a */
[C---:B----4-:R-:W-:Y:S01]  /*f410*/  IMAD.WIDE R2, R251.reuse, 0x4, R124 ;  /* 0x00000004fb027825 */ /* 0x050fe200078e027c */
[----:B------:R-:W4:Y:S04]  /*f420*/  LDL.LU.64 R92, [R1+0x348] ;  /* 0x00034800015c7983 */ /* 0x000f280000300a00 */
[----:B------:R1:W-:Y:S04]  /*f430*/  STL.64 [R1+0x1058], R4 ;  /* 0x0010580401007387 */ /* 0x0003e80000100a00 */
[----:B------:R-:W3:Y:S04]  /*f440*/  LDL.LU.64 R94, [R1+0x340] ;  /* 0x00034000015e7983 */ /* 0x000ee80000300a00 */
[----:B------:R1:W-:Y:S04]  /*f450*/  STL.64 [R1+0x1060], R2 ;  /* 0x0010600201007387 */ /* 0x0003e80000100a00 */
[----:B------:R-:W3:Y:S04]  /*f460*/  LDL.LU.64 R122, [R1+0x338] ;  /* 0x00033800017a7983 */ /* 0x000ee80000300a00 */
[----:B------:R-:W3:Y:S04]  /*f470*/  LDL.LU.64 R124, [R1+0x330] ;  /* 0x00033000017c7983 */ /* 0x000ee80000300a00 */
[----:B-1----:R-:W3:Y:S04]  /*f480*/  LDL.LU.64 R4, [R1+0x328] ;  /* 0x0003280001047983 */ /* 0x002ee80000300a00 */
[----:B------:R-:W3:Y:S04]  /*f490*/  LDL.LU.64 R248, [R1+0x320] ;  /* 0x0003200001f87983 */ /* 0x000ee80000300a00 */
[----:B------:R-:W3:Y:S04]  /*f4a0*/  LDL.LU.64 R2, [R1+0x318] ;  /* 0x0003180001027983 */ /* 0x000ee80000300a00 */
        /* <DEDUP_REMOVED lines=16> */
[----:B------:R-:W-:-:S04]  /*f5b0*/  IMAD.WIDE R110, R251, 0x4, R110 ;  /* 0x00000004fb6e7825 */ /* 0x000fc800078e026e */
[----:B------:R-:W-:-:S04]  /*f5c0*/  IMAD.WIDE R108, R251, 0x4, R108 ;  /* 0x00000004fb6c7825 */ /* 0x000fc800078e026c */
[----:B------:R-:W-:-:S04]  /*f5d0*/  IMAD.WIDE R106, R251, 0x4, R106 ;  /* 0x00000004fb6a7825 */ /* 0x000fc800078e026a */
[----:B------:R-:W-:-:S04]  /*f5e0*/  IMAD.WIDE R104, R251, 0x4, R104 ;  /* 0x00000004fb687825 */ /* 0x000fc800078e0268 */
[----:B--2---:R-:W-:-:S04]  /*f5f0*/  IMAD.WIDE R102, R251, 0x4, R102 ;  /* 0x00000004fb667825 */ /* 0x004fc800078e0266 */
[----:B----4-:R-:W-:-:S04]  /*f600*/  IMAD.WIDE R92, R251, 0x4, R92 ;  /* 0x00000004fb5c7825 */ /* 0x010fc800078e025c */
[----:B---3--:R-:W-:-:S04]  /*f610*/  IMAD.WIDE R94, R251, 0x4, R94 ;  /* 0x00000004fb5e7825 */ /* 0x008fc800078e025e */
[----:B------:R-:W-:-:S04]  /*f620*/  IMAD.WIDE R122, R251, 0x4, R122 ;  /* 0x00000004fb7a7825 */ /* 0x000fc800078e027a */
[----:B------:R-:W-:-:S04]  /*f630*/  IMAD.WIDE R112, R251, 0x4, R112 ;  /* 0x00000004fb707825 */ /* 0x000fc800078e0270 */
[----:B------:R-:W-:-:S04]  /*f640*/  IMAD.WIDE R114, R251, 0x4, R114 ;  /* 0x00000004fb727825 */ /* 0x000fc800078e0272 */
[----:B------:R-:W-:-:S05]  /*f650*/  IMAD.WIDE R116, R251, 0x4, R116 ;  /* 0x00000004fb747825 */ /* 0x000fca00078e0274 */
[----:B------:R1:W-:Y:S04]  /*f660*/  STL.64 [R1+0x10a8], R116 ;  /* 0x0010a87401007387 */ /* 0x0003e80000100a00 */
[----:B------:R2:W-:Y:S04]  /*f670*/  STL.64 [R1+0x10b0], R114 ;  /* 0x0010b07201007387 */ /* 0x0005e80000100a00 */
[----:B------:R3:W-:Y:S04]  /*f680*/  STL.64 [R1+0x10b8], R112 ;  /* 0x0010b87001007387 */ /* 0x0007e80000100a00 */
[----:B------:R4:W-:Y:S04]  /*f690*/  STL.64 [R1+0x10c0], R110 ;  /* 0x0010c06e01007387 */ /* 0x0009e80000100a00 */
[----:B------:R4:W-:Y:S04]  /*f6a0*/  STL.64 [R1+0x10c8], R108 ;  /* 0x0010c86c01007387 */ /* 0x0009e80000100a00 */
[----:B------:R4:W-:Y:S04]  /*f6b0*/  STL.64 [R1+0x10d0], R106 ;  /* 0x0010d06a01007387 */ /* 0x0009e80000100a00 */
[----:B-1----:R-:W4:Y:S04]  /*f6c0*/  LDL.LU.64 R116, [R1+0x2d0] ;  /* 0x0002d00001747983 */ /* 0x002f280000300a00 */
[----:B------:R1:W-:Y:S04]  /*f6d0*/  STL.64 [R1+0x10d8], R104 ;  /* 0x0010d86801007387 */ /* 0x0003e80000100a00 */
[----:B--2---:R-:W2:Y:S04]  /*f6e0*/  LDL.LU.64 R114, [R1+0x2c8] ;  /* 0x0002c80001727983 */ /* 0x004ea80000300a00 */
[----:B------:R1:W-:Y:S04]  /*f6f0*/  STL.64 [R1+0x10e0], R102 ;  /* 0x0010e06601007387 */ /* 0x0003e80000100a00 */
[----:B---3--:R-:W3:Y:S04]  /*f700*/  LDL.LU.64 R112, [R1+0x2c0] ;  /* 0x0002c00001707983 */ /* 0x008ee80000300a00 */
[----:B----4-:R-:W4:Y:S04]  /*f710*/  LDL.LU.64 R110, [R1+0x2b8] ;  /* 0x0002b800016e7983 */ /* 0x010f280000300a00 */
[----:B------:R-:W4:Y:S04]  /*f720*/  LDL.LU.64 R108, [R1+0x2b0] ;  /* 0x0002b000016c7983 */ /* 0x000f280000300a00 */
[----:B------:R-:W4:Y:S04]  /*f730*/  LDL.LU.64 R106, [R1+0x2a8] ;  /* 0x0002a800016a7983 */ /* 0x000f280000300a00 */
[----:B-1----:R-:W4:Y:S04]  /*f740*/  LDL.LU.64 R104, [R1+0x2a0] ;  /* 0x0002a00001687983 */ /* 0x002f280000300a00 */
[----:B------:R-:W4:Y:S04]  /*f750*/  LDL.LU.64 R102, [R1+0x298] ;  /* 0x0002980001667983 */ /* 0x000f280000300a00 */
[----:B------:R1:W-:Y:S04]  /*f760*/  STL.64 [R1+0x10e8], R92 ;  /* 0x0010e85c01007387 */ /* 0x0003e80000100a00 */
        /* <DEDUP_REMOVED lines=8> */
[C---:B------:R-:W-:Y:S01]  /*f7f0*/  IMAD.WIDE R2, R251.reuse, 0x4, R2 ;  /* 0x00000004fb027825 */ /* 0x040fe200078e0202 */
[----:B-1----:R-:W4:Y:S04]  /*f800*/  LDL.LU.64 R124, [R1+0x1fc8] ;  /* 0x001fc800017c7983 */ /* 0x002f280000300a00 */
[----:B------:R1:W-:Y:S01]  /*f810*/  STL.64 [R1+0x1108], R4 ;  /* 0x0011080401007387 */ /* 0x0003e20000100a00 */
[----:B------:R-:W-:-:S04]  /*f820*/  IMAD.WIDE R90, R251, 0x4, R90 ;  /* 0x00000004fb5a7825 */ /* 0x000fc800078e025a */
[----:B-1----:R-:W-:-:S05]  /*f830*/  IMAD.WIDE R4, R251, 0x4, R248 ;  /* 0x00000004fb047825 */ /* 0x002fca00078e02f8 */
[----:B------:R1:W-:Y:S01]  /*f840*/  STL.64 [R1+0x1110], R4 ;  /* 0x0011100401007387 */ /* 0x0003e20000100a00 */
        /* <DEDUP_REMOVED lines=10> */
[----:B-1----:R-:W-:-:S04]  /*f8f0*/  IMAD.WIDE R4, R251, 0x4, R94 ;  /* 0x00000004fb047825 */ /* 0x002fc800078e025e */
[C---:B------:R-:W-:Y:S02]  /*f900*/  IMAD.WIDE R248, R251.reuse, 0x4, R122 ;  /* 0x00000004fbf87825 */ /* 0x040fe400078e027a */
[----:B------:R-:W2:Y:S04]  /*f910*/  LDL.LU.64 R122, [R1+0x1fc0] ;  /* 0x001fc000017a7983 */ /* 0x000ea80000300a00 */
[----:B------:R1:W-:Y:S04]  /*f920*/  STL.64 [R1+0x1118], R2 ;  /* 0x0011180201007387 */ /* 0x0003e80000100a00 */
[----:B------:R-:W-:Y:S04]  /*f930*/  STL.64 [R1+0x1120], R248 ;  /* 0x001120f801007387 */ /* 0x000fe80000100a00 */
[----:B------:R3:W-:Y:S01]  /*f940*/  STL.64 [R1+0x1128], R4 ;  /* 0x0011280401007387 */ /* 0x0007e20000100a00 */
[----:B-1----:R-:W-:-:S05]  /*f950*/  IMAD.WIDE R2, R251, 0x4, R92 ;  /* 0x00000004fb027825 */ /* 0x002fca00078e025c */
[----:B------:R1:W-:Y:S01]  /*f960*/  STL.64 [R1+0x1130], R2 ;  /* 0x0011300201007387 */ /* 0x0003e20000100a00 */
[----:B---3--:R-:W-:-:S03]  /*f970*/  IMAD.WIDE R4, R251, 0x4, R88 ;  /* 0x00000004fb047825 */ /* 0x008fc600078e0258 */
[----:B------:R3:W-:Y:S04]  /*f980*/  STL.64 [R1+0x1138], R90 ;  /* 0x0011385a01007387 */ /* 0x0007e80000100a00 */
[----:B------:R-:W4:Y:S01]  /*f990*/  LDL.LU.64 R94, [R1+0x250] ;  /* 0x00025000015e7983 */ /* 0x000f220000300a00 */
[----:B-1----:R-:W-:-:S03]  /*f9a0*/  IMAD.WIDE R2, R251, 0x4, R86 ;  /* 0x00000004fb027825 */ /* 0x002fc600078e0256 */
[----:B------:R1:W-:Y:S04]  /*f9b0*/  STL.64 [R1+0x1140], R4 ;  /* 0x0011400401007387 */ /* 0x0003e80000100a00 */
[----:B------:R-:W2:Y:S04]  /*f9c0*/  LDL.LU.64 R92, [R1+0x248] ;  /* 0x00024800015c7983 */ /* 0x000ea80000300a00 */
[----:B------:R1:W-:Y:S04]  /*f9d0*/  STL.64 [R1+0x1148], R2 ;  /* 0x0011480201007387 */ /* 0x0003e80000100a00 */
[----:B---3--:R-:W3:Y:S04]  /*f9e0*/  LDL.LU.64 R90, [R1+0x240] ;  /* 0x00024000015a7983 */ /* 0x008ee80000300a00 */
[----:B------:R-:W3:Y:S04]  /*f9f0*/  LDL.LU.64 R88, [R1+0x238] ;  /* 0x0002380001587983 */ /* 0x000ee80000300a00 */
[----:B------:R-:W3:Y:S04]  /*fa00*/  LDL.LU.64 R86, [R1+0x230] ;  /* 0x0002300001567983 */ /* 0x000ee80000300a00 */
[----:B-1----:R-:W3:Y:S04]  /*fa10*/  LDL.LU.64 R4, [R1+0x228] ;  /* 0x0002280001047983 */ /* 0x002ee80000300a00 */
[----:B------:R-:W3:Y:S04]  /*fa20*/  LDL.LU.64 R248, [R1+0x220] ;  /* 0x0002200001f87983 */ /* 0x000ee80000300a00 */
[----:B------:R-:W3:Y:S04]  /*fa30*/  LDL.LU.64 R2, [R1+0x218] ;  /* 0x0002180001027983 */ /* 0x000ee80000300a00 */
[----:B------:R1:W-:Y:S04]  /*fa40*/  STL.64 [R1+0x1150], R120 ;  /* 0x0011507801007387 */ /* 0x0003e80000100a00 */
[----:B-1----:R-:W3:Y:S04]  /*fa50*/  LDL.LU.64 R120, [R1+0x1fb8] ;  /* 0x001fb80001787983 */ /* 0x002ee80000300a00 */
[----:B------:R1:W-:Y:S01]  /*fa60*/  STL.64 [R1+0x1158], R118 ;  /* 0x0011587601007387 */ /* 0x0003e20000100a00 */
[----:B------:R-:W-:-:S03]  /*fa70*/  IMAD.WIDE R102, R251, 0x4, R102 ;  /* 0x00000004fb667825 */ /* 0x000fc600078e0266 */
        /* <DEDUP_REMOVED lines=17> */
[----:B------:R1:W-:Y:S02]  /*fb90*/  STL.64 [R1+0x11b0], R74 ;  /* 0x0011b04a01007387 */ /* 0x0003e40000100a00 */
[----:B-1----:R-:W-:-:S02]  /*fba0*/  IMAD.WIDE R74, R251, 0x4, R44 ;  /* 0x00000004fb4a7825 */ /* 0x002fc400078e022c */
[----:B------:R-:W3:Y:S04]  /*fbb0*/  LDL.LU.64 R44, [R1+0x1d0] ;  /* 0x0001d000012c7983 */ /* 0x000ee80000300a00 */
[----:B------:R1:W-:Y:S02]  /*fbc0*/  STL.64 [R1+0x11b8], R74 ;  /* 0x0011b84a01007387 */ /* 0x0003e40000100a00 */
[----:B-1----:R-:W-:-:S04]  /*fbd0*/  IMAD.WIDE R74, R251, 0x4, R52 ;  /* 0x00000004fb4a7825 */ /* 0x002fc800078e0234 */
[C---:B------:R-:W-:Y:S01]  /*fbe0*/  IMAD.WIDE R52, R251.reuse, 0x4, R50 ;  /* 0x00000004fb347825 */ /* 0x040fe200078e0232 */
[----:B------:R1:W-:Y:S03]  /*fbf0*/  STL.64 [R1+0x11c0], R74 ;  /* 0x0011c04a01007387 */ /* 0x0003e60000100a00 */
[C---:B------:R-:W-:Y:S01]  /*fc00*/  IMAD.WIDE R50, R251.reuse, 0x4, R48 ;  /* 0x00000004fb327825 */ /* 0x040fe200078e0230 */
[----:B-1----:R-:W3:Y:S04]  /*fc10*/  LDL.LU.64 R74, [R1+0x1c8] ;  /* 0x0001c800014a7983 */ /* 0x002ee80000300a00 */
[----:B------:R-:W-:Y:S04]  /*fc20*/  STL.64 [R1+0x11d0], R52 ;  /* 0x0011d03401007387 */ /* 0x000fe80000100a00 */
[----:B------:R-:W3:Y:S04]  /*fc30*/  LDL.LU.64 R48, [R1+0x1c0] ;  /* 0x0001c00001307983 */ /* 0x000ee80000300a00 */
[----:B------:R1:W-:Y:S04]  /*fc40*/  STL.64 [R1+0x11d8], R50 ;  /* 0x0011d83201007387 */ /* 0x0003e80000100a00 */
[----:B-1----:R-:W3:Y:S04]  /*fc50*/  LDL.LU.64 R50, [R1+0x1b8] ;  /* 0x0001b80001327983 */ /* 0x002ee80000300a00 */
[----:B------:R-:W3:Y:S01]  /*fc60*/  LDL.LU.64 R52, [R1+0x1b0] ;  /* 0x0001b00001347983 */ /* 0x000ee20000300a00 */
[----:B------:R-:W-:-:S04]  /*fc70*/  IMAD.WIDE R100, R251, 0x4, R100 ;  /* 0x00000004fb647825 */ /* 0x000fc800078e0264 */
[C---:B------:R-:W-:Y:S01]  /*fc80*/  IMAD.WIDE R98, R251.reuse, 0x4, R98 ;  /* 0x00000004fb627825 */ /* 0x040fe200078e0262 */
[----:B------:R1:W-:Y:S03]  /*fc90*/  STL.64 [R1+0x11e0], R100 ;  /* 0x0011e06401007387 */ /* 0x0003e60000100a00 */
[C---:B------:R-:W-:Y:S01]  /*fca0*/  IMAD.WIDE R96, R251.reuse, 0x4, R96 ;  /* 0x00000004fb607825 */ /* 0x040fe200078e0260 */
[----:B-1----:R-:W3:Y:S04]  /*fcb0*/  LDL.LU.64 R100, [R1+0x1f68] ;  /* 0x001f680001647983 */ /* 0x002ee80000300a00 */
[----:B------:R1:W-:Y:S01]  /*fcc0*/  STL.64 [R1+0x11f0], R98 ;  /* 0x0011f06201007387 */ /* 0x0003e20000100a00 */
[----:B----4-:R-:W-:-:S04]  /*fcd0*/  IMAD.WIDE R94, R251, 0x4, R94 ;  /* 0x00000004fb5e7825 */ /* 0x010fc800078e025e */
[C---:B--2---:R-:W-:Y:S01]  /*fce0*/  IMAD.WIDE R92, R251.reuse, 0x4, R92 ;  /* 0x00000004fb5c7825 */ /* 0x044fe200078e025c */
[----:B-1----:R-:W2:Y:S04]  /*fcf0*/  LDL.LU.64 R98, [R1+0x1f60] ;  /* 0x001f600001627983 */ /* 0x002ea80000300a00 */
[----:B------:R1:W-:Y:S01]  /*fd00*/  STL.64 [R1+0x11f8], R96 ;  /* 0x0011f86001007387 */ /* 0x0003e20000100a00 */
[----:B---3--:R-:W-:-:S04]  /*fd10*/  IMAD.WIDE R90, R251, 0x4, R90 ;  /* 0x00000004fb5a7825 */ /* 0x008fc800078e025a */
[C---:B------:R-:W-:Y:S01]  /*fd20*/  IMAD.WIDE R88, R251.reuse, 0x4, R88 ;  /* 0x00000004fb587825 */ /* 0x040fe200078e0258 */
[----:B-1----:R-:W3:Y:S03]  /*fd30*/  LDL.LU.64 R96, [R1+0x1f58] ;  /* 0x001f580001607983 */ /* 0x002ee60000300a00 */
[C---:B------:R-:W-:Y:S01]  /*fd40*/  IMAD.WIDE R86, R251.reuse, 0x4, R86 ;  /* 0x00000004fb567825 */ /* 0x040fe200078e0256 */
[----:B------:R1:W-:Y:S03]  /*fd50*/  STL.64 [R1+0x1200], R94 ;  /* 0x0012005e01007387 */ /* 0x0003e60000100a00 */
[----:B------:R-:W-:-:S04]  /*fd60*/  IMAD.WIDE R4, R251, 0x4, R4 ;  /* 0x00000004fb047825 */ /* 0x000fc800078e0204 */
[C---:B------:R-:W-:Y:S01]  /*fd70*/  IMAD.WIDE R248, R251.reuse, 0x4, R248 ;  /* 0x00000004fbf87825 */ /* 0x040fe200078e02f8 */
[----:B-1----:R-:W4:Y:S04]  /*fd80*/  LDL.LU.64 R94, [R1+0x1f50] ;  /* 0x001f5000015e7983 */ /* 0x002f280000300a00 */
[----:B------:R1:W-:Y:S01]  /*fd90*/  STL.64 [R1+0x1208], R92 ;  /* 0x0012085c01007387 */ /* 0x0003e20000100a00 */
[----:B------:R-:W-:-:S03]  /*fda0*/  IMAD.WIDE R2, R251, 0x4, R2 ;  /* 0x00000004fb027825 */ /* 0x000fc600078e0202 */
        /* <DEDUP_REMOVED lines=8> */
[----:B------:R-:W-:Y:S01]  /*fe30*/  STL.64 [R1+0x1230], R248 ;  /* 0x001230f801007387 */ /* 0x000fe20000100a00 */
[----:B-1----:R-:W-:-:S03]  /*fe40*/  IMAD.WIDE R4, R251, 0x4, R84 ;  /* 0x00000004fb047825 */ /* 0x002fc600078e0254 */
[----:B------:R-:W3:Y:S04]  /*fe50*/  LDL.LU.64 R84, [R1+0x1f28] ;  /* 0x001f280001547983 */ /* 0x000ee80000300a00 */
[----:B------:R1:W-:Y:S01]  /*fe60*/  STL.64 [R1+0x1238], R2 ;  /* 0x0012380201007387 */ /* 0x0003e20000100a00 */
[----:B------:R-:W-:-:S04]  /*fe70*/  IMAD.WIDE R78, R251, 0x4, R78 ;  /* 0x00000004fb4e7825 */ /* 0x000fc800078e024e */
[C---:B-1----:R-:W-:Y:S02]  /*fe80*/  IMAD.WIDE R2, R251.reuse, 0x4, R82 ;  /* 0x00000004fb027825 */ /* 0x042fe400078e0252 */
[----:B------:R-:W4:Y:S04]  /*fe90*/  LDL.LU.64 R82, [R1+0x1f20] ;  /* 0x001f200001527983 */ /* 0x000f280000300a00 */
[----:B------:R1:W-:Y:S01]  /*fea0*/  STL.64 [R1+0x1240], R4 ;  /* 0x0012400401007387 */ /* 0x0003e20000100a00 */
[----:B------:R-:W-:-:S04]  /*feb0*/  IMAD.WIDE R76, R251, 0x4, R76 ;  /* 0x00000004fb4c7825 */ /* 0x000fc800078e024c */
[C---:B-1----:R-:W-:Y:S02]  /*fec0*/  IMAD.WIDE R4, R251.reuse, 0x4, R80 ;  /* 0x00000004fb047825 */ /* 0x042fe400078e0250 */
[----:B------:R-:W2:Y:S04]  /*fed0*/  LDL.LU.64 R80, [R1+0x1f18] ;  /* 0x001f180001507983 */ /* 0x000ea80000300a00 */
[----:B------:R1:W-:Y:S01]  /*fee0*/  STL.64 [R1+0x1248], R2 ;  /* 0x0012480201007387 */ /* 0x0003e20000100a00 */
[----:B------:R-:W-:-:S04]  /*fef0*/  IMAD.WIDE R40, R251, 0x4, R40 ;  /* 0x00000004fb287825 */ /* 0x000fc800078e0228 */
[C---:B-1----:R-:W-:Y:S02]  /*ff00*/  IMAD.WIDE R2, R251.reuse, 0x4, R20 ;  /* 0x00000004fb027825 */ /* 0x042fe400078e0214 */
[----:B------:R-:W3:Y:S04]  /*ff10*/  LDL.LU.64 R20, [R1+0x150] ;  /* 0x0001500001147983 */ /* 0x000ee80000300a00 */
[----:B------:R1:W-:Y:S01]  /*ff20*/  STL.64 [R1+0x1250], R4 ;  /* 0x0012500401007387 */ /* 0x0003e20000100a00 */
[----:B------:R-:W-:-:S03]  /*ff30*/  IMAD.WIDE R42, R251, 0x4, R42 ;  /* 0x00000004fb2a7825 */ /* 0x000fc600078e022a */
[----:B-1----:R-:W4:Y:S04]  /*ff40*/  LDL.LU.64 R4, [R1+0x148] ;  /* 0x0001480001047983 */ /* 0x002f280000300a00 */
[----:B------:R1:W-:Y:S04]  /*ff50*/  STL.64 [R1+0x1258], R2 ;  /* 0x0012580201007387 */ /* 0x0003e80000100a00 */
[----:B------:R-:W2:Y:S04]  /*ff60*/  LDL.LU.64 R248, [R1+0x140] ;  /* 0x0001400001f87983 */ /* 0x000ea80000300a00 */
[----:B-1----:R-:W2:Y:S04]  /*ff70*/  LDL.LU.64 R2, [R1+0x138] ;  /* 0x0001380001027983 */ /* 0x002ea80000300a00 */
[----:B------:R1:W-:Y:S01]  /*ff80*/  STL.64 [R1+0x1260], R78 ;  /* 0x0012604e01007387 */ /* 0x0003e20000100a00 */
[----:B------:R-:W-:-:S03]  /*ff90*/  IMAD.WIDE R44, R251, 0x4, R44 ;  /* 0x00000004fb2c7825 */ /* 0x000fc600078e022c */
[----:B-1----:R-:W2:Y:S04]  /*ffa0*/  LDL.LU.64 R78, [R1+0x1f10] ;  /* 0x001f1000014e7983 */ /* 0x002ea80000300a00 */
[----:B------:R1:W-:Y:S04]  /*ffb0*/  STL.64 [R1+0x1268], R76 ;  /* 0x0012684c01007387 */ /* 0x0003e80000100a00 */
[----:B-1----:R-:W2:Y:S04]  /*ffc0*/  LDL.LU.64 R76, [R1+0x1f08] ;  /* 0x001f0800014c7983 */ /* 0x002ea80000300a00 */
[----:B------:R1:W-:Y:S01]  /*ffd0*/  STL.64 [R1+0x1270], R40 ;  /* 0x0012702801007387 */ /* 0x0003e20000100a00 */
[----:B------:R-:W-:-:S04]  /*ffe0*/  IMAD.WIDE R74, R251, 0x4, R74 ;  /* 0x00000004fb4a7825 */ /* 0x000fc800078e024a */
[C---:B------:R-:W-:Y:S01]  /*fff0*/  IMAD.WIDE R48, R251.reuse, 0x4, R48 ;  /* 0x00000004fb307825 */ /* 0x040fe200078e0230 */
        /* <DEDUP_REMOVED lines=10> */
[----:B-1----:R-:W4:Y:S04]  /*100a0*/  LDL.LU.64 R48, [R1+0x1ef8] ;  /* 0x001ef80001307983 */ /* 0x002f280000300a00 */
[----:B------:R1:W-:Y:S04]  /*100b0*/  STL.64 [R1+0x1298], R50 ;  /* 0x0012983201007387 */ /* 0x0003e80000100a00 */
[----:B-1----:R-:W2:Y:S04]  /*100c0*/  LDL.LU.64 R50, [R1+0x1ef0] ;  /* 0x001ef00001327983 */ /* 0x002ea80000300a00 */
[----:B------:R1:W-:Y:S04]  /*100d0*/  STL.64 [R1+0x12a0], R52 ;  /* 0x0012a03401007387 */ /* 0x0003e80000100a00 */
[----:B-1----:R-:W2:Y:S01]  /*100e0*/  LDL.LU.64 R52, [R1+0x1ee8] ;  /* 0x001ee80001347983 */ /* 0x002ea20000300a00 */
        /* <DEDUP_REMOVED lines=8> */
[----:B---3--:R-:W-:-:S04]  /*10170*/  IMAD.WIDE R20, R251, 0x4, R20 ;  /* 0x00000004fb147825 */ /* 0x008fc800078e0214 */
[----:B----4-:R-:W-:-:S04]  /*10180*/  IMAD.WIDE R48, R251, 0x4, R48 ;  /* 0x00000004fb307825 */ /* 0x010fc800078e0230 */
[----:B--2---:R-:W-:-:S04]  /*10190*/  IMAD.WIDE R50, R251, 0x4, R50 ;  /* 0x00000004fb327825 */ /* 0x004fc800078e0232 */
[----:B------:R-:W-:-:S05]  /*101a0*/  IMAD.WIDE R52, R251, 0x4, R52 ;  /* 0x00000004fb347825 */ /* 0x000fca00078e0234 */
[----:B------:R1:W-:Y:S04]  /*101b0*/  STL.64 [R1+0x12a8], R52 ;  /* 0x0012a83401007387 */ /* 0x0003e80000100a00 */
[----:B------:R2:W-:Y:S04]  /*101c0*/  STL.64 [R1+0x12b0], R50 ;  /* 0x0012b03201007387 */ /* 0x0005e80000100a00 */
[----:B-1----:R-:W3:Y:S04]  /*101d0*/  LDL.LU.64 R52, [R1+0xd0] ;  /* 0x0000d00001347983 */ /* 0x002ee80000300a00 */
[----:B------:R1:W-:Y:S04]  /*101e0*/  STL.64 [R1+0x12b8], R48 ;  /* 0x0012b83001007387 */ /* 0x0003e80000100a00 */
[----:B--2---:R-:W2:Y:S04]  /*101f0*/  LDL.LU.64 R50, [R1+0xc8] ;  /* 0x0000c80001327983 */ /* 0x004ea80000300a00 */
[----:B------:R4:W-:Y:S04]  /*10200*/  STL.64 [R1+0x12c0], R46 ;  /* 0x0012c02e01007387 */ /* 0x0009e80000100a00 */
[----:B-1----:R-:W2:Y:S04]  /*10210*/  LDL.LU.64 R48, [R1+0xc0] ;  /* 0x0000c00001307983 */ /* 0x002ea80000300a00 */
[----:B----4-:R-:W4:Y:S04]  /*10220*/  LDL.LU.64 R46, [R1+0xb8] ;  /* 0x0000b800012e7983 */ /* 0x010f280000300a00 */
        /* <DEDUP_REMOVED lines=15> */
[----:B-1----:R-:W3:Y:S01]  /*10320*/  LDL.LU.64 R20, [R1+0x1ea8] ;  /* 0x001ea80001147983 */ /* 0x002ee20000300a00 */
[----:B------:R-:W-:-:S04]  /*10330*/  IMAD.WIDE R4, R251, 0x4, R4 ;  /* 0x00000004fb047825 */ /* 0x000fc800078e0204 */
[C---:B------:R-:W-:Y:S01]  /*10340*/  IMAD.WIDE R248, R251.reuse, 0x4, R248 ;  /* 0x00000004fbf87825 */ /* 0x040fe200078e02f8 */
[----:B------:R1:W-:Y:S04]  /*10350*/  STL.64 [R1+0x1308], R4 ;  /* 0x0013080401007387 */ /* 0x0003e80000100a00 */
[----:B------:R-:W-:Y:S01]  /*10360*/  STL.64 [R1+0x1310], R248 ;  /* 0x001310f801007387 */ /* 0x000fe20000100a00 */
[----:B------:R-:W-:-:S04]  /*10370*/  IMAD.WIDE R40, R251, 0x4, R40 ;  /* 0x00000004fb287825 */ /* 0x000fc800078e0228 */
[----:B-1----:R-:W-:-:S04]  /*10380*/  IMAD.WIDE R4, R251, 0x4, R2 ;  /* 0x00000004fb047825 */ /* 0x002fc800078e0202 */
[----:B------:R-:W-:-:S04]  /*10390*/  IMAD.WIDE R42, R251, 0x4, R42 ;  /* 0x00000004fb2a7825 */ /* 0x000fc800078e022a */
[----:B------:R-:W-:-:S04]  /*103a0*/  IMAD.WIDE R44, R251, 0x4, R44 ;  /* 0x00000004fb2c7825 */ /* 0x000fc800078e022c */
[C---:B---3--:R-:W-:Y:S02]  /*103b0*/  IMAD.WIDE R2, R251.reuse, 0x4, R20 ;  /* 0x00000004fb027825 */ /* 0x048fe400078e0214 */
[----:B------:R-:W3:Y:S04]  /*103c0*/  LDL.LU.64 R20, [R1+0x50] ;  /* 0x0000500001147983 */ /* 0x000ee80000300a00 */
[----:B------:R1:W-:Y:S04]  /*103d0*/  STL.64 [R1+0x1318], R4 ;  /* 0x0013180401007387 */ /* 0x0003e80000100a00 */
        /* <DEDUP_REMOVED lines=11> */
[C---:B------:R-:W-:Y:S01]  /*10490*/  IMAD.WIDE R66, R251.reuse, 0x4, R66 ;  /* 0x00000004fb427825 */ /* 0x040fe200078e0242 */
[----:B------:R1:W-:Y:S03]  /*104a0*/  STL.64 [R1+0x1340], R68 ;  /* 0x0013404401007387 */ /* 0x0003e60000100a00 */
[----:B------:R-:W-:-:S04]  /*104b0*/  IMAD.WIDE R64, R251, 0x4, R64 ;  /* 0x00000004fb407825 */ /* 0x000fc800078e0240 */
[C---:B------:R-:W-:Y:S01]  /*104c0*/  IMAD.WIDE R62, R251.reuse, 0x4, R62 ;  /* 0x00000004fb3e7825 */ /* 0x040fe200078e023e */
[----:B-1----:R-:W3:Y:S03]  /*104d0*/  LDL.LU.64 R68, [R1+0x1e88] ;  /* 0x001e880001447983 */ /* 0x002ee60000300a00 */
[C---:B------:R-:W-:Y:S01]  /*104e0*/  IMAD.WIDE R60, R251.reuse, 0x4, R60 ;  /* 0x00000004fb3c7825 */ /* 0x040fe200078e023c */
[----:B------:R1:W-:Y:S03]  /*104f0*/  STL.64 [R1+0x1348], R66 ;  /* 0x0013484201007387 */ /* 0x0003e60000100a00 */
[----:B------:R-:W-:-:S04]  /*10500*/  IMAD.WIDE R58, R251, 0x4, R58 ;  /* 0x00000004fb3a7825 */ /* 0x000fc800078e023a */
[C---:B------:R-:W-:Y:S01]  /*10510*/  IMAD.WIDE R56, R251.reuse, 0x4, R56 ;  /* 0x00000004fb387825 */ /* 0x040fe200078e0238 */
[----:B-1----:R-:W3:Y:S04]  /*10520*/  LDL.LU.64 R66, [R1+0x1e80] ;  /* 0x001e800001427983 */ /* 0x002ee80000300a00 */
[----:B------:R1:W-:Y:S01]  /*10530*/  STL.64 [R1+0x1350], R64 ;  /* 0x0013504001007387 */ /* 0x0003e20000100a00 */
[----:B------:R-:W-:-:S04]  /*10540*/  IMAD.WIDE R54, R251, 0x4, R54 ;  /* 0x00000004fb367825 */ /* 0x000fc800078e0236 */
[C---:B------:R-:W-:Y:S01]  /*10550*/  IMAD.WIDE R52, R251.reuse, 0x4, R52 ;  /* 0x00000004fb347825 */ /* 0x040fe200078e0234 */
[----:B-1----:R-:W3:Y:S04]  /*10560*/  LDL.LU.64 R64, [R1+0x1e78] ;  /* 0x001e780001407983 */ /* 0x002ee80000300a00 */
[----:B------:R1:W-:Y:S01]  /*10570*/  STL.64 [R1+0x1358], R62 ;  /* 0x0013583e01007387 */ /* 0x0003e20000100a00 */
[----:B--2---:R-:W-:-:S03]  /*10580*/  IMAD.WIDE R50, R251, 0x4, R50 ;  /* 0x00000004fb327825 */ /* 0x004fc600078e0232 */
[----:B-1----:R-:W2:Y:S04]  /*10590*/  LDL.LU.64 R62, [R1+0x1e70] ;  /* 0x001e7000013e7983 */ /* 0x002ea80000300a00 */
[----:B------:R1:W-:Y:S01]  /*105a0*/  STL.64 [R1+0x1360], R60 ;  /* 0x0013603c01007387 */ /* 0x0003e20000100a00 */
[----:B------:R-:W-:-:S03]  /*105b0*/  IMAD.WIDE R48, R251, 0x4, R48 ;  /* 0x00000004fb307825 */ /* 0x000fc600078e0230 */
[----:B-1----:R-:W2:Y:S04]  /*105c0*/  LDL.LU.64 R60, [R1+0x1e68] ;  /* 0x001e6800013c7983 */ /* 0x002ea80000300a00 */
[----:B------:R1:W-:Y:S01]  /*105d0*/  STL.64 [R1+0x1368], R58 ;  /* 0x0013683a01007387 */ /* 0x0003e20000100a00 */
[----:B----4-:R-:W-:-:S03]  /*105e0*/  IMAD.WIDE R46, R251, 0x4, R46 ;  /* 0x00000004fb2e7825 */ /* 0x010fc600078e022e */
[----:B-1----:R-:W4:Y:S04]  /*105f0*/  LDL.LU.64 R58, [R1+0x1e60] ;  /* 0x001e6000013a7983 */ /* 0x002f280000300a00 */
[----:B------:R1:W-:Y:S04]  /*10600*/  STL.64 [R1+0x1370], R56 ;  /* 0x0013703801007387 */ /* 0x0003e80000100a00 */
[----:B-1----:R-:W2:Y:S04]  /*10610*/  LDL.LU.64 R56, [R1+0x1e58] ;  /* 0x001e580001387983 */ /* 0x002ea80000300a00 */
[----:B------:R1:W-:Y:S01]  /*10620*/  STL.64 [R1+0x1378], R54 ;  /* 0x0013783601007387 */ /* 0x0003e20000100a00 */
[----:B------:R-:W-:-:S03]  /*10630*/  IMAD.WIDE R38, R251, 0x4, R38 ;  /* 0x00000004fb267825 */ /* 0x000fc600078e0226 */
[----:B-1----:R-:W4:Y:S04]  /*10640*/  LDL.LU.64 R54, [R1+0x1e50] ;  /* 0x001e500001367983 */ /* 0x002f280000300a00 */
[----:B------:R1:W-:Y:S01]  /*10650*/  STL.64 [R1+0x1380], R52 ;  /* 0x0013803401007387 */ /* 0x0003e20000100a00 */
[----:B------:R-:W-:-:S03]  /*10660*/  IMAD.WIDE R36, R251, 0x4, R36 ;  /* 0x00000004fb247825 */ /* 0x000fc600078e0224 */
        /* <DEDUP_REMOVED lines=9> */
[----:B-1----:R-:W4:Y:S01]  /*10700*/  LDL.LU.64 R46, [R1+0x1e30] ;  /* 0x001e3000012e7983 */ /* 0x002f220000300a00 */
[----:B------:R-:W-:-:S04]  /*10710*/  IMAD.WIDE R28, R251, 0x4, R28 ;  /* 0x00000004fb1c7825 */ /* 0x000fc800078e021c */
[----:B------:R-:W-:-:S04]  /*10720*/  IMAD.WIDE R26, R251, 0x4, R26 ;  /* 0x00000004fb1a7825 */ /* 0x000fc800078e021a */
[----:B------:R-:W-:-:S04]  /*10730*/  IMAD.WIDE R24, R251, 0x4, R24 ;  /* 0x00000004fb187825 */ /* 0x000fc800078e0218 */
[----:B------:R-:W-:-:S04]  /*10740*/  IMAD.WIDE R22, R251, 0x4, R22 ;  /* 0x00000004fb167825 */ /* 0x000fc800078e0216 */
[----:B---3--:R-:W-:-:S04]  /*10750*/  IMAD.WIDE R20, R251, 0x4, R20 ;  /* 0x00000004fb147825 */ /* 0x008fc800078e0214 */
[----:B------:R-:W-:-:S04]  /*10760*/  IMAD.WIDE R4, R251, 0x4, R4 ;  /* 0x00000004fb047825 */ /* 0x000fc800078e0204 */
[----:B------:R-:W-:-:S04]  /*10770*/  IMAD.WIDE R40, R251, 0x4, R40 ;  /* 0x00000004fb287825 */ /* 0x000fc800078e0228 */
[----:B------:R-:W-:-:S04]  /*10780*/  IMAD.WIDE R42, R251, 0x4, R42 ;  /* 0x00000004fb2a7825 */ /* 0x000fc800078e022a */
[----:B------:R-:W-:-:S05]  /*10790*/  IMAD.WIDE R44, R251, 0x4, R44 ;  /* 0x00000004fb2c7825 */ /* 0x000fca00078e022c */
[----:B------:R1:W-:Y:S04]  /*107a0*/  STL.64 [R1+0x13a0], R44 ;  /* 0x0013a02c01007387 */ /* 0x0003e80000100a00 */
[----:B-1----:R-:W3:Y:S04]  /*107b0*/  LDL.LU.64 R44, [R1+0x1e28] ;  /* 0x001e2800012c7983 */ /* 0x002ee80000300a00 */
[----:B------:R1:W-:Y:S04]  /*107c0*/  STL.64 [R1+0x13a8], R42 ;  /* 0x0013a82a01007387 */ /* 0x0003e80000100a00 */
[----:B-1----:R-:W2:Y:S04]  /*107d0*/  LDL.LU.64 R42, [R1+0x1e20] ;  /* 0x001e2000012a7983 */ /* 0x002ea80000300a00 */
[----:B------:R1:W-:Y:S04]  /*107e0*/  STL.64 [R1+0x13b0], R40 ;  /* 0x0013b02801007387 */ /* 0x0003e80000100a00 */
[----:B-1----:R-:W4:Y:S04]  /*107f0*/  LDL.LU.64 R40, [R1+0x1e18] ;  /* 0x001e180001287983 */ /* 0x002f280000300a00 */
        /* <DEDUP_REMOVED lines=8> */
[----:B------:R1:W-:Y:S01]  /*10880*/  STL.64 [R1+0x13d8], R30 ;  /* 0x0013d81e01007387 */ /* 0x0003e20000100a00 */
[----:B------:R-:W-:-:S03]  /*10890*/  IMAD.WIDE R248, R251, 0x4, R248 ;  /* 0x00000004fbf87825 */ /* 0x000fc600078e02f8 */
        /* <DEDUP_REMOVED lines=12> */
[----:B------:R-:W-:Y:S01]  /*10960*/  STL.64 [R1+0x1410], R248 ;  /* 0x001410f801007387 */ /* 0x000fe20000100a00 */
[----:B-1----:R-:W-:-:S04]  /*10970*/  IMAD.WIDE R4, R251, 0x4, R2 ;  /* 0x00000004fb047825 */ /* 0x002fc800078e0202 */
[C---:B------:R-:W-:Y:S02]  /*10980*/  IMAD.WIDE R2, R251.reuse, 0x4, R18 ;  /* 0x00000004fb027825 */ /* 0x040fe400078e0212 */
[----:B------:R-:W2:Y:S04]  /*10990*/  LDL.LU.64 R18, [R1+0x1dc0] ;  /* 0x001dc00001127983 */ /* 0x000ea80000300a00 */
[----:B------:R1:W-:Y:S02]  /*109a0*/  STL.64 [R1+0x1418], R4 ;  /* 0x0014180401007387 */ /* 0x0003e40000100a00 */
[C---:B-1----:R-:W-:Y:S02]  /*109b0*/  IMAD.WIDE R4, R251.reuse, 0x4, R16 ;  /* 0x00000004fb047825 */ /* 0x042fe400078e0210 */
[----:B------:R-:W4:Y:S04]  /*109c0*/  LDL.LU.64 R16, [R1+0x1db8] ;  /* 0x001db80001107983 */ /* 0x000f280000300a00 */
[----:B------:R1:W-:Y:S02]  /*109d0*/  STL.64 [R1+0x1420], R2 ;  /* 0x0014200201007387 */ /* 0x0003e40000100a00 */
[----:B-1----:R-:W-:-:S02]  /*109e0*/  IMAD.WIDE R2, R251, 0x4, R14 ;  /* 0x00000004fb027825 */ /* 0x002fc400078e020e */
[----:B------:R-:W3:Y:S04]  /*109f0*/  LDL.LU.64 R14, [R1+0x1db0] ;  /* 0x001db000010e7983 */ /* 0x000ee80000300a00 */
[----:B------:R1:W-:Y:S02]  /*10a00*/  STL.64 [R1+0x1428], R4 ;  /* 0x0014280401007387 */ /* 0x0003e40000100a00 */
[C---:B-1----:R-:W-:Y:S02]  /*10a10*/  IMAD.WIDE R4, R251.reuse, 0x4, R12 ;  /* 0x00000004fb047825 */ /* 0x042fe400078e020c */
[----:B------:R-:W2:Y:S04]  /*10a20*/  LDL.LU.64 R12, [R1+0x1da8] ;  /* 0x001da800010c7983 */ /* 0x000ea80000300a00 */
[----:B------:R1:W-:Y:S02]  /*10a30*/  STL.64 [R1+0x1430], R2 ;  /* 0x0014300201007387 */ /* 0x0003e40000100a00 */
[----:B-1----:R-:W-:-:S02]  /*10a40*/  IMAD.WIDE R2, R251, 0x4, R10 ;  /* 0x00000004fb027825 */ /* 0x002fc400078e020a */
[----:B------:R-:W2:Y:S04]  /*10a50*/  LDL.LU.64 R10, [R1+0x1da0] ;  /* 0x001da000010a7983 */ /* 0x000ea80000300a00 */
[----:B------:R1:W-:Y:S02]  /*10a60*/  STL.64 [R1+0x1438], R4 ;  /* 0x0014380401007387 */ /* 0x0003e40000100a00 */
[C---:B-1----:R-:W-:Y:S02]  /*10a70*/  IMAD.WIDE R4, R251.reuse, 0x4, R8 ;  /* 0x00000004fb047825 */ /* 0x042fe400078e0208 */
[----:B------:R-:W2:Y:S04]  /*10a80*/  LDL.LU.64 R8, [R1+0x1d98] ;  /* 0x001d980001087983 */ /* 0x000ea80000300a00 */
[----:B------:R1:W-:Y:S02]  /*10a90*/  STL.64 [R1+0x1440], R2 ;  /* 0x0014400201007387 */ /* 0x0003e40000100a00 */
[----:B-1----:R-:W-:-:S02]  /*10aa0*/  IMAD.WIDE R2, R251, 0x4, R6 ;  /* 0x00000004fb027825 */ /* 0x002fc400078e0206 */
[----:B------:R-:W2:Y:S04]  /*10ab0*/  LDL.LU.64 R6, [R1+0x1d90] ;  /* 0x001d900001067983 */ /* 0x000ea80000300a00 */
[----:B------:R1:W-:Y:S04]  /*10ac0*/  STL.64 [R1+0x1448], R4 ;  /* 0x0014480401007387 */ /* 0x0003e80000100a00 */
[----:B------:R1:W-:Y:S02]  /*10ad0*/  STL.64 [R1+0x1450], R2 ;  /* 0x0014500201007387 */ /* 0x0003e40000100a00 */
[----:B-1----:R-:W-:-:S04]  /*10ae0*/  IMAD.WIDE R4, R251, 0x4, R126 ;  /* 0x00000004fb047825 */ /* 0x002fc800078e027e */
[C---:B------:R-:W-:Y:S01]  /*10af0*/  IMAD.WIDE R126, R251.reuse, 0x4, R184 ;  /* 0x00000004fb7e7825 */ /* 0x040fe200078e02b8 */
[----:B------:R1:W-:Y:S03]  /*10b00*/  STL.64 [R1+0x1458], R4 ;  /* 0x0014580401007387 */ /* 0x0003e60000100a00 */
[C---:B------:R-:W-:Y:S01]  /*10b10*/  IMAD.WIDE R2, R251.reuse, 0x4, R186 ;  /* 0x00000004fb027825 */ /* 0x040fe200078e02ba */
[----:B------:R1:W-:Y:S04]  /*10b20*/  STL.64 [R1+0x1460], R126 ;  /* 0x0014607e01007387 */ /* 0x0003e80000100a00 */
[----:B------:R-:W-:Y:S01]  /*10b30*/  STL.64 [R1+0x1468], R2 ;  /* 0x0014680201007387 */ /* 0x000fe20000100a00 */
[----:B-1----:R-:W-:-:S04]  /*10b40*/  IMAD.WIDE R4, R251, 0x4, R188 ;  /* 0x00000004fb047825 */ /* 0x002fc800078e02bc */
[C---:B------:R-:W-:Y:S01]  /*10b50*/  IMAD.WIDE R126, R251.reuse, 0x4, R190 ;  /* 0x00000004fb7e7825 */ /* 0x040fe200078e02be */
[----:B------:R-:W-:Y:S04]  /*10b60*/  STL.64 [R1+0x1470], R4 ;  /* 0x0014700401007387 */ /* 0x000fe80000100a00 */
[----:B------:R1:W-:Y:S02]  /*10b70*/  STL.64 [R1+0x1478], R126 ;  /* 0x0014787e01007387 */ /* 0x0003e40000100a00 */
[----:B-1----:R-:W1:Y:S01]  /*10b80*/  LDC R127, c[0x0][0x230] ;  /* 0x00008c00ff7f7b82 */ /* 0x002e620000000800 */
[----:B----4-:R-:W-:-:S04]  /*10b90*/  IMAD.WIDE R4, R251, 0x4, R16 ;  /* 0x00000004fb047825 */ /* 0x010fc800078e0210 */
[----:B---3--:R-:W-:-:S04]  /*10ba0*/  IMAD.WIDE R2, R251, 0x4, R14 ;  /* 0x00000004fb027825 */ /* 0x008fc800078e020e */
[C---:B--2---:R-:W-:Y:S01]  /*10bb0*/  IMAD.WIDE R14, R251.reuse, 0x4, R18 ;  /* 0x00000004fb0e7825 */ /* 0x044fe200078e0212 */
[----:B------:R2:W-:Y:S04]  /*10bc0*/  STL.64 [R1+0x1480], R2 ;  /* 0x0014800201007387 */ /* 0x0005e80000100a00 */
[----:B------:R3:W-:Y:S04]  /*10bd0*/  STL.64 [R1+0x1488], R4 ;  /* 0x0014880401007387 */ /* 0x0007e80000100a00 */
[----:B------:R4:W-:Y:S01]  /*10be0*/  STL.64 [R1+0x1490], R14 ;  /* 0x0014900e01007387 */ /* 0x0009e20000100a00 */
[----:B--2---:R-:W-:-:S04]  /*10bf0*/  IMAD.WIDE R2, R251, 0x4, R20 ;  /* 0x00000004fb027825 */ /* 0x004fc800078e0214 */
[C---:B---3--:R-:W-:Y:S01]  /*10c00*/  IMAD.WIDE R4, R251.reuse, 0x4, R70 ;  /* 0x00000004fb047825 */ /* 0x048fe200078e0246 */
[----:B------:R2:W-:Y:S03]  /*10c10*/  STL.64 [R1+0x1498], R2 ;  /* 0x0014980201007387 */ /* 0x0005e60000100a00 */
[C---:B----4-:R-:W-:Y:S01]  /*10c20*/  IMAD.WIDE R14, R251.reuse, 0x4, R72 ;  /* 0x00000004fb0e7825 */ /* 0x050fe200078e0248 */
        /* <DEDUP_REMOVED lines=169> */
[----:B------:R-:W-:Y:S01]  /*116c0*/  STL.64 [R1+0x1748], R14 ;  /* 0x0017480e01007387 */ /* 0x000fe20000100a00 */
[----:B--2---:R-:W-:-:S04]  /*116d0*/  IMAD.WIDE R2, R251, 0x4, R172 ;  /* 0x00000004fb027825 */ /* 0x004fc800078e02ac */
[C---:B---3--:R-:W-:Y:S01]  /*116e0*/  IMAD.WIDE R4, R251.reuse, 0x4, R174 ;  /* 0x00000004fb047825 */ /* 0x048fe200078e02ae */
[----:B------:R2:W-:Y:S04]  /*116f0*/  STL.64 [R1+0x1750], R2 ;  /* 0x0017500201007387 */ /* 0x0005e80000100a00 */
[----:B------:R3:W-:Y:S01]  /*11700*/  STL.64 [R1+0x1758], R4 ;  /* 0x0017580401007387 */ /* 0x0007e20000100a00 */
[----:B--2---:R-:W-:-:S04]  /*11710*/  IMAD.WIDE R2, R251, 0x4, R232 ;  /* 0x00000004fb027825 */ /* 0x004fc800078e02e8 */
[C---:B---3--:R-:W-:Y:S01]  /*11720*/  IMAD.WIDE R4, R251.reuse, 0x4, R236 ;  /* 0x00000004fb047825 */ /* 0x048fe200078e02ec */
[----:B------:R2:W-:Y:S04]  /*11730*/  STL.64 [R1+0x1760], R2 ;  /* 0x0017600201007387 */ /* 0x0005e80000100a00 */
[----:B------:R3:W-:Y:S01]  /*11740*/  STL.64 [R1+0x1768], R4 ;  /* 0x0017680401007387 */ /* 0x0007e20000100a00 */
[----:B------:R-:W-:-:S03]  /*11750*/  IMAD.WIDE R14, R251, 0x4, R62 ;  /* 0x00000004fb0e7825 */ /* 0x000fc600078e023e */
[----:B------:R-:W4:Y:S01]  /*11760*/  LDL.LU R126, [R1+0x1824] ;  /* 0x00182400017e7983 */ /* 0x000f220000300800 */
[----:B--2---:R-:W-:-:S05]  /*11770*/  IMAD.WIDE R2, R251, 0x4, R240 ;  /* 0x00000004fb027825 */ /* 0x004fca00078e02f0 */
[----:B------:R2:W-:Y:S01]  /*11780*/  STL.64 [R1+0x1770], R2 ;  /* 0x0017700201007387 */ /* 0x0005e20000100a00 */
[----:B---3--:R-:W-:-:S04]  /*11790*/  IMAD.WIDE R4, R251, 0x4, R64 ;  /* 0x00000004fb047825 */ /* 0x008fc800078e0240 */
[----:B--2---:R-:W-:-:S05]  /*117a0*/  IMAD.WIDE R2, R251, 0x4, R244 ;  /* 0x00000004fb027825 */ /* 0x004fca00078e02f4 */
[----:B------:R2:W-:Y:S04]  /*117b0*/  STL.64 [R1+0x1778], R2 ;  /* 0x0017780201007387 */ /* 0x0005e80000100a00 */
[----:B------:R3:W-:Y:S04]  /*117c0*/  STL.64 [R1+0x1780], R14 ;  /* 0x0017800e01007387 */ /* 0x0007e80000100a00 */
[----:B------:R1:W-:Y:S01]  /*117d0*/  STL.64 [R1+0x1788], R4 ;  /* 0x0017880401007387 */ /* 0x0003e20000100a00 */
[----:B--2---:R-:W-:-:S04]  /*117e0*/  IMAD.WIDE R2, R251, 0x4, R66 ;  /* 0x00000004fb027825 */ /* 0x004fc800078e0242 */
[C---:B---3--:R-:W-:Y:S01]  /*117f0*/  IMAD.WIDE R14, R251.reuse, 0x4, R68 ;  /* 0x00000004fb0e7825 */ /* 0x048fe200078e0244 */
[----:B------:R2:W-:Y:S03]  /*11800*/  STL.64 [R1+0x1790], R2 ;  /* 0x0017900201007387 */ /* 0x0005e60000100a00 */
[C---:B-1----:R-:W-:Y:S01]  /*11810*/  IMAD.WIDE R4, R251.reuse, 0x4, R118 ;  /* 0x00000004fb047825 */ /* 0x042fe200078e0276 */
[----:B------:R1:W-:Y:S04]  /*11820*/  STL.64 [R1+0x1798], R14 ;  /* 0x0017980e01007387 */ /* 0x0003e80000100a00 */
[----:B------:R3:W-:Y:S01]  /*11830*/  STL.64 [R1+0x17a0], R4 ;  /* 0x0017a00401007387 */ /* 0x0007e20000100a00 */
[----:B--2---:R-:W-:-:S04]  /*11840*/  IMAD.WIDE R2, R251, 0x4, R120 ;  /* 0x00000004fb027825 */ /* 0x004fc800078e0278 */
[C---:B-1----:R-:W-:Y:S01]  /*11850*/  IMAD.WIDE R14, R251.reuse, 0x4, R122 ;  /* 0x00000004fb0e7825 */ /* 0x042fe200078e027a */
[----:B------:R1:W-:Y:S03]  /*11860*/  STL.64 [R1+0x17a8], R2 ;  /* 0x0017a80201007387 */ /* 0x0003e60000100a00 */
[C---:B---3--:R-:W-:Y:S01]  /*11870*/  IMAD.WIDE R4, R251.reuse, 0x4, R124 ;  /* 0x00000004fb047825 */ /* 0x048fe200078e027c */
[----:B------:R2:W-:Y:S04]  /*11880*/  STL.64 [R1+0x17b0], R14 ;  /* 0x0017b00e01007387 */ /* 0x0005e80000100a00 */
[----:B------:R3:W-:Y:S01]  /*11890*/  STL.64 [R1+0x17b8], R4 ;  /* 0x0017b80401007387 */ /* 0x0007e20000100a00 */
[----:B-1----:R-:W-:-:S04]  /*118a0*/  IMAD.WIDE R2, R251, 0x4, R176 ;  /* 0x00000004fb027825 */ /* 0x002fc800078e02b0 */
[C---:B--2---:R-:W-:Y:S01]  /*118b0*/  IMAD.WIDE R14, R251.reuse, 0x4, R178 ;  /* 0x00000004fb0e7825 */ /* 0x044fe200078e02b2 */
[----:B------:R1:W-:Y:S03]  /*118c0*/  STL.64 [R1+0x17c0], R2 ;  /* 0x0017c00201007387 */ /* 0x0003e60000100a00 */
[C---:B---3--:R-:W-:Y:S01]  /*118d0*/  IMAD.WIDE R4, R251.reuse, 0x4, R180 ;  /* 0x00000004fb047825 */ /* 0x048fe200078e02b4 */
[----:B------:R-:W-:Y:S04]  /*118e0*/  STL.64 [R1+0x17c8], R14 ;  /* 0x0017c80e01007387 */ /* 0x000fe80000100a00 */
[----:B------:R2:W-:Y:S01]  /*118f0*/  STL.64 [R1+0x17d0], R4 ;  /* 0x0017d00401007387 */ /* 0x0005e20000100a00 */
[----:B-1----:R-:W-:-:S04]  /*11900*/  IMAD.WIDE R2, R251, 0x4, R182 ;  /* 0x00000004fb027825 */ /* 0x002fc800078e02b6 */
[C---:B--2---:R-:W-:Y:S01]  /*11910*/  IMAD.WIDE R4, R251.reuse, 0x4, R234 ;  /* 0x00000004fb047825 */ /* 0x044fe200078e02ea */
[----:B------:R1:W-:Y:S04]  /*11920*/  STL.64 [R1+0x17d8], R2 ;  /* 0x0017d80201007387 */ /* 0x0003e80000100a00 */
[----:B------:R2:W-:Y:S01]  /*11930*/  STL.64 [R1+0x17e0], R4 ;  /* 0x0017e00401007387 */ /* 0x0005e20000100a00 */
[----:B------:R-:W-:-:S04]  /*11940*/  IMAD.WIDE R14, R251, 0x4, R242 ;  /* 0x00000004fb0e7825 */ /* 0x000fc800078e02f2 */
[C---:B-1----:R-:W-:Y:S01]  /*11950*/  IMAD.WIDE R2, R251.reuse, 0x4, R238 ;  /* 0x00000004fb027825 */ /* 0x042fe200078e02ee */
[----:B--2---:R-:W1:Y:S04]  /*11960*/  S2R R4, SR_TID.X ;  /* 0x0000000000047919 */ /* 0x004e680000002100 */
[----:B------:R2:W-:Y:S04]  /*11970*/  STL.64 [R1+0x17e8], R2 ;  /* 0x0017e80201007387 */ /* 0x0005e80000100a00 */
[----:B------:R-:W3:Y:S04]  /*11980*/  LDL.LU R5, [R1+0x182c] ;  /* 0x00182c0001057983 */ /* 0x000ee80000300800 */
[----:B------:R-:W-:Y:S01]  /*11990*/  STL.64 [R1+0x17f0], R14 ;  /* 0x0017f00e01007387 */ /* 0x000fe20000100a00 */
[----:B--2---:R-:W-:-:S03]  /*119a0*/  IMAD.WIDE R2, R251, 0x4, R246 ;  /* 0x00000004fb027825 */ /* 0x004fc600078e02f6 */
[----:B------:R-:W2:Y:S04]  /*119b0*/  LDL.LU R248, [R1+0x1830] ;  /* 0x0018300001f87983 */ /* 0x000ea80000300800 */
[----:B------:R1:W-:Y:S04]  /*119c0*/  STL.64 [R1+0x17f8], R2 ;  /* 0x0017f80201007387 */ /* 0x0003e80000100a00 */
[----:B------:R-:W2:Y:S04]  /*119d0*/  LDL.LU R249, [R1+0x1834] ;  /* 0x0018340001f97983 */ /* 0x000ea80000300800 */
[----:B-1----:R-:W2:Y:S04]  /*119e0*/  LDL.LU R2, [R1+0x1838] ;  /* 0x0018380001027983 */ /* 0x002ea80000300800 */
[----:B------:R-:W2:Y:S04]  /*119f0*/  LDL.LU R3, [R1+0x183c] ;  /* 0x00183c0001037983 */ /* 0x000ea80000300800 */
        /* <DEDUP_REMOVED lines=8> */
[----:B------:R-:W2:Y:S01]  /*11a80*/  LDL.LU R190, [R1+0x1860] ;  /* 0x0018600001be7983 */ /* 0x000ea20000300800 */
[----:B------:R-:W-:-:S03]  /*11a90*/  IADD3 R127, R127, -0x80, RZ ;  /* 0xffffff807f7f7810 */ /* 0x000fc60007ffe0ff */
[----:B------:R-:W2:Y:S01]  /*11aa0*/  LDL.LU R188, [R1+0x1864] ;  /* 0x0018640001bc7983 */ /* 0x000ea20000300800 */
[----:B------:R-:W-:-:S03]  /*11ab0*/  LOP3.LUT R4, R4, 0x1f, RZ, 0xc0, !PT ;  /* 0x0000001f04047812 */ /* 0x000fc600078ec0ff */
[----:B------:R-:W2:Y:S04]  /*11ac0*/  LDL.LU R186, [R1+0x1868] ;  /* 0x0018680001ba7983 */ /* 0x000ea80000300800 */
[----:B------:R-:W2:Y:S04]  /*11ad0*/  LDL.LU R184, [R1+0x186c] ;  /* 0x00186c0001b87983 */ /* 0x000ea80000300800 */
[----:B------:R-:W2:Y:S04]  /*11ae0*/  LDL.LU R191, [R1+0x1870] ;  /* 0x0018700001bf7983 */ /* 0x000ea80000300800 */
[----:B------:R-:W2:Y:S01]  /*11af0*/  LDL.LU R189, [R1+0x1874] ;  /* 0x0018740001bd7983 */ /* 0x000ea20000300800 */
[----:B------:R-:W-:-:S03]  /*11b00*/  ISETP.GE.AND P1, PT, R4, R127, PT ;  /* 0x0000007f0400720c */ /* 0x000fc60003f26270 */
[----:B------:R-:W2:Y:S04]  /*11b10*/  LDL.LU R187, [R1+0x1878] ;  /* 0x0018780001bb7983 */ /* 0x000ea80000300800 */
[----:B------:R-:W2:Y:S04]  /*11b20*/  LDL.LU R185, [R1+0x187c] ;  /* 0x00187c0001b97983 */ /* 0x000ea80000300800 */
[----:B------:R-:W2:Y:S04]  /*11b30*/  LDL.LU R127, [R1+0x1880] ;  /* 0x00188000017f7983 */ /* 0x000ea80000300800 */
[----:B------:R-:W2:Y:S01]  /*11b40*/  LDL.LU R15, [R1+0x1884] ;  /* 0x00188400010f7983 */ /* 0x000ea20000300800 */
[----:B----4-:R-:W-:Y:S01]  /*11b50*/  IMAD R220, R126, UR11, RZ ;  /* 0x0000000b7edc7c24 */ /* 0x010fe2000f8e02ff */
[----:B------:R-:W-:-:S02]  /*11b60*/  ULDC UR11, c[0x0][0x240] ;  /* 0x00009000000b7ab9 */ /* 0x000fc40000000800 */
[----:B------:R-:W4:Y:S04]  /*11b70*/  LDL.LU R126, [R1+0x1888] ;  /* 0x00188800017e7983 */ /* 0x000f280000300800 */
[----:B------:R-:W4:Y:S01]  /*11b80*/  LDL.LU R4, [R1+0x188c] ;  /* 0x00188c0001047983 */ /* 0x000f220000300800 */
[----:B---3--:R-:W-:-:S03]  /*11b90*/  IMAD R216, R5, UR13, RZ ;  /* 0x0000000d05d87c24 */ /* 0x008fc6000f8e02ff */
[----:B------:R-:W3:Y:S01]  /*11ba0*/  LDL.LU R5, [R1+0x1890] ;  /* 0x0018900001057983 */ /* 0x000ee20000300800 */
[----:B--2---:R-:W-:-:S03]  /*11bb0*/  IMAD R214, R248, UR14, RZ ;  /* 0x0000000ef8d67c24 */ /* 0x004fc6000f8e02ff */
[----:B------:R-:W2:Y:S01]  /*11bc0*/  LDL.LU R248, [R1+0x1894] ;  /* 0x0018940001f87983 */ /* 0x000ea20000300800 */
[----:B------:R-:W-:-:S03]  /*11bd0*/  IMAD R212, R249, UR15, RZ ;  /* 0x0000000ff9d47c24 */ /* 0x000fc6000f8e02ff */
[----:B------:R-:W2:Y:S01]  /*11be0*/  LDL.LU R249, [R1+0x1898] ;  /* 0x0018980001f97983 */ /* 0x000ea20000300800 */
[----:B------:R-:W-:-:S03]  /*11bf0*/  IMAD R210, R2, UR16, RZ ;  /* 0x0000001002d27c24 */ /* 0x000fc6000f8e02ff */
[----:B------:R-:W2:Y:S01]  /*11c00*/  LDL.LU R2, [R1+0x189c] ;  /* 0x00189c0001027983 */ /* 0x000ea20000300800 */
[----:B------:R-:W-:-:S03]  /*11c10*/  IMAD R208, R3, UR17, RZ ;  /* 0x0000001103d07c24 */ /* 0x000fc6000f8e02ff */
[----:B------:R-:W2:Y:S04]  /*11c20*/  LDL.LU R3, [R1+0x18a0] ;  /* 0x0018a00001037983 */ /* 0x000ea80000300800 */
[----:B------:R-:W2:Y:S01]  /*11c30*/  LDL.LU R70, [R1+0x18a4] ;  /* 0x0018a40001467983 */ /* 0x000ea20000300800 */
[----:B------:R-:W-:-:S03]  /*11c40*/  IMAD R182, R191, UR30, RZ ;  /* 0x0000001ebfb67c24 */ /* 0x000fc6000f8e02ff */
        /* <DEDUP_REMOVED lines=9> */
[----:B------:R-:W-:Y:S02]  /*11ce0*/  IMAD R206, R71, UR18, RZ ;  /* 0x0000001247ce7c24 */ /* 0x000fe4000f8e02ff */
[----:B------:R-:W-:Y:S01]  /*11cf0*/  IMAD R204, R20, UR19, RZ ;  /* 0x0000001314cc7c24 */ /* 0x000fe2000f8e02ff */
[----:B------:R-:W2:Y:S01]  /*11d00*/  LDL.LU R71, [R1+0x18bc] ;  /* 0x0018bc0001477983 */ /* 0x000ea20000300800 */
[----:B------:R-:W-:Y:S02]  /*11d10*/  IMAD R202, R21, UR20, RZ ;  /* 0x0000001415ca7c24 */ /* 0x000fe4000f8e02ff */
[----:B------:R-:W-:Y:S01]  /*11d20*/  IMAD R200, R18, UR21, RZ ;  /* 0x0000001512c87c24 */ /* 0x000fe2000f8e02ff */
        /* <DEDUP_REMOVED lines=10> */
[----:B------:R-:W2:Y:S04]  /*11dd0*/  LDL.LU R17, [R1+0x18d4] ;  /* 0x0018d40001117983 */ /* 0x000ea80000300800 */
[----:B------:R-:W2:Y:S04]  /*11de0*/  LDL.LU R14, [R1+0x18d8] ;  /* 0x0018d800010e7983 */ /* 0x000ea80000300800 */
[----:B------:R-:W2:Y:S01]  /*11df0*/  LDL.LU R15, [R1+0x18dc] ;  /* 0x0018dc00010f7983 */ /* 0x000ea20000300800 */
[----:B----4-:R-:W-:-:S03]  /*11e00*/  IMAD R170, R126, UR36, RZ ;  /* 0x000000247eaa7c24 */ /* 0x010fc6000f8e02ff */
[----:B------:R-:W4:Y:S01]  /*11e10*/  LDL.LU R126, [R1+0x18e0] ;  /* 0x0018e000017e7983 */ /* 0x000f220000300800 */
[----:B------:R-:W-:-:S03]  /*11e20*/  IMAD R168, R4, UR37, RZ ;  /* 0x0000002504a87c24 */ /* 0x000fc6000f8e02ff */
        /* <DEDUP_REMOVED lines=12> */
[----:B------:R-:W2:Y:S04]  /*11ef0*/  LDL.LU R133, [R1+0x1804] ;  /* 0x0018040001857983 */ /* 0x000ea80000300800 */
        /* <DEDUP_REMOVED lines=12> */
[----:B------:R-:W-:Y:S01]  /*11fc0*/  IMAD R218, R252, UR12, RZ ;  /* 0x0000000cfcda7c24 */ /* 0x000fe2000f8e02ff */
[----:B------:R-:W-:Y:S01]  /*11fd0*/  ULDC UR12, c[0x0][0x240] ;  /* 0x00009000000c7ab9 */ /* 0x000fe20000000800 */
[----:B------:R-:W-:Y:S01]  /*11fe0*/  IMAD.WIDE R226, R250, 0x4, R6 ;  /* 0x00000004fae27825 */ /* 0x000fe200078e0206 */
[----:B------:R-:W-:Y:S01]  /*11ff0*/  SEL R251, RZ, 0x4, P1 ;  /* 0x00000004fffb7807 */ /* 0x000fe20000800000 */
[----:B------:R-:W-:Y:S01]  /*12000*/  UISETP.GT.AND UP0, UPT, UR7, 0xff, UPT ;  /* 0x000000ff0700788c */ /* 0x000fe2000bf04270 */
[----:B------:R-:W1:Y:S02]  /*12010*/  LDC R252, c[0x0][0x230] ;  /* 0x00008c00fffc7b82 */ /* 0x000e640000000800 */
[----:B------:R-:W-:Y:S01]  /*12020*/  STL.64 [R1+0x430], R226 ;  /* 0x000430e201007387 */ /* 0x000fe20000100a00 */
[----:B------:R-:W-:Y:S02]  /*12030*/  IMAD R138, R18, UR52, RZ ;  /* 0x00000034128a7c24 */ /* 0x000fe4000f8e02ff */
[----:B------:R-:W-:-:S02]  /*12040*/  IMAD R130, R14, UR56, RZ ;  /* 0x000000380e827c24 */ /* 0x000fc4000f8e02ff */
[----:B------:R-:W-:Y:S02]  /*12050*/  IMAD R128, R15, UR57, RZ ;  /* 0x000000390f807c24 */ /* 0x000fe4000f8e02ff */
[----:B------:R-:W-:Y:S02]  /*12060*/  IMAD R136, R19, UR53, RZ ;  /* 0x0000003513887c24 */ /* 0x000fe4000f8e02ff */
[----:B------:R-:W-:-:S04]  /*12070*/  IMAD.WIDE R224, R208, 0x4, R6 ;  /* 0x00000004d0e07825 */ /* 0x000fc800078e0206 */
[----:B----4-:R-:W-:Y:S02]  /*12080*/  IMAD R124, R4, UR59, RZ ;  /* 0x0000003b047c7c24 */ /* 0x010fe4000f8e02ff */
[----:B------:R-:W-:Y:S02]  /*12090*/  IMAD R190, R190, UR26, RZ ;  /* 0x0000001abebe7c24 */ /* 0x000fe4000f8e02ff */
[----:B------:R-:W-:Y:S02]  /*120a0*/  IMAD R188, R188, UR27, RZ ;  /* 0x0000001bbcbc7c24 */ /* 0x000fe4000f8e02ff */
[----:B------:R-:W-:Y:S02]  /*120b0*/  IMAD R134, R16, UR54, RZ ;  /* 0x0000003610867c24 */ /* 0x000fe4000f8e02ff */
[----:B------:R-:W-:Y:S02]  /*120c0*/  IMAD R132, R17, UR55, RZ ;  /* 0x0000003711847c24 */ /* 0x000fe4000f8e02ff */
[----:B------:R-:W-:-:S04]  /*120d0*/  IMAD.WIDE R16, R190, 0x4, R6 ;  /* 0x00000004be107825 */ /* 0x000fc800078e0206 */
[----:B------:R-:W-:Y:S02]  /*120e0*/  IMAD R186, R186, UR28, RZ ;  /* 0x0000001cbaba7c24 */ /* 0x000fe4000f8e02ff */
[----:B------:R-:W-:Y:S02]  /*120f0*/  IMAD R184, R184, UR29, RZ ;  /* 0x0000001db8b87c24 */ /* 0x000fe4000f8e02ff */
[----:B------:R-:W-:-:S04]  /*12100*/  IMAD.WIDE R228, R176, 0x4, R6 ;  /* 0x00000004b0e47825 */ /* 0x000fc800078e0206 */
[----:B------:R-:W-:Y:S02]  /*12110*/  IMAD R156, R70, UR43, RZ ;  /* 0x0000002b469c7c24 */ /* 0x000fe4000f8e02ff */
[----:B---3--:R-:W-:Y:S02]  /*12120*/  IMAD R122, R5, UR60, RZ ;  /* 0x0000003c057a7c24 */ /* 0x008fe4000f8e02ff */
[----:B------:R-:W-:-:S05]  /*12130*/  IMAD.WIDE R4, R250, 0x4, R10 ;  /* 0x00000004fa047825 */ /* 0x000fca00078e020a */
[----:B------:R3:W-:Y:S01]  /*12140*/  STL.64 [R1+0x420], R4 ;  /* 0x0004200401007387 */ /* 0x0007e20000100a00 */
[----:B--2---:R-:W-:-:S03]  /*12150*/  IMAD R120, R248, UR61, RZ ;  /* 0x0000003df8787c24 */ /* 0x004fc6000f8e02ff */
[----:B------:R-:W-:Y:S01]  /*12160*/  STL [R1+0x1d88], R251 ;  /* 0x001d88fb01007387 */ /* 0x000fe20000100800 */
[----:B------:R-:W-:Y:S02]  /*12170*/  IMAD R118, R249, UR10, RZ ;  /* 0x0000000af9767c24 */ /* 0x000fe4000f8e02ff */
[----:B------:R-:W-:-:S04]  /*12180*/  IMAD.WIDE R248, R250, 0x4, R8 ;  /* 0x00000004faf87825 */ /* 0x000fc800078e0208 */
[----:B------:R-:W-:Y:S02]  /*12190*/  IMAD R246, R2, UR11, RZ ;  /* 0x0000000b02f67c24 */ /* 0x000fe4000f8e02ff */
[----:B------:R-:W-:Y:S02]  /*121a0*/  IMAD R247, R3, UR12, RZ ;  /* 0x0000000c03f77c24 */ /* 0x000fe4000f8e02ff */
[----:B------:R-:W-:-:S05]  /*121b0*/  IMAD.WIDE R2, R250, 0x4, R12 ;  /* 0x00000004fa027825 */ /* 0x000fca00078e020c */
[----:B------:R2:W-:Y:S01]  /*121c0*/  STL.64 [R1+0x418], R2 ;  /* 0x0004180201007387 */ /* 0x0005e20000100a00 */
[----:B------:R-:W-:-:S03]  /*121d0*/  IMAD.WIDE R14, R133, 0x4, R6 ;  /* 0x00000004850e7825 */ /* 0x000fc600078e0206 */
[----:B------:R-:W-:Y:S01]  /*121e0*/  STL.64 [R1+0x428], R248 ;  /* 0x000428f801007387 */ /* 0x000fe20000100a00 */
[----:B---3--:R-:W-:-:S04]  /*121f0*/  IMAD.WIDE R4, R131, 0x4, R6 ;  /* 0x0000000483047825 */ /* 0x008fc800078e0206 */
[----:B--2---:R-:W-:-:S05]  /*12200*/  IMAD.WIDE R2, R135, 0x4, R6 ;  /* 0x0000000487027825 */ /* 0x004fca00078e0206 */
[----:B------:R2:W-:Y:S04]  /*12210*/  STL.64 [R1+0x410], R2 ;  /* 0x0004100201007387 */ /* 0x0005e80000100a00 */
[----:B------:R3:W-:Y:S04]  /*12220*/  STL.64 [R1+0x408], R14 ;  /* 0x0004080e01007387 */ /* 0x0007e80000100a00 */
[----:B------:R4:W-:Y:S01]  /*12230*/  STL.64 [R1+0x400], R4 ;  /* 0x0004000401007387 */ /* 0x0009e20000100a00 */
[----:B--2---:R-:W-:-:S05]  /*12240*/  IMAD.WIDE R2, R129, 0x4, R6 ;  /* 0x0000000481027825 */ /* 0x004fca00078e0206 */
[----:B------:R2:W-:Y:S01]  /*12250*/  STL.64 [R1+0x3f8], R2 ;  /* 0x0003f80201007387 */ /* 0x0005e20000100a00 */
[----:B---3--:R-:W-:-:S04]  /*12260*/  IMAD.WIDE R14, R191, 0x4, R6 ;  /* 0x00000004bf0e7825 */ /* 0x008fc800078e0206 */
[--C-:B----4-:R-:W-:Y:S01]  /*12270*/  IMAD.WIDE R4, R189, 0x4, R6.reuse ;  /* 0x00000004bd047825 */ /* 0x110fe200078e0206 */
[----:B------:R3:W-:Y:S03]  /*12280*/  STL.64 [R1+0x3f0], R14 ;  /* 0x0003f00e01007387 */ /* 0x0007e60000100a00 */
[--C-:B--2---:R-:W-:Y:S01]  /*12290*/  IMAD.WIDE R2, R187, 0x4, R6.reuse ;  /* 0x00000004bb027825 */ /* 0x104fe200078e0206 */
[----:B------:R-:W-:Y:S03]  /*122a0*/  STL.64 [R1+0x3e8], R4 ;  /* 0x0003e80401007387 */ /* 0x000fe60000100a00 */
[--C-:B------:R-:W-:Y:S01]  /*122b0*/  IMAD.WIDE R18, R185, 0x4, R6.reuse ;  /* 0x00000004b9127825 */ /* 0x100fe200078e0206 */
[----:B------:R2:W-:Y:S03]  /*122c0*/  STL.64 [R1+0x3e0], R2 ;  /* 0x0003e00201007387 */ /* 0x0005e60000100a00 */
[----:B---3--:R-:W-:-:S05]  /*122d0*/  IMAD.WIDE R14, R127, 0x4, R6 ;  /* 0x000000047f0e7825 */ /* 0x008fca00078e0206 */
[----:B------:R3:W-:Y:S01]  /*122e0*/  STL.64 [R1+0x3d0], R14 ;  /* 0x0003d00e01007387 */ /* 0x0007e20000100a00 */
[----:B--2---:R-:W-:-:S03]  /*122f0*/  IMAD.WIDE R2, R220, 0x4, R6 ;  /* 0x00000004dc027825 */ /* 0x004fc600078e0206 */
[----:B------:R-:W-:Y:S01]  /*12300*/  STL.64 [R1+0x3d8], R18 ;  /* 0x0003d81201007387 */ /* 0x000fe20000100a00 */
[----:B------:R-:W-:-:S03]  /*12310*/  IMAD.WIDE R4, R218, 0x4, R6 ;  /* 0x00000004da047825 */ /* 0x000fc600078e0206 */
[----:B------:R2:W-:Y:S04]  /*12320*/  STL.64 [R1+0x3c8], R2 ;  /* 0x0003c80201007387 */ /* 0x0005e80000100a00 */
[----:B------:R4:W-:Y:S01]  /*12330*/  STL.64 [R1+0x3c0], R4 ;  /* 0x0003c00401007387 */ /* 0x0009e20000100a00 */
[----:B---3--:R-:W-:-:S04]  /*12340*/  IMAD.WIDE R14, R214, 0x4, R6 ;  /* 0x00000004d60e7825 */ /* 0x008fc800078e0206 */
[----:B--2---:R-:W-:-:S04]  /*12350*/  IMAD.WIDE R2, R216, 0x4, R6 ;  /* 0x00000004d8027825 */ /* 0x004fc800078e0206 */
[--C-:B----4-:R-:W-:Y:S01]  /*12360*/  IMAD.WIDE R4, R212, 0x4, R6.reuse ;  /* 0x00000004d4047825 */ /* 0x110fe200078e0206 */
[----:B------:R2:W-:Y:S04]  /*12370*/  STL.64 [R1+0x3b8], R2 ;  /* 0x0003b80201007387 */ /* 0x0005e80000100a00 */
[----:B------:R3:W-:Y:S04]  /*12380*/  STL.64 [R1+0x3b0], R14 ;  /* 0x0003b00e01007387 */ /* 0x0007e80000100a00 */
[----:B------:R4:W-:Y:S01]  /*12390*/  STL.64 [R1+0x3a8], R4 ;  /* 0x0003a80401007387 */ /* 0x0009e20000100a00 */
[----:B--2---:R-:W-:-:S04]  /*123a0*/  IMAD.WIDE R2, R210, 0x4, R6 ;  /* 0x00000004d2027825 */ /* 0x004fc800078e0206 */
[--C-:B---3--:R-:W-:Y:S01]  /*123b0*/  IMAD.WIDE R14, R206, 0x4, R6.reuse ;  /* 0x00000004ce0e7825 */ /* 0x108fe200078e0206 */
[----:B------:R2:W-:Y:S03]  /*123c0*/  STL.64 [R1+0x3a0], R2 ;  /* 0x0003a00201007387 */ /* 0x0005e60000100a00 */
[--C-:B----4-:R-:W-:Y:S01]  /*123d0*/  IMAD.WIDE R4, R202, 0x4, R6.reuse ;  /* 0x00000004ca047825 */ /* 0x110fe200078e0206 */
[----:B------:R3:W-:Y:S04]  /*123e0*/  STL.64 [R1+0x390], R14 ;  /* 0x0003900e01007387 */ /* 0x0007e80000100a00 */
[----:B------:R-:W-:Y:S01]  /*123f0*/  STL.64 [R1+0x398], R224 ;  /* 0x000398e001007387 */ /* 0x000fe20000100a00 */
[----:B--2---:R-:W-:-:S05]  /*12400*/  IMAD.WIDE R2, R204, 0x4, R6 ;  /* 0x00000004cc027825 */ /* 0x004fca00078e0206 */
[----:B------:R2:W-:Y:S01]  /*12410*/  STL.64 [R1+0x388], R2 ;  /* 0x0003880201007387 */ /* 0x0005e20000100a00 */
[----:B---3--:R-:W-:-:S03]  /*12420*/  IMAD.WIDE R14, R196, 0x4, R6 ;  /* 0x00000004c40e7825 */ /* 0x008fc600078e0206 */
[----:B------:R3:W-:Y:S01]  /*12430*/  STL.64 [R1+0x380], R4 ;  /* 0x0003800401007387 */ /* 0x0007e20000100a00 */
[----:B--2---:R-:W-:-:S04]  /*12440*/  IMAD.WIDE R2, R200, 0x4, R6 ;  /* 0x00000004c8027825 */ /* 0x004fc800078e0206 */
[--C-:B---3--:R-:W-:Y:S01]  /*12450*/  IMAD.WIDE R4, R198, 0x4, R6.reuse ;  /* 0x00000004c6047825 */ /* 0x108fe200078e0206 */
[----:B------:R2:W-:Y:S04]  /*12460*/  STL.64 [R1+0x378], R2 ;  /* 0x0003780201007387 */ /* 0x0005e80000100a00 */
[----:B------:R3:W-:Y:S04]  /*12470*/  STL.64 [R1+0x370], R4 ;  /* 0x0003700401007387 */ /* 0x0007e80000100a00 */
[----:B------:R4:W-:Y:S01]  /*12480*/  STL.64 [R1+0x368], R14 ;  /* 0x0003680e01007387 */ /* 0x0009e20000100a00 */
[----:B--2---:R-:W-:-:S04]  /*12490*/  IMAD.WIDE R2, R194, 0x4, R6 ;  /* 0x00000004c2027825 */ /* 0x004fc800078e0206 */
[--C-:B---3--:R-:W-:Y:S01]  /*124a0*/  IMAD.WIDE R4, R192, 0x4, R6.reuse ;  /* 0x00000004c0047825 */ /* 0x108fe200078e0206 */
[----:B------:R2:W-:Y:S04]  /*124b0*/  STL.64 [R1+0x360], R2 ;  /* 0x0003600201007387 */ /* 0x0005e80000100a00 */
[----:B------:R3:W-:Y:S01]  /*124c0*/  STL.64 [R1+0x350], R16 ;  /* 0x0003501001007387 */ /* 0x0007e20000100a00 */
[----:B----4-:R-:W-:-:S03]  /*124d0*/  IMAD.WIDE R14, R186, 0x4, R6 ;  /* 0x00000004ba0e7825 */ /* 0x010fc600078e0206 */
        /* <DEDUP_REMOVED lines=23> */
[----:B------:R3:W-:Y:S01]  /*12650*/  STL.64 [R1+0x2f0], R16 ;  /* 0x0002f01001007387 */ /* 0x0007e20000100a00 */
[----:B------:R-:W-:-:S03]  /*12660*/  IMAD.WIDE R22, R160, 0x4, R6 ;  /* 0x00000004a0167825 */ /* 0x000fc600078e0206 */
[----:B------:R4:W-:Y:S01]  /*12670*/  STL.64 [R1+0x2e8], R14 ;  /* 0x0002e80e01007387 */ /* 0x0009e20000100a00 */
[----:B--2---:R-:W-:-:S04]  /*12680*/  IMAD.WIDE R2, R162, 0x4, R6 ;  /* 0x00000004a2027825 */ /* 0x004fc800078e0206 */
[--C-:B---3--:R-:W-:Y:S01]  /*12690*/  IMAD.WIDE R16, R158, 0x4, R6.reuse ;  /* 0x000000049e107825 */ /* 0x108fe200078e0206 */
[----:B------:R2:W-:Y:S03]  /*126a0*/  STL.64 [R1+0x2e0], R2 ;  /* 0x0002e00201007387 */ /* 0x0005e60000100a00 */
[--C-:B----4-:R-:W-:Y:S01]  /*126b0*/  IMAD.WIDE R14, R156, 0x4, R6.reuse ;  /* 0x000000049c0e7825 */ /* 0x110fe200078e0206 */
[----:B------:R3:W-:Y:S04]  /*126c0*/  STL.64 [R1+0x2d0], R16 ;  /* 0x0002d01001007387 */ /* 0x0007e80000100a00 */
[----:B------:R-:W-:Y:S01]  /*126d0*/  STL.64 [R1+0x2d8], R22 ;  /* 0x0002d81601007387 */ /* 0x000fe20000100a00 */
[----:B--2---:R-:W-:-:S03]  /*126e0*/  IMAD.WIDE R2, R154, 0x4, R6 ;  /* 0x000000049a027825 */ /* 0x004fc600078e0206 */
[----:B------:R2:W-:Y:S01]  /*126f0*/  STL.64 [R1+0x2c8], R14 ;  /* 0x0002c80e01007387 */ /* 0x0005e20000100a00 */
[----:B---3--:R-:W-:-:S03]  /*12700*/  IMAD.WIDE R16, R150, 0x4, R6 ;  /* 0x0000000496107825 */ /* 0x008fc600078e0206 */
[----:B------:R3:W-:Y:S01]  /*12710*/  STL.64 [R1+0x2c0], R2 ;  /* 0x0002c00201007387 */ /* 0x0007e20000100a00 */
[----:B--2---:R-:W-:-:S04]  /*12720*/  IMAD.WIDE R14, R152, 0x4, R6 ;  /* 0x00000004980e7825 */ /* 0x004fc800078e0206 */
[--C-:B---3--:R-:W-:Y:S01]  /*12730*/  IMAD.WIDE R2, R148, 0x4, R6.reuse ;  /* 0x0000000494027825 */ /* 0x108fe200078e0206 */
[----:B------:R2:W-:Y:S03]  /*12740*/  STL.64 [R1+0x2b8], R14 ;  /* 0x0002b80e01007387 */ /* 0x0005e60000100a00 */
[----:B------:R-:W-:Y:S01]  /*12750*/  IMAD R144, R71, UR49, RZ ;  /* 0x0000003147907c24 */ /* 0x000fe2000f8e02ff */
[----:B------:R3:W-:Y:S01]  /*12760*/  STL.64 [R1+0x2b0], R16 ;  /* 0x0002b01001007387 */ /* 0x0007e20000100a00 */
[----:B------:R-:W-:Y:S02]  /*12770*/  IMAD R140, R21, UR51, RZ ;  /* 0x00000033158c7c24 */ /* 0x000fe4000f8e02ff */
[--C-:B------:R-:W-:Y:S01]  /*12780*/  IMAD.WIDE R222, R144, 0x4, R6.reuse ;  /* 0x0000000490de7825 */ /* 0x100fe200078e0206 */
[----:B------:R4:W-:Y:S03]  /*12790*/  STL.64 [R1+0x2a8], R2 ;  /* 0x0002a80201007387 */ /* 0x0009e60000100a00 */
[----:B--2---:R-:W-:-:S04]  /*127a0*/  IMAD.WIDE R14, R146, 0x4, R6 ;  /* 0x00000004920e7825 */ /* 0x004fc800078e0206 */
[----:B------:R-:W-:Y:S01]  /*127b0*/  IMAD R142, R20, UR50, RZ ;  /* 0x00000032148e7c24 */ /* 0x000fe2000f8e02ff */
[----:B------:R2:W-:Y:S01]  /*127c0*/  STL.64 [R1+0x2a0], R14 ;  /* 0x0002a00e01007387 */ /* 0x0005e20000100a00 */
[----:B---3--:R-:W-:-:S03]  /*127d0*/  IMAD.WIDE R16, R138, 0x4, R6 ;  /* 0x000000048a107825 */ /* 0x008fc600078e0206 */
[----:B------:R-:W-:Y:S01]  /*127e0*/  STL.64 [R1+0x298], R222 ;  /* 0x000298de01007387 */ /* 0x000fe20000100a00 */
[----:B----4-:R-:W-:-:S04]  /*127f0*/  IMAD.WIDE R2, R142, 0x4, R6 ;  /* 0x000000048e027825 */ /* 0x010fc800078e0206 */
[----:B--2---:R-:W-:-:S05]  /*12800*/  IMAD.WIDE R14, R140, 0x4, R6 ;  /* 0x000000048c0e7825 */ /* 0x004fca00078e0206 */
[----:B------:R2:W-:Y:S04]  /*12810*/  STL.64 [R1+0x288], R14 ;  /* 0x0002880e01007387 */ /* 0x0005e80000100a00 */
[----:B------:R3:W-:Y:S04]  /*12820*/  STL.64 [R1+0x280], R16 ;  /* 0x0002801001007387 */ /* 0x0007e80000100a00 */
[----:B------:R-:W-:Y:S01]  /*12830*/  STL.64 [R1+0x290], R2 ;  /* 0x0002900201007387 */ /* 0x000fe20000100a00 */
[----:B--2---:R-:W-:-:S03]  /*12840*/  IMAD.WIDE R14, R136, 0x4, R6 ;  /* 0x00000004880e7825 */ /* 0x004fc600078e0206 */
[----:B------:R2:W-:Y:S04]  /*12850*/  STL.64 [R1+0x1d70], R2 ;  /* 0x001d700201007387 */ /* 0x0005e80000100a00 */
[----:B------:R4:W-:Y:S01]  /*12860*/  STL.64 [R1+0x278], R14 ;  /* 0x0002780e01007387 */ /* 0x0009e20000100a00 */
[----:B---3--:R-:W-:-:S04]  /*12870*/  IMAD.WIDE R16, R132, 0x4, R6 ;  /* 0x0000000484107825 */ /* 0x008fc800078e0206 */
[----:B------:R-:W-:Y:S02]  /*12880*/  IMAD R126, R126, UR58, RZ ;  /* 0x0000003a7e7e7c24 */ /* 0x000fe4000f8e02ff */
[----:B--2---:R-:W-:-:S04]  /*12890*/  IMAD.WIDE R2, R130, 0x4, R6 ;  /* 0x0000000482027825 */ /* 0x004fc800078e0206 */
[----:B----4-:R-:W-:-:S05]  /*128a0*/  IMAD.WIDE R14, R134, 0x4, R6 ;  /* 0x00000004860e7825 */ /* 0x010fca00078e0206 */
        /* <DEDUP_REMOVED lines=8> */
[----:B------:R4:W-:Y:S01]  /*12930*/  STL.64 [R1+0x248], R2 ;  /* 0x0002480201007387 */ /* 0x0009e20000100a00 */
[----:B--2---:R-:W-:-:S04]  /*12940*/  IMAD.WIDE R14, R122, 0x4, R6 ;  /* 0x000000047a0e7825 */ /* 0x004fc800078e0206 */
[--C-:B---3--:R-:W-:Y:S01]  /*12950*/  IMAD.WIDE R16, R120, 0x4, R6.reuse ;  /* 0x0000000478107825 */ /* 0x108fe200078e0206 */
[----:B------:R2:W-:Y:S03]  /*12960*/  STL.64 [R1+0x240], R14 ;  /* 0x0002400e01007387 */ /* 0x0005e60000100a00 */
[--C-:B----4-:R-:W-:Y:S01]  /*12970*/  IMAD.WIDE R2, R118, 0x4, R6.reuse ;  /* 0x0000000476027825 */ /* 0x110fe200078e0206 */
[----:B------:R-:W-:Y:S04]  /*12980*/  STL.64 [R1+0x238], R16 ;  /* 0x0002381001007387 */ /* 0x000fe80000100a00 */
[----:B------:R3:W-:Y:S01]  /*12990*/  STL.64 [R1+0x230], R2 ;  /* 0x0002300201007387 */ /* 0x0007e20000100a00 */
[----:B--2---:R-:W-:-:S04]  /*129a0*/  IMAD.WIDE R14, R246, 0x4, R6 ;  /* 0x00000004f60e7825 */ /* 0x004fc800078e0206 */
[----:B------:R-:W-:Y:S01]  /*129b0*/  IMAD.WIDE R6, R247, 0x4, R6 ;  /* 0x00000004f7067825 */ /* 0x000fe200078e0206 */
[----:B------:R2:W-:Y:S03]  /*129c0*/  STL.64 [R1+0x228], R14 ;  /* 0x0002280e01007387 */ /* 0x0005e60000100a00 */
[--C-:B---3--:R-:W-:Y:S01]  /*129d0*/  IMAD.WIDE R2, R135, 0x4, R8.reuse ;  /* 0x0000000487027825 */ /* 0x108fe200078e0208 */
        /* <DEDUP_REMOVED lines=12> */
[----:B------:R3:W-:Y:S03]  /*12aa0*/  STL.64 [R1+0x1f8], R6 ;  /* 0x0001f80601007387 */ /* 0x0007e60000100a00 */
[--C-:B------:R-:W-:Y:S01]  /*12ab0*/  IMAD.WIDE R16, R185, 0x4, R8.reuse ;  /* 0x00000004b9107825 */ /* 0x100fe200078e0208 */
[----:B------:R4:W-:Y:S03]  /*12ac0*/  STL.64 [R1+0x1f0], R2 ;  /* 0x0001f00201007387 */ /* 0x0009e60000100a00 */
[----:B--2---:R-:W-:-:S04]  /*12ad0*/  IMAD.WIDE R14, R127, 0x4, R8 ;  /* 0x000000047f0e7825 */ /* 0x004fc800078e0208 */
[--C-:B---3--:R-:W-:Y:S01]  /*12ae0*/  IMAD.WIDE R6, R218, 0x4, R8.reuse ;  /* 0x00000004da067825 */ /* 0x108fe200078e0208 */
[----:B------:R2:W-:Y:S03]  /*12af0*/  STL.64 [R1+0x1e0], R14 ;  /* 0x0001e00e01007387 */ /* 0x0005e60000100a00 */
[--C-:B----4-:R-:W-:Y:S01]  /*12b00*/  IMAD.WIDE R2, R220, 0x4, R8.reuse ;  /* 0x00000004dc027825 */ /* 0x110fe200078e0208 */
[----:B------:R-:W-:Y:S04]  /*12b10*/  STL.64 [R1+0x1e8], R16 ;  /* 0x0001e81001007387 */ /* 0x000fe80000100a00 */
[----:B------:R3:W-:Y:S04]  /*12b20*/  STL.64 [R1+0x1d8], R2 ;  /* 0x0001d80201007387 */ /* 0x0007e80000100a00 */
[----:B------:R4:W-:Y:S01]  /*12b30*/  STL.64 [R1+0x1d0], R6 ;  /* 0x0001d00601007387 */ /* 0x0009e20000100a00 */
[----:B--2---:R-:W-:-:S04]  /*12b40*/  IMAD.WIDE R14, R212, 0x4, R8 ;  /* 0x00000004d40e7825 */ /* 0x004fc800078e0208 */
[----:B---3--:R-:W-:-:S04]  /*12b50*/  IMAD.WIDE R2, R216, 0x4, R8 ;  /* 0x00000004d8027825 */ /* 0x008fc800078e0208 */
[--C-:B----4-:R-:W-:Y:S01]  /*12b60*/  IMAD.WIDE R6, R214, 0x4, R8.reuse ;  /* 0x00000004d6067825 */ /* 0x110fe200078e0208 */
[----:B------:R2:W-:Y:S03]  /*12b70*/  STL.64 [R1+0x1c8], R2 ;  /* 0x0001c80201007387 */ /* 0x0005e60000100a00 */
[--C-:B------:R-:W-:Y:S01]  /*12b80*/  IMAD.WIDE R20, R206, 0x4, R8.reuse ;  /* 0x00000004ce147825 */ /* 0x100fe200078e0208 */
        /* <DEDUP_REMOVED lines=20> */
[----:B------:R-:W-:-:S04]  /*12cd0*/  IMAD.WIDE R24, R186, 0x4, R8 ;  /* 0x00000004ba187825 */ /* 0x000fc800078e0208 */
[--C-:B---3--:R-:W-:Y:S01]  /*12ce0*/  IMAD.WIDE R20, R188, 0x4, R8.reuse ;  /* 0x00000004bc147825 */ /* 0x108fe200078e0208 */
[----:B------:R-:W-:Y:S03]  /*12cf0*/  STL.64 [R1+0x168], R14 ;  /* 0x0001680e01007387 */ /* 0x000fe60000100a00 */
[--C-:B------:R-:W-:Y:S01]  /*12d00*/  IMAD.WIDE R2, R190, 0x4, R8.reuse ;  /* 0x00000004be027825 */ /* 0x100fe200078e0208 */
[----:B------:R2:W-:Y:S04]  /*12d10*/  STL.64 [R1+0x158], R20 ;  /* 0x0001581401007387 */ /* 0x0005e80000100a00 */
[----:B------:R3:W-:Y:S04]  /*12d20*/  STL.64 [R1+0x150], R24 ;  /* 0x0001501801007387 */ /* 0x0007e80000100a00 */
[----:B------:R-:W-:Y:S01]  /*12d30*/  STL.64 [R1+0x160], R2 ;  /* 0x0001600201007387 */ /* 0x000fe20000100a00 */
[----:B--2---:R-:W-:-:S03]  /*12d40*/  IMAD.WIDE R20, R184, 0x4, R8 ;  /* 0x00000004b8147825 */ /* 0x004fc600078e0208 */
[----:B------:R2:W-:Y:S04]  /*12d50*/  STL.64 [R1+0x1d78], R2 ;  /* 0x001d780201007387 */ /* 0x0005e80000100a00 */
[----:B------:R4:W-:Y:S01]  /*12d60*/  STL.64 [R1+0x148], R20 ;  /* 0x0001481401007387 */ /* 0x0009e20000100a00 */
[----:B---3--:R-:W-:-:S04]  /*12d70*/  IMAD.WIDE R24, R180, 0x4, R8 ;  /* 0x00000004b4187825 */ /* 0x008fc800078e0208 */
[----:B--2---:R-:W-:-:S04]  /*12d80*/  IMAD.WIDE R2, R178, 0x4, R8 ;  /* 0x00000004b2027825 */ /* 0x004fc800078e0208 */
[----:B----4-:R-:W-:-:S04]  /*12d90*/  IMAD.WIDE R20, R182, 0x4, R8 ;  /* 0x00000004b6147825 */ /* 0x010fc800078e0208 */
[--C-:B------:R-:W-:Y:S01]  /*12da0*/  IMAD.WIDE R26, R174, 0x4, R8.reuse ;  /* 0x00000004ae1a7825 */ /* 0x100fe200078e0208 */
[----:B------:R2:W-:Y:S04]  /*12db0*/  STL.64 [R1+0x140], R20 ;  /* 0x0001401401007387 */ /* 0x0005e80000100a00 */
[----:B------:R-:W-:Y:S04]  /*12dc0*/  STL.64 [R1+0x138], R24 ;  /* 0x0001381801007387 */ /* 0x000fe80000100a00 */
[----:B------:R3:W-:Y:S01]  /*12dd0*/  STL.64 [R1+0x130], R2 ;  /* 0x0001300201007387 */ /* 0x0007e20000100a00 */
[----:B--2---:R-:W-:-:S03]  /*12de0*/  IMAD.WIDE R20, R176, 0x4, R8 ;  /* 0x00000004b0147825 */ /* 0x004fc600078e0208 */
[----:B------:R2:W-:Y:S01]  /*12df0*/  STL.64 [R1+0x120], R26 ;  /* 0x0001201a01007387 */ /* 0x0005e20000100a00 */
[----:B---3--:R-:W-:-:S03]  /*12e00*/  IMAD.WIDE R2, R172, 0x4, R8 ;  /* 0x00000004ac027825 */ /* 0x008fc600078e0208 */
[----:B------:R-:W-:Y:S01]  /*12e10*/  STL.64 [R1+0x128], R20 ;  /* 0x0001281401007387 */ /* 0x000fe20000100a00 */
[----:B------:R-:W-:-:S03]  /*12e20*/  IMAD.WIDE R24, R170, 0x4, R8 ;  /* 0x00000004aa187825 */ /* 0x000fc600078e0208 */
[----:B------:R3:W-:Y:S01]  /*12e30*/  STL.64 [R1+0x118], R2 ;  /* 0x0001180201007387 */ /* 0x0007e20000100a00 */
[----:B--2---:R-:W-:-:S03]  /*12e40*/  IMAD.WIDE R26, R166, 0x4, R8 ;  /* 0x00000004a61a7825 */ /* 0x004fc600078e0208 */
[----:B------:R2:W-:Y:S01]  /*12e50*/  STL.64 [R1+0x110], R24 ;  /* 0x0001101801007387 */ /* 0x0005e20000100a00 */
[----:B---3--:R-:W-:-:S04]  /*12e60*/  IMAD.WIDE R2, R168, 0x4, R8 ;  /* 0x00000004a8027825 */ /* 0x008fc800078e0208 */
[--C-:B--2---:R-:W-:Y:S01]  /*12e70*/  IMAD.WIDE R24, R164, 0x4, R8.reuse ;  /* 0x00000004a4187825 */ /* 0x104fe200078e0208 */
        /* <DEDUP_REMOVED lines=50> */
[----:B--2---:R-:W-:Y:S01]  /*131a0*/  IMAD.WIDE R2, R246, 0x4, R8 ;  /* 0x00000004f6027825 */ /* 0x004fe200078e0208 */
[----:B------:R-:W-:Y:S03]  /*131b0*/  STL [R1+0x1ce4], R117 ;  /* 0x001ce47501007387 */ /* 0x000fe60000100800 */
[--C-:B---3--:R-:W-:Y:S01]  /*131c0*/  IMAD.WIDE R26, R133, 0x4, R10.reuse ;  /* 0x00000004851a7825 */ /* 0x108fe200078e020a */
[----:B------:R2:W-:Y:S03]  /*131d0*/  STL.64 [R1+0x38], R2 ;  /* 0x0000380201007387 */ /* 0x0005e60000100a00 */
[--C-:B----4-:R-:W-:Y:S01]  /*131e0*/  IMAD.WIDE R24, R131, 0x4, R10.reuse ;  /* 0x0000000483187825 */ /* 0x110fe200078e020a */
[----:B------:R-:W-:Y:S03]  /*131f0*/  STL.64 [R1+0x20], R26 ;  /* 0x0000201a01007387 */ /* 0x000fe60000100a00 */
[----:B------:R-:W-:-:S04]  /*13200*/  IMAD.WIDE R8, R129, 0x4, R10 ;  /* 0x0000000481087825 */ /* 0x000fc800078e020a */
[----:B--2---:R-:W-:-:S05]  /*13210*/  IMAD.WIDE R2, R135, 0x4, R10 ;  /* 0x0000000487027825 */ /* 0x004fca00078e020a */
[----:B------:R-:W-:Y:S01]  /*13220*/  STL.64 [R1+0x28], R2 ;  /* 0x0000280201007387 */ /* 0x000fe20000100a00 */
[----:B------:R-:W-:-:S03]  /*13230*/  IMAD.WIDE R244, R187, 0x4, R10 ;  /* 0x00000004bbf47825 */ /* 0x000fc600078e020a */
[----:B------:R2:W-:Y:S01]  /*13240*/  STL.64 [R1+0x18], R24 ;  /* 0x0000181801007387 */ /* 0x0005e20000100a00 */
[----:B------:R-:W-:-:S03]  /*13250*/  IMAD.WIDE R102, R210, 0x4, R10 ;  /* 0x00000004d2667825 */ /* 0x000fc600078e020a */
[----:B------:R3:W-:Y:S01]  /*13260*/  STL.64 [R1+0x10], R8 ;  /* 0x0000100801007387 */ /* 0x0007e20000100a00 */
[----:B------:R-:W-:-:S04]  /*13270*/  IMAD.WIDE R86, R194, 0x4, R10 ;  /* 0x00000004c2567825 */ /* 0x000fc800078e020a */
[----:B--2---:R-:W-:-:S04]  /*13280*/  IMAD.WIDE R24, R191, 0x4, R10 ;  /* 0x00000004bf187825 */ /* 0x004fc800078e020a */
[--C-:B---3--:R-:W-:Y:S01]  /*13290*/  IMAD.WIDE R8, R189, 0x4, R10.reuse ;  /* 0x00000004bd087825 */ /* 0x108fe200078e020a */
[----:B------:R-:W-:Y:S04]  /*132a0*/  STL.64 [R1+0x8], R24 ;  /* 0x0000081801007387 */ /* 0x000fe80000100a00 */
[----:B------:R2:W-:Y:S01]  /*132b0*/  STL.64 [R1+0x1d50], R244 ;  /* 0x001d50f401007387 */ /* 0x0005e20000100a00 */
[----:B------:R-:W-:-:S03]  /*132c0*/  IMAD.WIDE R70, R178, 0x4, R10 ;  /* 0x00000004b2467825 */ /* 0x000fc600078e020a */
[----:B------:R-:W-:Y:S01]  /*132d0*/  STL.64 [R1], R8 ;  /* 0x0000000801007387 */ /* 0x000fe20000100a00 */
[----:B------:R-:W-:-:S03]  /*132e0*/  IMAD.WIDE R54, R162, 0x4, R10 ;  /* 0x00000004a2367825 */ /* 0x000fc600078e020a */
[----:B------:R-:W-:Y:S01]  /*132f0*/  STL.64 [R1+0x1d40], R102 ;  /* 0x001d406601007387 */ /* 0x000fe20000100a00 */
[----:B------:R-:W-:-:S03]  /*13300*/  IMAD.WIDE R38, R146, 0x4, R10 ;  /* 0x0000000492267825 */ /* 0x000fc600078e020a */
[----:B------:R3:W-:Y:S04]  /*13310*/  STL.64 [R1+0x1d30], R86 ;  /* 0x001d305601007387 */ /* 0x0007e80000100a00 */
[----:B------:R4:W-:Y:S01]  /*13320*/  STL.64 [R1+0x1d20], R70 ;  /* 0x001d204601007387 */ /* 0x0009e20000100a00 */
[----:B--2---:R-:W-:-:S03]  /*13330*/  IMAD.MOV.U32 R244, RZ, RZ, R6 ;  /* 0x000000fffff47224 */ /* 0x004fc600078e0006 */
[----:B------:R2:W-:Y:S01]  /*13340*/  STL.64 [R1+0x1d10], R54 ;  /* 0x001d103601007387 */ /* 0x0005e20000100a00 */
[----:B---3--:R-:W-:Y:S02]  /*13350*/  IMAD.MOV.U32 R86, RZ, RZ, R22 ;  /* 0x000000ffff567224 */ /* 0x008fe400078e0016 */
[----:B------:R-:W-:Y:S02]  /*13360*/  IMAD.MOV.U32 R87, RZ, RZ, R23 ;  /* 0x000000ffff577224 */ /* 0x000fe400078e0017 */
[----:B------:R-:W-:Y:S01]  /*13370*/  IMAD.WIDE R22, R130, 0x4, R10 ;  /* 0x0000000482167825 */ /* 0x000fe200078e020a */
[----:B------:R3:W-:Y:S01]  /*13380*/  STL.64 [R1+0x1d00], R38 ;  /* 0x001d002601007387 */ /* 0x0007e20000100a00 */
[----:B----4-:R-:W-:Y:S02]  /*13390*/  MOV R70, R14 ;  /* 0x0000000e00467202 */ /* 0x010fe40000000f00 */
[----:B--2---:R-:W-:Y:S01]  /*133a0*/  IMAD.MOV.U32 R54, RZ, RZ, R18 ;  /* 0x000000ffff367224 */ /* 0x004fe200078e0012 */
[----:B------:R2:W-:Y:S01]  /*133b0*/  STL.64 [R1+0x1cf0], R22 ;  /* 0x001cf01601007387 */ /* 0x0005e20000100a00 */
[----:B------:R-:W-:Y:S01]  /*133c0*/  MOV R55, R19 ;  /* 0x0000001300377202 */ /* 0x000fe20000000f00 */
[----:B------:R-:W-:Y:S01]  /*133d0*/  IMAD.MOV.U32 R102, RZ, RZ, R16 ;  /* 0x000000ffff667224 */ /* 0x000fe200078e0010 */
[----:B------:R-:W-:Y:S01]  /*133e0*/  MOV R245, R7 ;  /* 0x0000000700f57202 */ /* 0x000fe20000000f00 */
[----:B------:R-:W-:-:S02]  /*133f0*/  IMAD.MOV.U32 R103, RZ, RZ, R17 ;  /* 0x000000ffff677224 */ /* 0x000fc400078e0011 */
[----:B------:R-:W-:Y:S01]  /*13400*/  IMAD.MOV.U32 R71, RZ, RZ, R15 ;  /* 0x000000ffff477224 */ /* 0x000fe200078e000f */
[----:B---3--:R-:W-:Y:S01]  /*13410*/  MOV R38, R20 ;  /* 0x0000001400267202 */ /* 0x008fe20000000f00 */
[----:B------:R-:W-:Y:S02]  /*13420*/  IMAD.MOV.U32 R39, RZ, RZ, R21 ;  /* 0x000000ffff277224 */ /* 0x000fe400078e0015 */
[----:B------:R-:W-:-:S04]  /*13430*/  IMAD.WIDE R242, R185, 0x4, R10 ;  /* 0x00000004b9f27825 */ /* 0x000fc800078e020a */
[----:B--2---:R-:W-:Y:S02]  /*13440*/  IMAD.MOV.U32 R22, RZ, RZ, R4 ;  /* 0x000000ffff167224 */ /* 0x004fe400078e0004 */
[----:B------:R-:W-:Y:S02]  /*13450*/  IMAD.MOV.U32 R23, RZ, RZ, R5 ;  /* 0x000000ffff177224 */ /* 0x000fe400078e0005 */
        /* <DEDUP_REMOVED lines=48> */
[----:B------:R-:W-:Y:S01]  /*13760*/  IMAD.WIDE R240, R247, 0x4, R10 ;  /* 0x00000004f7f07825 */ /* 0x000fe200078e020a */
[----:B------:R-:W-:-:S03]  /*13770*/  MOV R11, R227 ;  /* 0x000000e3000b7202 */ /* 0x000fc60000000f00 */
[----:B------:R-:W-:Y:S02]  /*13780*/  IMAD.MOV.U32 R10, RZ, RZ, R226 ;  /* 0x000000ffff0a7224 */ /* 0x000fe400078e00e2 */
[--C-:B------:R-:W-:Y:S01]  /*13790*/  IMAD.WIDE R226, R187, 0x4, R12.reuse ;  /* 0x00000004bbe27825 */ /* 0x100fe200078e020c */
[----:B------:R-:W-:Y:S03]  /*137a0*/  STL.64 [R1+0x1d60], R4 ;  /* 0x001d600401007387 */ /* 0x000fe60000100a00 */
[--C-:B------:R-:W-:Y:S01]  /*137b0*/  IMAD.WIDE R210, R210, 0x4, R12.reuse ;  /* 0x00000004d2d27825 */ /* 0x100fe200078e020c */
[----:B------:R-:W-:Y:S03]  /*137c0*/  STL.64 [R1+0x1ce8], R240 ;  /* 0x001ce8f001007387 */ /* 0x000fe60000100a00 */
[--C-:B------:R-:W-:Y:S01]  /*137d0*/  IMAD.WIDE R194, R194, 0x4, R12.reuse ;  /* 0x00000004c2c27825 */ /* 0x100fe200078e020c */
[----:B------:R-:W-:Y:S03]  /*137e0*/  STL.64 [R1+0x1d58], R226 ;  /* 0x001d58e201007387 */ /* 0x000fe60000100a00 */
[--C-:B------:R-:W-:Y:S01]  /*137f0*/  IMAD.WIDE R178, R178, 0x4, R12.reuse ;  /* 0x00000004b2b27825 */ /* 0x100fe200078e020c */
[----:B------:R2:W-:Y:S03]  /*13800*/  STL.64 [R1+0x1d48], R210 ;  /* 0x001d48d201007387 */ /* 0x0005e60000100a00 */
[----:B------:R-:W-:Y:S01]  /*13810*/  IMAD.WIDE R162, R162, 0x4, R12 ;  /* 0x00000004a2a27825 */ /* 0x000fe200078e020c */
[----:B--2---:R-:W2:Y:S04]  /*13820*/  LDL.64 R210, [R1+0x418] ;  /* 0x0004180001d27983 */ /* 0x004ea80000100a00 */
[----:B------:R3:W-:Y:S02]  /*13830*/  STL.64 [R1+0x1d38], R194 ;  /* 0x001d38c201007387 */ /* 0x0007e40000100a00 */
[----:B---3--:R-:W-:-:S02]  /*13840*/  MOV R195, R251 ;  /* 0x000000fb00c37202 */ /* 0x008fc40000000f00 */
[----:B------:R-:W3:Y:S04]  /*13850*/  LDL.LU R251, [R1+0x1d88] ;  /* 0x001d880001fb7983 */ /* 0x000ee80000300800 */
[----:B------:R4:W-:Y:S04]  /*13860*/  STL.64 [R1+0x1d28], R178 ;  /* 0x001d28b201007387 */ /* 0x0009e80000100a00 */
[----:B----4-:R-:W4:Y:S04]  /*13870*/  LDL.64 R178, [R1+0x420] ;  /* 0x0004200001b27983 */ /* 0x010f280000100a00 */
[----:B------:R1:W-:Y:S02]  /*13880*/  STL.64 [R1+0x1d18], R162 ;  /* 0x001d18a201007387 */ /* 0x0003e40000100a00 */
[----:B-1----:R-:W-:-:S02]  /*13890*/  IMAD.MOV.U32 R162, RZ, RZ, R248 ;  /* 0x000000ffffa27224 */ /* 0x002fc400078e00f8 */
[----:B------:R-:W-:Y:S02]  /*138a0*/  IMAD.MOV.U32 R163, RZ, RZ, R249 ;  /* 0x000000ffffa37224 */ /* 0x000fe400078e00f9 */
[----:B------:R-:W2:Y:S01]  /*138b0*/  LDL.LU.64 R248, [R1+0x1d80] ;  /* 0x001d800001f87983 */ /* 0x000ea20000300a00 */
[----:B------:R-:W-:-:S05]  /*138c0*/  IMAD.WIDE R146, R146, 0x4, R12 ;  /* 0x0000000492927825 */ /* 0x000fca00078e020c */
[----:B------:R1:W-:Y:S01]  /*138d0*/  STL.64 [R1+0x1d08], R146 ;  /* 0x001d089201007387 */ /* 0x0003e20000100a00 */
[----:B------:R-:W-:Y:S01]  /*138e0*/  IMAD.WIDE R234, R131, 0x4, R12 ;  /* 0x0000000483ea7825 */ /* 0x000fe200078e020c */
[----:B------:R-:W-:-:S03]  /*138f0*/  MOV R226, R222 ;  /* 0x000000de00e27202 */ /* 0x000fc60000000f00 */
[----:B------:R-:W-:Y:S02]  /*13900*/  IMAD.MOV.U32 R227, RZ, RZ, R223 ;  /* 0x000000ffffe37224 */ /* 0x000fe400078e00df */
[----:B------:R-:W-:Y:S01]  /*13910*/  IMAD.WIDE R130, R130, 0x4, R12 ;  /* 0x0000000482827825 */ /* 0x000fe200078e020c */
[----:B-1----:R-:W-:-:S03]  /*13920*/  MOV R146, R10 ;  /* 0x0000000a00927202 */ /* 0x002fc60000000f00 */
[----:B------:R-:W-:Y:S01]  /*13930*/  IMAD.MOV.U32 R147, RZ, RZ, R11 ;  /* 0x000000ffff937224 */ /* 0x000fe200078e000b */
[----:B------:R1:W-:Y:S01]  /*13940*/  STL.64 [R1+0x1cf8], R130 ;  /* 0x001cf88201007387 */ /* 0x0003e20000100a00 */
[----:B------:R-:W-:Y:S02]  /*13950*/  IMAD.MOV.U32 R240, RZ, RZ, R224 ;  /* 0x000000fffff07224 */ /* 0x000fe400078e00e0 */
[----:B------:R-:W-:Y:S02]  /*13960*/  IMAD.MOV.U32 R241, RZ, RZ, R225 ;  /* 0x000000fffff17224 */ /* 0x000fe400078e00e1 */
[--C-:B------:R-:W-:Y:S01]  /*13970*/  IMAD.WIDE R224, R185, 0x4, R12.reuse ;  /* 0x00000004b9e07825 */ /* 0x100fe200078e020c */
[----:B--2---:R-:W-:Y:S03]  /*13980*/  LDGSTS.E [R248+0x20000], desc[UR8][R146.64], P0 ;  /* 0x2000000092f87fae */ /* 0x004fe60008121848 */
[----:B------:R-:W-:Y:S01]  /*13990*/  IMAD.WIDE R208, R208, 0x4, R12 ;  /* 0x00000004d0d07825 */ /* 0x000fe200078e020c */
[----:B------:R-:W-:Y:S01]  /*139a0*/  MOV R4, R228 ;  /* 0x000000e400047202 */ /* 0x000fe20000000f00 */
[----:B-1----:R-:W1:Y:S01]  /*139b0*/  LDC R131, c[0x0][0x230] ;  /* 0x00008c00ff837b82 */ /* 0x002e620000000800 */
[----:B------:R-:W-:Y:S04]  /*139c0*/  LDGSTS.E [R248+0x20080], desc[UR8][R162.64], P6 ;  /* 0x20080000a2f87fae */ /* 0x000fe8000b121848 */
[----:B----4-:R-:W-:Y:S04]  /*139d0*/  LDGSTS.E [R248+0x20100], desc[UR8][R178.64], P4 ;  /* 0x20100000b2f87fae */ /* 0x010fe8000a121848 */
[----:B------:R2:W-:Y:S04]  /*139e0*/  LDGSTS.E [R248+0x20180], desc[UR8][R210.64], P5 ;  /* 0x20180000d2f87fae */ /* 0x0005e8000a921848 */
[----:B------:R-:W-:Y:S04]  /*139f0*/  LDGSTS.E [R248+0x21000], desc[UR8][R54.64], P0 ;  /* 0x2100000036f87fae */ /* 0x000fe80008121848 */
[----:B------:R-:W-:Y:S01]  /*13a00*/  LDGSTS.E [R248+0x21080], desc[UR8][R102.64], P6 ;  /* 0x2108000066f87fae */ /* 0x000fe2000b121848 */
[----:B--2---:R-:W-:Y:S01]  /*13a10*/  IMAD.MOV.U32 R210, RZ, RZ, R226 ;  /* 0x000000ffffd27224 */ /* 0x004fe200078e00e2 */
[----:B------:R-:W-:-:S02]  /*13a20*/  MOV R211, R227 ;  /* 0x000000e300d37202 */ /* 0x000fc40000000f00 */
[----:B------:R-:W-:Y:S04]  /*13a30*/  LDGSTS.E [R248+0x21100], desc[UR8][R242.64], P4 ;  /* 0x21100000f2f87fae */ /* 0x000fe8000a121848 */
[----:B------:R-:W2:Y:S04]  /*13a40*/  LDL.64 R226, [R1+0xa8] ;  /* 0x0000a80001e27983 */ /* 0x000ea80000100a00 */
[----:B------:R-:W4:Y:S04]  /*13a50*/  LDL.64 R54, [R1+0x258] ;  /* 0x0002580001367983 */ /* 0x000f280000100a00 */
[----:B------:R-:W3:Y:S04]  /*13a60*/  LDL.64 R102, [R1+0x68] ;  /* 0x0000680001667983 */ /* 0x000ee80000100a00 */
[----:B------:R-:W-:Y:S04]  /*13a70*/  LDGSTS.E [R248+0x21180], desc[UR8][R224.64], P5 ;  /* 0x21180000e0f87fae */ /* 0x000fe8000a921848 */
[----:B------:R-:W-:Y:S04]  /*13a80*/  LDGSTS.E [R248+0x22000], desc[UR8][R240.64], P0 ;  /* 0x22000000f0f87fae */ /* 0x000fe80008121848 */
[----:B------:R-:W-:Y:S01]  /*13a90*/  LDGSTS.E [R248+0x22080], desc[UR8][R244.64], P6 ;  /* 0x22080000f4f87fae */ /* 0x000fe2000b121848 */
[----:B------:R-:W-:-:S03]  /*13aa0*/  IMAD.WIDE R192, R192, 0x4, R12 ;  /* 0x00000004c0c07825 */ /* 0x000fc600078e020c */
[----:B------:R-:W-:Y:S04]  /*13ab0*/  LDGSTS.E [R248+0x22100], desc[UR8][R100.64], P4 ;  /* 0x2210000064f87fae */ /* 0x000fe8000a121848 */
[----:B------:R-:W3:Y:S04]  /*13ac0*/  LDL.64 R240, [R1+0x220] ;  /* 0x0002200001f07983 */ /* 0x000ee80000100a00 */
[----:B------:R-:W3:Y:S01]  /*13ad0*/  LDL.64 R244, [R1+0x410] ;  /* 0x0004100001f47983 */ /* 0x000ee20000100a00 */
[----:B------:R-:W-:-:S03]  /*13ae0*/  IMAD.MOV.U32 R5, RZ, RZ, R229 ;  /* 0x000000ffff057224 */ /* 0x000fc600078e00e5 */
[----:B------:R-:W-:Y:S01]  /*13af0*/  LDGSTS.E [R248+0x22180], desc[UR8][R208.64], P5 ;  /* 0x22180000d0f87fae */ /* 0x000fe2000a921848 */
[----:B------:R-:W-:-:S03]  /*13b00*/  IMAD.WIDE R176, R176, 0x4, R12 ;  /* 0x00000004b0b07825 */ /* 0x000fc600078e020c */
[----:B------:R-:W-:Y:S01]  /*13b10*/  LDGSTS.E [R248+0x23000], desc[UR8][R22.64], P0 ;  /* 0x2300000016f87fae */ /* 0x000fe20008121848 */
[----:B------:R-:W-:-:S03]  /*13b20*/  IMAD.MOV.U32 R194, RZ, RZ, R250 ;  /* 0x000000ffffc27224 */ /* 0x000fc600078e00fa */
[----:B------:R-:W-:Y:S04]  /*13b30*/  LDGSTS.E [R248+0x23080], desc[UR8][R70.64], P6 ;  /* 0x2308000046f87fae */ /* 0x000fe8000b121848 */
[----:B------:R-:W-:Y:S01]  /*13b40*/  LDGSTS.E [R248+0x23100], desc[UR8][R84.64], P4 ;  /* 0x2310000054f87fae */ /* 0x000fe2000a121848 */
[----:B------:R-:W-:-:S03]  /*13b50*/  IMAD.WIDE R160, R160, 0x4, R12 ;  /* 0x00000004a0a07825 */ /* 0x000fc600078e020c */
        /* <DEDUP_REMOVED lines=20> */
[----:B------:R-:W3:Y:S01]  /*13ca0*/  LDL.64 R22, [R1+0x3d0] ;  /* 0x0003d00001167983 */ /* 0x000ee20000100a00 */
        /* <DEDUP_REMOVED lines=45> */
[----:B------:R-:W-:-:S05]  /*13f80*/  LOP3.LUT R247, R249, 0x10, RZ, 0x3c, !PT ;  /* 0x00000010f9f77812 */ /* 0x000fca00078e3cff */
[----:B------:R-:W-:Y:S01]  /*13f90*/  VIADD R247, R247, UR6 ;  /* 0x00000006f7f77c36 */ /* 0x000fe20008000000 */
[----:B--2---:R-:W-:Y:S04]  /*13fa0*/  LDGSTS.E [R248+0x26080], desc[UR8][R226.64], P6 ;  /* 0x26080000e2f87fae */ /* 0x004fe8000b121848 */
[----:B------:R-:W-:Y:S04]  /*13fb0*/  LDGSTS.E [R248+0x26100], desc[UR8][R36.64], P4 ;  /* 0x2610000024f87fae */ /* 0x000fe8000a121848 */
[----:B------:R-:W-:Y:S04]  /*13fc0*/  LDGSTS.E [R248+0x26180], desc[UR8][R144.64], P5 ;  /* 0x2618000090f87fae */ /* 0x000fe8000a921848 */
[----:B----4-:R-:W-:Y:S04]  /*13fd0*/  LDGSTS.E [R248+0x27000], desc[UR8][R54.64], P0 ;  /* 0x2700000036f87fae */ /* 0x010fe80008121848 */
[----:B---3--:R-:W-:Y:S04]  /*13fe0*/  LDGSTS.E [R248+0x27080], desc[UR8][R102.64], P6 ;  /* 0x2708000066f87fae */ /* 0x008fe8000b121848 */
[----:B------:R-:W-:Y:S04]  /*13ff0*/  LDGSTS.E [R248+0x27100], desc[UR8][R20.64], P4 ;  /* 0x2710000014f87fae */ /* 0x000fe8000a121848 */
[----:B------:R-:W-:Y:S04]  /*14000*/  LDGSTS.E [R248+0x27180], desc[UR8][R128.64], P5 ;  /* 0x2718000080f87fae */ /* 0x000fe8000a921848 */
[----:B------:R-:W2:Y:S04]  /*14010*/  LDL.64 R54, [R1+0x120] ;  /* 0x0001200001367983 */ /* 0x000ea80000100a00 */
[----:B------:R-:W-:Y:S04]  /*14020*/  LDGSTS.E [R247+0x20200], desc[UR8][R244.64], P0 ;  /* 0x20200000f4f77fae */ /* 0x000fe80008121848 */
[----:B------:R-:W-:Y:S04]  /*14030*/  LDGSTS.E [R247+0x20280], desc[UR8][R240.64], P6 ;  /* 0x20280000f0f77fae */ /* 0x000fe8000b121848 */
[----:B------:R-:W3:Y:S04]  /*14040*/  LDL.64 R102, [R1+0x2d0] ;  /* 0x0002d00001667983 */ /* 0x000ee80000100a00 */
[----:B------:R-:W4:Y:S04]  /*14050*/  LDL.64 R244, [R1+0xe0] ;  /* 0x0000e00001f47983 */ /* 0x000f280000100a00 */
[----:B------:R-:W-:Y:S04]  /*14060*/  LDGSTS.E [R247+0x20300], desc[UR8][R2.64], P4 ;  /* 0x2030000002f77fae */ /* 0x000fe8000a121848 */
[----:B------:R-:W-:Y:S04]  /*14070*/  LDGSTS.E [R247+0x20380], desc[UR8][R238.64], P5 ;  /* 0x20380000eef77fae */ /* 0x000fe8000a921848 */
[----:B------:R-:W2:Y:S04]  /*14080*/  LDL.LU.64 R2, [R1+0x1d78] ;  /* 0x001d780001027983 */ /* 0x000ea80000300a00 */
[----:B------:R-:W4:Y:S04]  /*14090*/  LDL.64 R194, [R1+0x408] ;  /* 0x0004080001c27983 */ /* 0x000f280000100a00 */
[----:B------:R-:W4:Y:S04]  /*140a0*/  LDL.64 R226, [R1+0x218] ;  /* 0x0002180001e27983 */ /* 0x000f280000100a00 */
[----:B------:R-:W-:Y:S04]  /*140b0*/  LDGSTS.E [R247+0x21200], desc[UR8][R22.64], P0 ;  /* 0x2120000016f77fae */ /* 0x000fe80008121848 */
        /* <DEDUP_REMOVED lines=8> */
[----:B------:R-:W4:Y:S04]  /*14140*/  LDL.64 R22, [R1+0xa0] ;  /* 0x0000a00001167983 */ /* 0x000f280000100a00 */
[----:B------:R-:W4:Y:S04]  /*14150*/  LDL.64 R70, [R1+0x250] ;  /* 0x0002500001467983 */ /* 0x000f280000100a00 */
[----:B------:R-:W4:Y:S04]  /*14160*/  LDL.64 R38, [R1+0x60] ;  /* 0x0000600001267983 */ /* 0x000f280000100a00 */
[----:B--2---:R-:W-:Y:S04]  /*14170*/  LDGSTS.E [R247+0x23280], desc[UR8][R2.64], P6 ;  /* 0x2328000002f77fae */ /* 0x004fe8000b121848 */
[----:B------:R-:W-:Y:S04]  /*14180*/  LDGSTS.E [R247+0x23300], desc[UR8][R82.64], P4 ;  /* 0x2330000052f77fae */ /* 0x000fe8000a121848 */
[----:B------:R-:W-:Y:S04]  /*14190*/  LDGSTS.E [R247+0x23380], desc[UR8][R190.64], P5 ;  /* 0x23380000bef77fae */ /* 0x000fe8000a921848 */
[----:B------:R-:W2:Y:S04]  /*141a0*/  LDL.LU.64 R2, [R1+0x1d70] ;  /* 0x001d700001027983 */ /* 0x000ea80000300a00 */
[----:B------:R-:W-:Y:S04]  /*141b0*/  LDGSTS.E [R247+0x24200], desc[UR8][R210.64], P0 ;  /* 0x24200000d2f77fae */ /* 0x000fe80008121848 */
[----:B------:R-:W-:Y:S04]  /*141c0*/  LDGSTS.E [R247+0x24280], desc[UR8][R54.64], P6 ;  /* 0x2428000036f77fae */ /* 0x000fe8000b121848 */
[----:B------:R-:W-:Y:S04]  /*141d0*/  LDGSTS.E [R247+0x24300], desc[UR8][R66.64], P4 ;  /* 0x2430000042f77fae */ /* 0x000fe8000a121848 */
[----:B------:R-:W-:Y:S04]  /*141e0*/  LDGSTS.E [R247+0x24380], desc[UR8][R174.64], P5 ;  /* 0x24380000aef77fae */ /* 0x000fe8000a921848 */
[----:B---3--:R-:W-:Y:S04]  /*141f0*/  LDGSTS.E [R247+0x25200], desc[UR8][R102.64], P0 ;  /* 0x2520000066f77fae */ /* 0x008fe80008121848 */
[----:B----4-:R-:W-:Y:S04]  /*14200*/  LDGSTS.E [R247+0x25280], desc[UR8][R244.64], P6 ;  /* 0x25280000f4f77fae */ /* 0x010fe8000b121848 */
[----:B------:R-:W-:Y:S04]  /*14210*/  LDGSTS.E [R247+0x25300], desc[UR8][R50.64], P4 ;  /* 0x2530000032f77fae */ /* 0x000fe8000a121848 */
[----:B------:R-:W-:Y:S04]  /*14220*/  LDGSTS.E [R247+0x25380], desc[UR8][R158.64], P5 ;  /* 0x253800009ef77fae */ /* 0x000fe8000a921848 */
[----:B------:R-:W3:Y:S04]  /*14230*/  LDL.64 R240, [R1+0x20] ;  /* 0x0000200001f07983 */ /* 0x000ee80000100a00 */
[----:B------:R-:W4:Y:S04]  /*14240*/  LDL.64 R4, [R1+0x3c8] ;  /* 0x0003c80001047983 */ /* 0x000f280000100a00 */
[----:B------:R-:W4:Y:S04]  /*14250*/  LDL.64 R86, [R1+0x1d8] ;  /* 0x0001d80001567983 */ /* 0x000f280000100a00 */
[----:B------:R-:W4:Y:S04]  /*14260*/  LDL.64 R210, [R1+0x388] ;  /* 0x0003880001d27983 */ /* 0x000f280000100a00 */
[----:B------:R-:W4:Y:S04]  /*14270*/  LDL.64 R54, [R1+0x198] ;  /* 0x0001980001367983 */ /* 0x000f280000100a00 */
[----:B------:R-:W4:Y:S04]  /*14280*/  LDL.64 R102, [R1+0x348] ;  /* 0x0003480001667983 */ /* 0x000f280000100a00 */
[----:B--2---:R-:W-:Y:S04]  /*14290*/  LDGSTS.E [R247+0x26200], desc[UR8][R2.64], P0 ;  /* 0x2620000002f77fae */ /* 0x004fe80008121848 */
[----:B------:R-:W-:Y:S04]  /*142a0*/  LDGSTS.E [R247+0x26280], desc[UR8][R22.64], P6 ;  /* 0x2628000016f77fae */ /* 0x000fe8000b121848 */
[----:B------:R-:W-:Y:S04]  /*142b0*/  LDGSTS.E [R247+0x26300], desc[UR8][R34.64], P4 ;  /* 0x2630000022f77fae */ /* 0x000fe8000a121848 */
[----:B------:R-:W2:Y:S04]  /*142c0*/  LDL.LU.64 R2, [R1+0x1d68] ;  /* 0x001d680001027983 */ /* 0x000ea80000300a00 */
[----:B------:R-:W4:Y:S04]  /*142d0*/  LDL.64 R244, [R1+0x158] ;  /* 0x0001580001f47983 */ /* 0x000f280000100a00 */
[----:B------:R-:W-:Y:S04]  /*142e0*/  LDGSTS.E [R247+0x26380], desc[UR8][R142.64], P5 ;  /* 0x263800008ef77fae */ /* 0x000fe8000a921848 */
[----:B------:R-:W-:Y:S04]  /*142f0*/  LDGSTS.E [R247+0x27200], desc[UR8][R70.64], P0 ;  /* 0x2720000046f77fae */ /* 0x000fe80008121848 */
[----:B------:R-:W4:Y:S04]  /*14300*/  LDL.64 R22, [R1+0x118] ;  /* 0x0001180001167983 */ /* 0x000f280000100a00 */
[----:B------:R-:W-:Y:S04]  /*14310*/  LDGSTS.E [R247+0x27280], desc[UR8][R38.64], P6 ;  /* 0x2728000026f77fae */ /* 0x000fe8000b121848 */
[----:B------:R-:W4:Y:S04]  /*14320*/  LDL.64 R70, [R1+0x308] ;  /* 0x0003080001467983 */ /* 0x000f280000100a00 */
[----:B------:R-:W-:Y:S04]  /*14330*/  LDGSTS.E [R247+0x27300], desc[UR8][R18.64], P4 ;  /* 0x2730000012f77fae */ /* 0x000fe8000a121848 */
[----:B------:R-:W4:Y:S04]  /*14340*/  LDL.64 R38, [R1+0x2c8] ;  /* 0x0002c80001267983 */ /* 0x000f280000100a00 */
[----:B------:R-:W-:Y:S04]  /*14350*/  LDGSTS.E [R247+0x27380], desc[UR8][R126.64], P5 ;  /* 0x273800007ef77fae */ /* 0x000fe8000a921848 */
[----:B------:R-:W4:Y:S01]  /*14360*/  LDL.64 R178, [R1+0x300] ;  /* 0x0003000001b27983 */ /* 0x000f220000100a00 */
[----:B------:R-:W4:Y:S01]  /*14370*/  S2R R250, SR_TID.X ;  /* 0x0000000000fa7919 */ /* 0x000f220000002100 */
[----:B------:R-:W-:Y:S01]  /*14380*/  PLOP3.LUT P3, PT, PT, PT, UP0, 0x80, 0x0 ;  /* 0x000000000000781c */ /* 0x000fe20003f6f008 */
[----:B-1----:R-:W-:Y:S01]  /*14390*/  VIADD R131, R131, 0xffffff80 ;  /* 0xffffff8083837836 */ /* 0x002fe20000000000 */
[----:B------:R-:W4:Y:S04]  /*143a0*/  LDL.64 R162, [R1+0x2e0] ;  /* 0x0002e00001a27983 */ /* 0x000f280000100a00 */
[----:B------:R-:W4:Y:S04]  /*143b0*/  LDL.64 R146, [R1+0x2a0] ;  /* 0x0002a00001927983 */ /* 0x000f280000100a00 */
[----:B--2---:R-:W-:Y:S04]  /*143c0*/  LDGSTS.E [R3+0x20400], desc[UR8][R194.64], P0 ;  /* 0x20400000c2037fae */ /* 0x004fe80008121848 */
[----:B------:R-:W-:Y:S04]  /*143d0*/  LDGSTS.E [R3+0x20480], desc[UR8][R226.64], P6 ;  /* 0x20480000e2037fae */ /* 0x000fe8000b121848 */
[----:B---3--:R-:W-:Y:S04]  /*143e0*/  LDGSTS.E [R3+0x20500], desc[UR8][R240.64], P4 ;  /* 0x20500000f0037fae */ /* 0x008fe8000a121848 */
[----:B------:R-:W2:Y:S04]  /*143f0*/  LDL.64 R194, [R1+0x98] ;  /* 0x0000980001c27983 */ /* 0x000ea80000100a00 */
[----:B------:R-:W3:Y:S04]  /*14400*/  LDL.64 R226, [R1+0xd8] ;  /* 0x0000d80001e27983 */ /* 0x000ee80000100a00 */
[----:B------:R-:W2:Y:S04]  /*14410*/  LDL.64 R240, [R1+0x288] ;  /* 0x0002880001f07983 */ /* 0x000ea80000100a00 */
[----:B------:R-:W-:Y:S04]  /*14420*/  LDGSTS.E [R3+0x20580], desc[UR8][R236.64], P5 ;  /* 0x20580000ec037fae */ /* 0x000fe8000a921848 */
[----:B----4-:R-:W-:Y:S04]  /*14430*/  LDGSTS.E [R3+0x21400], desc[UR8][R4.64], P0 ;  /* 0x2140000004037fae */ /* 0x010fe80008121848 */
[----:B------:R-:W-:Y:S04]  /*14440*/  LDGSTS.E [R3+0x21480], desc[UR8][R86.64], P6 ;  /* 0x2148000056037fae */ /* 0x000fe8000b121848 */
[----:B------:R-:W-:Y:S04]  /*14450*/  LDGSTS.E [R3+0x21500], desc[UR8][R112.64], P4 ;  /* 0x2150000070037fae */ /* 0x000fe8000a121848 */
[----:B------:R-:W4:Y:S04]  /*14460*/  LDL.64 R4, [R1+0x248] ;  /* 0x0002480001047983 */ /* 0x000f280000100a00 */
[----:B------:R-:W-:Y:S04]  /*14470*/  LDGSTS.E [R3+0x21580], desc[UR8][R220.64], P5 ;  /* 0x21580000dc037fae */ /* 0x000fe8000a921848 */
[----:B------:R-:W-:Y:S04]  /*14480*/  LDGSTS.E [R3+0x22400], desc[UR8][R210.64], P0 ;  /* 0x22400000d2037fae */ /* 0x000fe80008121848 */
[----:B------:R-:W4:Y:S04]  /*14490*/  LDL.64 R86, [R1+0x58] ;  /* 0x0000580001567983 */ /* 0x000f280000100a00 */
[----:B------:R-:W-:Y:S04]  /*144a0*/  LDGSTS.E [R3+0x22480], desc[UR8][R54.64], P6 ;  /* 0x2248000036037fae */ /* 0x000fe8000b121848 */
[----:B------:R-:W-:Y:S04]  /*144b0*/  LDGSTS.E [R3+0x22500], desc[UR8][R96.64], P4 ;  /* 0x2250000060037fae */ /* 0x000fe8000a121848 */
[----:B------:R-:W-:Y:S04]  /*144c0*/  LDGSTS.E [R3+0x22580], desc[UR8][R204.64], P5 ;  /* 0x22580000cc037fae */ /* 0x000fe8000a921848 */
[----:B------:R-:W-:Y:S04]  /*144d0*/  LDGSTS.E [R3+0x23400], desc[UR8][R102.64], P0 ;  /* 0x2340000066037fae */ /* 0x000fe80008121848 */
[----:B------:R-:W4:Y:S04]  /*144e0*/  LDL.64 R210, [R1+0x400] ;  /* 0x0004000001d27983 */ /* 0x000f280000100a00 */
[----:B------:R-:W4:Y:S04]  /*144f0*/  LDL.64 R54, [R1+0x210] ;  /* 0x0002100001367983 */ /* 0x000f280000100a00 */
[----:B------:R-:W-:Y:S04]  /*14500*/  LDGSTS.E [R3+0x23480], desc[UR8][R244.64], P6 ;  /* 0x23480000f4037fae */ /* 0x000fe8000b121848 */
[----:B------:R-:W4:Y:S04]  /*14510*/  LDL.64 R102, [R1+0x3c0] ;  /* 0x0003c00001667983 */ /* 0x000f280000100a00 */
[----:B------:R-:W-:Y:S04]  /*14520*/  LDGSTS.E [R3+0x23500], desc[UR8][R80.64], P4 ;  /* 0x2350000050037fae */ /* 0x000fe8000a121848 */
[----:B------:R-:W4:Y:S04]  /*14530*/  LDL.64 R244, [R1+0x18] ;  /* 0x0000180001f47983 */ /* 0x000f280000100a00 */
[----:B------:R-:W-:Y:S04]  /*14540*/  LDGSTS.E [R3+0x23580], desc[UR8][R188.64], P5 ;  /* 0x23580000bc037fae */ /* 0x000fe8000a921848 */
[----:B------:R-:W-:Y:S04]  /*14550*/  LDGSTS.E [R3+0x24400], desc[UR8][R70.64], P0 ;  /* 0x2440000046037fae */ /* 0x000fe80008121848 */
[----:B------:R-:W-:Y:S04]  /*14560*/  LDGSTS.E [R3+0x24480], desc[UR8][R22.64], P6 ;  /* 0x2448000016037fae */ /* 0x000fe8000b121848 */
[----:B------:R-:W-:Y:S04]  /*14570*/  LDGSTS.E [R3+0x24500], desc[UR8][R64.64], P4 ;  /* 0x2450000040037fae */ /* 0x000fe8000a121848 */
[----:B------:R-:W4:Y:S04]  /*14580*/  LDL.64 R70, [R1+0x1d0] ;  /* 0x0001d00001467983 */ /* 0x000f280000100a00 */
[----:B------:R-:W-:Y:S04]  /*14590*/  LDGSTS.E [R3+0x24580], desc[UR8][R172.64], P5 ;  /* 0x24580000ac037fae */ /* 0x000fe8000a921848 */
[----:B------:R-:W-:Y:S04]  /*145a0*/  LDGSTS.E [R3+0x25400], desc[UR8][R38.64], P0 ;  /* 0x2540000026037fae */ /* 0x000fe80008121848 */
[----:B------:R-:W4:Y:S04]  /*145b0*/  LDL.64 R22, [R1+0x380] ;  /* 0x0003800001167983 */ /* 0x000f280000100a00 */
[----:B------:R-:W4:Y:S04]  /*145c0*/  LDL.64 R38, [R1+0x190] ;  /* 0x0001900001267983 */ /* 0x000f280000100a00 */
[----:B---3--:R-:W-:Y:S04]  /*145d0*/  LDGSTS.E [R3+0x25480], desc[UR8][R226.64], P6 ;  /* 0x25480000e2037fae */ /* 0x008fe8000b121848 */
[----:B------:R-:W-:Y:S04]  /*145e0*/  LDGSTS.E [R3+0x25500], desc[UR8][R48.64], P4 ;  /* 0x2550000030037fae */ /* 0x000fe8000a121848 */
[----:B------:R-:W-:Y:S04]  /*145f0*/  LDGSTS.E [R3+0x25580], desc[UR8][R156.64], P5 ;  /* 0x255800009c037fae */ /* 0x000fe8000a921848 */
[----:B--2---:R-:W-:Y:S04]  /*14600*/  LDGSTS.E [R3+0x26400], desc[UR8][R240.64], P0 ;  /* 0x26400000f0037fae */ /* 0x004fe80008121848 */
[----:B------:R-:W2:Y:S04]  /*14610*/  LDL.64 R226, [R1+0x340] ;  /* 0x0003400001e27983 */ /* 0x000ea80000100a00 */
[----:B------:R-:W-:Y:S04]  /*14620*/  LDGSTS.E [R3+0x26480], desc[UR8][R194.64], P6 ;  /* 0x26480000c2037fae */ /* 0x000fe8000b121848 */
[----:B------:R-:W3:Y:S04]  /*14630*/  LDL.64 R240, [R1+0x150] ;  /* 0x0001500001f07983 */ /* 0x000ee80000100a00 */
[----:B------:R-:W-:Y:S04]  /*14640*/  LDGSTS.E [R3+0x26500], desc[UR8][R32.64], P4 ;  /* 0x2650000020037fae */ /* 0x000fe8000a121848 */
[----:B------:R-:W-:Y:S04]  /*14650*/  LDGSTS.E [R3+0x26580], desc[UR8][R140.64], P5 ;  /* 0x265800008c037fae */ /* 0x000fe8000a921848 */
[----:B----4-:R-:W-:Y:S01]  /*14660*/  LDGSTS.E [R3+0x27400], desc[UR8][R4.64], P0 ;  /* 0x2740000004037fae */ /* 0x010fe20008121848 */
[----:B------:R-:W-:-:S02]  /*14670*/  LOP3.LUT R117, R250, 0x1f, RZ, 0xc0, !PT ;  /* 0x0000001ffa757812 */ /* 0x000fc400078ec0ff */
[----:B------:R-:W-:Y:S01]  /*14680*/  SEL R246, R251, RZ, P3 ;  /* 0x000000fffbf67207 */ /* 0x000fe20001800000 */
[----:B------:R-:W-:Y:S04]  /*14690*/  LDGSTS.E [R3+0x27480], desc[UR8][R86.64], P6 ;  /* 0x2748000056037fae */ /* 0x000fe8000b121848 */
[----:B------:R-:W4:Y:S04]  /*146a0*/  LDL.64 R194, [R1+0xd0] ;  /* 0x0000d00001c27983 */ /* 0x000f280000100a00 */
[----:B------:R-:W4:Y:S01]  /*146b0*/  LDL.64 R4, [R1+0x110] ;  /* 0x0001100001047983 */ /* 0x000f220000100a00 */
[----:B------:R-:W-:-:S02]  /*146c0*/  LOP3.LUT R250, R117, 0x40, RZ, 0xfc, !PT ;  /* 0x0000004075fa7812 */ /* 0x000fc400078efcff */
[----:B------:R-:W-:Y:S01]  /*146d0*/  LOP3.LUT R117, R117, 0x60, RZ, 0xfc, !PT ;  /* 0x0000006075757812 */ /* 0x000fe200078efcff */
[----:B------:R-:W-:Y:S01]  /*146e0*/  LDGSTS.E [R3+0x27500], desc[UR8][R16.64], P4 ;  /* 0x2750000010037fae */ /* 0x000fe2000a121848 */
[-C--:B------:R-:W-:Y:S02]  /*146f0*/  ISETP.GE.AND P1, PT, R250, R131.reuse, PT ;  /* 0x00000083fa00720c */ /* 0x080fe40003f26270 */
[----:B------:R-:W-:Y:S01]  /*14700*/  SEL R250, RZ, 0x4, P2 ;  /* 0x00000004fffa7807 */ /* 0x000fe20001000000 */
[----:B------:R-:W4:Y:S01]  /*14710*/  LDL.64 R86, [R1+0x2c0] ;  /* 0x0002c00001567983 */ /* 0x000f220000100a00 */
[----:B------:R-:W-:Y:S02]  /*14720*/  ISETP.NE.U32.AND P2, PT, R246, RZ, PT ;  /* 0x000000fff600720c */ /* 0x000fe40003f45070 */
[----:B------:R-:W-:Y:S01]  /*14730*/  LOP3.LUT R246, R249, 0x30, RZ, 0x3c, !PT ;  /* 0x00000030f9f67812 */ /* 0x000fe200078e3cff */
[----:B------:R-:W-:Y:S01]  /*14740*/  LDGSTS.E [R3+0x27580], desc[UR8][R124.64], P5 ;  /* 0x275800007c037fae */ /* 0x000fe2000a921848 */
[----:B------:R-:W-:-:S02]  /*14750*/  ISETP.GE.AND P3, PT, R117, R131, PT ;  /* 0x000000837500720c */ /* 0x000fc40003f66270 */
[C---:B------:R-:W-:Y:S02]  /*14760*/  LOP3.LUT R131, R249.reuse, 0x50, RZ, 0x3c, !PT ;  /* 0x00000050f9837812 */ /* 0x040fe400078e3cff */
[----:B------:R-:W-:Y:S01]  /*14770*/  LOP3.LUT R251, R249, 0x70, RZ, 0x3c, !PT ;  /* 0x00000070f9fb7812 */ /* 0x000fe200078e3cff */
[----:B------:R-:W-:-:S05]  /*14780*/  VIADD R249, R246, UR6 ;  /* 0x00000006f6f97c36 */ /* 0x000fca0008000000 */
        /* <DEDUP_REMOVED lines=8> */
[----:B------:R-:W-:Y:S04]  /*14810*/  LDGSTS.E [R249+0x21680], desc[UR8][R70.64], P6 ;  /* 0x2168000046f97fae */ /* 0x000fe8000b121848 */
[----:B------:R-:W-:Y:S04]  /*14820*/  LDGSTS.E [R249+0x21700], desc[UR8][R110.64], P4 ;  /* 0x217000006ef97fae */ /* 0x000fe8000a121848 */
[----:B------:R-:W-:Y:S04]  /*14830*/  LDGSTS.E [R249+0x21780], desc[UR8][R218.64], P5 ;  /* 0x21780000daf97fae */ /* 0x000fe8000a921848 */
[----:B------:R-:W4:Y:S04]  /*14840*/  LDL.64 R70, [R1+0x50] ;  /* 0x0000500001467983 */ /* 0x000f280000100a00 */
[----:B------:R-:W-:Y:S04]  /*14850*/  LDGSTS.E [R249+0x22600], desc[UR8][R22.64], P0 ;  /* 0x2260000016f97fae */ /* 0x000fe80008121848 */
[----:B------:R-:W-:Y:S04]  /*14860*/  LDGSTS.E [R249+0x22680], desc[UR8][R38.64], P6 ;  /* 0x2268000026f97fae */ /* 0x000fe8000b121848 */
[----:B------:R-:W-:Y:S04]  /*14870*/  LDGSTS.E [R249+0x22700], desc[UR8][R94.64], P4 ;  /* 0x227000005ef97fae */ /* 0x000fe8000a121848 */
[----:B------:R-:W4:Y:S04]  /*14880*/  LDL.64 R22, [R1+0x3f8] ;  /* 0x0003f80001167983 */ /* 0x000f280000100a00 */
[----:B------:R-:W4:Y:S04]  /*14890*/  LDL.64 R38, [R1+0x208] ;  /* 0x0002080001267983 */ /* 0x000f280000100a00 */
[----:B------:R-:W-:Y:S04]  /*148a0*/  LDGSTS.E [R249+0x22780], desc[UR8][R202.64], P5 ;  /* 0x22780000caf97fae */ /* 0x000fe8000a921848 */
[----:B------:R-:W4:Y:S04]  /*148b0*/  LDL.64 R210, [R1+0x10] ;  /* 0x0000100001d27983 */ /* 0x000f280000100a00 */
[----:B--2---:R-:W-:Y:S04]  /*148c0*/  LDGSTS.E [R249+0x23600], desc[UR8][R226.64], P0 ;  /* 0x23600000e2f97fae */ /* 0x004fe80008121848 */
[----:B---3--:R-:W-:Y:S04]  /*148d0*/  LDGSTS.E [R249+0x23680], desc[UR8][R240.64], P6 ;  /* 0x23680000f0f97fae */ /* 0x008fe8000b121848 */
[----:B------:R-:W2:Y:S04]  /*148e0*/  LDL.64 R226, [R1+0x3b8] ;  /* 0x0003b80001e27983 */ /* 0x000ea80000100a00 */
[----:B------:R-:W-:Y:S04]  /*148f0*/  LDGSTS.E [R249+0x23700], desc[UR8][R78.64], P4 ;  /* 0x237000004ef97fae */ /* 0x000fe8000a121848 */
[----:B------:R-:W3:Y:S04]  /*14900*/  LDL.64 R240, [R1+0x1c8] ;  /* 0x0001c80001f07983 */ /* 0x000ee80000100a00 */
[----:B------:R-:W-:Y:S04]  /*14910*/  LDGSTS.E [R249+0x23780], desc[UR8][R186.64], P5 ;  /* 0x23780000baf97fae */ /* 0x000fe8000a921848 */
[----:B------:R-:W-:Y:S04]  /*14920*/  LDGSTS.E [R249+0x24600], desc[UR8][R178.64], P0 ;  /* 0x24600000b2f97fae */ /* 0x000fe80008121848 */
[----:B----4-:R-:W-:Y:S04]  /*14930*/  LDGSTS.E [R249+0x24680], desc[UR8][R4.64], P6 ;  /* 0x2468000004f97fae */ /* 0x010fe8000b121848 */
[----:B------:R-:W-:Y:S04]  /*14940*/  LDGSTS.E [R249+0x24700], desc[UR8][R62.64], P4 ;  /* 0x247000003ef97fae */ /* 0x000fe8000a121848 */
[----:B------:R-:W-:Y:S04]  /*14950*/  LDGSTS.E [R249+0x24780], desc[UR8][R170.64], P5 ;  /* 0x24780000aaf97fae */ /* 0x000fe8000a921848 */
[----:B------:R-:W4:Y:S04]  /*14960*/  LDL.64 R4, [R1+0x378] ;  /* 0x0003780001047983 */ /* 0x000f280000100a00 */
[----:B------:R-:W-:Y:S04]  /*14970*/  LDGSTS.E [R249+0x25600], desc[UR8][R86.64], P0 ;  /* 0x2560000056f97fae */ /* 0x000fe80008121848 */
[----:B------:R-:W-:Y:S04]  /*14980*/  LDGSTS.E [R249+0x25680], desc[UR8][R194.64], P6 ;  /* 0x25680000c2f97fae */ /* 0x000fe8000b121848 */
[----:B------:R-:W-:Y:S04]  /*14990*/  LDGSTS.E [R249+0x25700], desc[UR8][R46.64], P4 ;  /* 0x257000002ef97fae */ /* 0x000fe8000a121848 */
[----:B------:R-:W4:Y:S04]  /*149a0*/  LDL.64 R86, [R1+0x188] ;  /* 0x0001880001567983 */ /* 0x000f280000100a00 */
[----:B------:R-:W-:Y:S04]  /*149b0*/  LDGSTS.E [R249+0x25780], desc[UR8][R154.64], P5 ;  /* 0x257800009af97fae */ /* 0x000fe8000a921848 */
[----:B------:R-:W4:Y:S04]  /*149c0*/  LDL.64 R178, [R1+0x278] ;  /* 0x0002780001b27983 */ /* 0x000f280000100a00 */
[----:B------:R-:W4:Y:S04]  /*149d0*/  LDL.64 R194, [R1+0x88] ;  /* 0x0000880001c27983 */ /* 0x000f280000100a00 */
[----:B------:R-:W-:Y:S04]  /*149e0*/  LDGSTS.E [R249+0x26600], desc[UR8][R244.64], P0 ;  /* 0x26600000f4f97fae */ /* 0x000fe80008121848 */
[----:B------:R-:W-:Y:S04]  /*149f0*/  LDGSTS.E [R249+0x26680], desc[UR8][R102.64], P6 ;  /* 0x2668000066f97fae */ /* 0x000fe8000b121848 */
[----:B------:R-:W-:Y:S04]  /*14a00*/  LDGSTS.E [R249+0x26700], desc[UR8][R30.64], P4 ;  /* 0x267000001ef97fae */ /* 0x000fe8000a121848 */
[----:B------:R-:W4:Y:S04]  /*14a10*/  LDL.64 R244, [R1+0x338] ;  /* 0x0003380001f47983 */ /* 0x000f280000100a00 */
        /* <DEDUP_REMOVED lines=21> */
[----:B----4-:R-:W-:Y:S04]  /*14b70*/  LDGSTS.E [R2+0x22800], desc[UR8][R4.64], P0 ;  /* 0x2280000004027fae */ /* 0x010fe80008121848 */
[----:B------:R-:W4:Y:S04]  /*14b80*/  LDL.64 R4, [R1+0x200] ;  /* 0x0002000001047983 */ /* 0x000f280000100a00 */
[----:B------:R-:W-:Y:S04]  /*14b90*/  LDGSTS.E [R2+0x22880], desc[UR8][R86.64], P6 ;  /* 0x2288000056027fae */ /* 0x000fe8000b121848 */
[----:B------:R-:W-:Y:S04]  /*14ba0*/  LDGSTS.E [R2+0x22900], desc[UR8][R92.64], P4 ;  /* 0x229000005c027fae */ /* 0x000fe8000a121848 */
[----:B------:R-:W-:Y:S04]  /*14bb0*/  LDGSTS.E [R2+0x22980], desc[UR8][R200.64], P5 ;  /* 0x22980000c8027fae */ /* 0x000fe8000a921848 */
[----:B------:R-:W4:Y:S01]  /*14bc0*/  LDL.64 R86, [R1+0x3b0] ;  /* 0x0003b00001567983 */ /* 0x000f220000100a00 */
[----:B------:R-:W-:-:S02]  /*14bd0*/  SEL R130, RZ, 0x4, P1 ;  /* 0x00000004ff827807 */ /* 0x000fc40000800000 */
[----:B------:R-:W-:Y:S01]  /*14be0*/  PLOP3.LUT P1, PT, PT, PT, UP0, 0x80, 0x0 ;  /* 0x000000000000781c */ /* 0x000fe20003f2f008 */
        /* <DEDUP_REMOVED lines=10> */
[----:B------:R-:W-:Y:S04]  /*14c90*/  LDGSTS.E [R2+0x24980], desc[UR8][R168.64], P5 ;  /* 0x24980000a8027fae */ /* 0x000fe8000a921848 */
[----:B------:R-:W4:Y:S04]  /*14ca0*/  LDL.64 R70, [R1+0x180] ;  /* 0x0001800001467983 */ /* 0x000f280000100a00 */
[----:B------:R-:W-:Y:S04]  /*14cb0*/  LDGSTS.E [R2+0x25800], desc[UR8][R22.64], P0 ;  /* 0x2580000016027fae */ /* 0x000fe80008121848 */
[----:B------:R-:W-:Y:S04]  /*14cc0*/  LDGSTS.E [R2+0x25880], desc[UR8][R38.64], P6 ;  /* 0x2588000026027fae */ /* 0x000fe8000b121848 */
[----:B------:R-:W-:Y:S01]  /*14cd0*/  LDGSTS.E [R2+0x25900], desc[UR8][R44.64], P4 ;  /* 0x259000002c027fae */ /* 0x000fe2000a121848 */
[----:B------:R-:W-:-:S03]  /*14ce0*/  SEL R117, R250, RZ, P1 ;  /* 0x000000fffa757207 */ /* 0x000fc60000800000 */
[----:B------:R-:W-:Y:S01]  /*14cf0*/  LDGSTS.E [R2+0x25980], desc[UR8][R152.64], P5 ;  /* 0x2598000098027fae */ /* 0x000fe2000a921848 */
[----:B------:R-:W-:-:S03]  /*14d00*/  IADD3 R250, R131, UR6, RZ ;  /* 0x0000000683fa7c10 */ /* 0x000fc6000fffe0ff */
[----:B------:R-:W-:Y:S04]  /*14d10*/  LDGSTS.E [R2+0x26800], desc[UR8][R178.64], P0 ;  /* 0x26800000b2027fae */ /* 0x000fe80008121848 */
[----:B------:R-:W-:Y:S04]  /*14d20*/  LDGSTS.E [R2+0x26880], desc[UR8][R194.64], P6 ;  /* 0x26880000c2027fae */ /* 0x000fe8000b121848 */
[----:B------:R-:W4:Y:S04]  /*14d30*/  LDL.64 R22, [R1+0x330] ;  /* 0x0003300001167983 */ /* 0x000f280000100a00 */
[----:B------:R-:W-:Y:S04]  /*14d40*/  LDGSTS.E [R2+0x26900], desc[UR8][R28.64], P4 ;  /* 0x269000001c027fae */ /* 0x000fe8000a121848 */
[----:B------:R-:W4:Y:S04]  /*14d50*/  LDL.64 R38, [R1+0x140] ;  /* 0x0001400001267983 */ /* 0x000f280000100a00 */
[----:B------:R-:W-:Y:S04]  /*14d60*/  LDGSTS.E [R2+0x26980], desc[UR8][R136.64], P5 ;  /* 0x2698000088027fae */ /* 0x000fe8000a921848 */
[----:B------:R-:W4:Y:S04]  /*14d70*/  LDL.64 R178, [R1+0x230] ;  /* 0x0002300001b27983 */ /* 0x000f280000100a00 */
        /* <DEDUP_REMOVED lines=9> */
[----:B------:R-:W4:Y:S04]  /*14e10*/  LDL.64 R210, [R1] ;  /* 0x0000000001d27983 */ /* 0x000f280000100a00 */
[----:B------:R-:W4:Y:S04]  /*14e20*/  LDL.64 R4, [R1+0x2b0] ;  /* 0x0002b00001047983 */ /* 0x000f280000100a00 */
[----:B------:R-:W-:Y:S04]  /*14e30*/  LDGSTS.E [R250+0x20b00], desc[UR8][R244.64], P4 ;  /* 0x20b00000f4fa7fae */ /* 0x000fe8000a121848 */
        /* <DEDUP_REMOVED lines=52> */
[----:B------:R-:W4:Y:S04]  /*15180*/  LDL.64 R22, [R1+0x268] ;  /* 0x0002680001167983 */ /* 0x000f280000100a00 */
[----:B------:R-:W4:Y:S01]  /*15190*/  LDL.64 R38, [R1+0x78] ;  /* 0x0000780001267983 */ /* 0x000f220000100a00 */
[----:B------:R-:W-:Y:S01]  /*151a0*/  PLOP3.LUT P1, PT, PT, PT, UP0, 0x80, 0x0 ;  /* 0x000000000000781c */ /* 0x000fe20003f2f008 */
[----:B------:R-:W-:-:S02]  /*151b0*/  VIADD R246, R251, UR6 ;  /* 0x00000006fbf67c36 */ /* 0x000fc40008000000 */
[----:B------:R-:W4:Y:S04]  /*151c0*/  LDL.64 R210, [R1+0x3a0] ;  /* 0x0003a00001d27983 */ /* 0x000f280000100a00 */
[----:B------:R-:W4:Y:S04]  /*151d0*/  LDL.64 R194, [R1+0x360] ;  /* 0x0003600001c27983 */ /* 0x000f280000100a00 */
[----:B------:R-:W4:Y:S04]  /*151e0*/  LDL.64 R178, [R1+0x320] ;  /* 0x0003200001b27983 */ /* 0x000f280000100a00 */
[----:B--2---:R-:W-:Y:S04]  /*151f0*/  LDGSTS.E [R0+0x22c00], desc[UR8][R226.64], P0 ;  /* 0x22c00000e2007fae */ /* 0x004fe80008121848 */
[----:B---3--:R-:W-:Y:S04]  /*15200*/  LDGSTS.E [R0+0x22c80], desc[UR8][R240.64], P6 ;  /* 0x22c80000f0007fae */ /* 0x008fe8000b121848 */
[----:B------:R-:W-:Y:S04]  /*15210*/  LDGSTS.E [R0+0x22d00], desc[UR8][R88.64], P4 ;  /* 0x22d0000058007fae */ /* 0x000fe8000a121848 */
[----:B------:R-:W-:Y:S01]  /*15220*/  LDGSTS.E [R0+0x22d80], desc[UR8][R196.64], P5 ;  /* 0x22d80000c4007fae */ /* 0x000fe2000a921848 */
[----:B------:R-:W-:-:S03]  /*15230*/  SEL R251, R130, RZ, P1 ;  /* 0x000000ff82fb7207 */ /* 0x000fc60000800000 */
[----:B------:R-:W2:Y:S04]  /*15240*/  LDL.64 R240, [R1+0x38] ;  /* 0x0000380001f07983 */ /* 0x000ea80000100a00 */
[----:B------:R-:W3:Y:S04]  /*15250*/  LDL.64 R226, [R1+0x3e0] ;  /* 0x0003e00001e27983 */ /* 0x000ee80000100a00 */
[----:B------:R-:W3:Y:S04]  /*15260*/  LDL.64 R130, [R1+0x260] ;  /* 0x0002600001827983 */ /* 0x000ee80000100a00 */
[----:B----4-:R-:W-:Y:S04]  /*15270*/  LDGSTS.E [R0+0x23c00], desc[UR8][R4.64], P0 ;  /* 0x23c0000004007fae */ /* 0x010fe80008121848 */
[----:B------:R-:W4:Y:S04]  /*15280*/  LDL.64 R4, [R1+0x228] ;  /* 0x0002280001047983 */ /* 0x000f280000100a00 */
[----:B------:R-:W-:Y:S04]  /*15290*/  LDGSTS.E [R0+0x23c80], desc[UR8][R244.64], P6 ;  /* 0x23c80000f4007fae */ /* 0x000fe8000b121848 */
[----:B------:R-:W-:Y:S04]  /*152a0*/  LDGSTS.E [R0+0x23d00], desc[UR8][R72.64], P4 ;  /* 0x23d0000048007fae */ /* 0x000fe8000a121848 */
[----:B------:R-:W-:Y:S04]  /*152b0*/  LDGSTS.E [R0+0x23d80], desc[UR8][R180.64], P5 ;  /* 0x23d80000b4007fae */ /* 0x000fe8000a921848 */
[----:B------:R-:W3:Y:S04]  /*152c0*/  LDL.64 R244, [R1+0x1f0] ;  /* 0x0001f00001f47983 */ /* 0x000ee80000100a00 */
[----:B------:R-:W-:Y:S04]  /*152d0*/  LDGSTS.E [R0+0x24c00], desc[UR8][R86.64], P0 ;  /* 0x24c0000056007fae */ /* 0x000fe80008121848 */
[----:B------:R-:W-:Y:S04]  /*152e0*/  LDGSTS.E [R0+0x24c80], desc[UR8][R102.64], P6 ;  /* 0x24c8000066007fae */ /* 0x000fe8000b121848 */
[----:B------:R-:W-:Y:S04]  /*152f0*/  LDGSTS.E [R0+0x24d00], desc[UR8][R56.64], P4 ;  /* 0x24d0000038007fae */ /* 0x000fe8000a121848 */
[----:B------:R-:W-:Y:S04]  /*15300*/  LDGSTS.E [R0+0x24d80], desc[UR8][R164.64], P5 ;  /* 0x24d80000a4007fae */ /* 0x000fe8000a921848 */
[----:B------:R-:W3:Y:S04]  /*15310*/  LDL.64 R102, [R1+0x1b0] ;  /* 0x0001b00001667983 */ /* 0x000ee80000100a00 */
[----:B------:R-:W-:Y:S04]  /*15320*/  LDGSTS.E [R0+0x25c00], desc[UR8][R54.64], P0 ;  /* 0x25c0000036007fae */ /* 0x000fe80008121848 */
[----:B------:R-:W3:Y:S04]  /*15330*/  LDL.64 R86, [R1+0x170] ;  /* 0x0001700001567983 */ /* 0x000ee80000100a00 */
[----:B------:R-:W-:Y:S04]  /*15340*/  LDGSTS.E [R0+0x25c80], desc[UR8][R70.64], P6 ;  /* 0x25c8000046007fae */ /* 0x000fe8000b121848 */
[----:B------:R-:W-:Y:S04]  /*15350*/  LDGSTS.E [R0+0x25d00], desc[UR8][R40.64], P4 ;  /* 0x25d0000028007fae */ /* 0x000fe8000a121848 */
[----:B------:R-:W-:Y:S04]  /*15360*/  LDGSTS.E [R0+0x25d80], desc[UR8][R148.64], P5 ;  /* 0x25d8000094007fae */ /* 0x000fe8000a921848 */
[----:B------:R-:W-:Y:S04]  /*15370*/  LDGSTS.E [R0+0x26c00], desc[UR8][R22.64], P0 ;  /* 0x26c0000016007fae */ /* 0x000fe80008121848 */
[----:B------:R-:W-:Y:S04]  /*15380*/  LDGSTS.E [R0+0x26c80], desc[UR8][R38.64], P6 ;  /* 0x26c8000026007fae */ /* 0x000fe8000b121848 */
[----:B------:R-:W-:Y:S04]  /*15390*/  LDGSTS.E [R0+0x26d00], desc[UR8][R24.64], P4 ;  /* 0x26d0000018007fae */ /* 0x000fe8000a121848 */
[----:B------:R-:W-:Y:S04]  /*153a0*/  LDGSTS.E [R0+0x26d80], desc[UR8][R132.64], P5 ;  /* 0x26d8000084007fae */ /* 0x000fe8000a921848 */
[----:B------:R-:W3:Y:S04]  /*153b0*/  LDL.64 R70, [R1+0x130] ;  /* 0x0001300001467983 */ /* 0x000ee80000100a00 */
[----:B------:R-:W3:Y:S04]  /*153c0*/  LDL.64 R54, [R1+0xf0] ;  /* 0x0000f00001367983 */ /* 0x000ee80000100a00 */
[----:B------:R-:W3:Y:S04]  /*153d0*/  LDL.64 R38, [R1+0xb0] ;  /* 0x0000b00001267983 */ /* 0x000ee80000100a00 */
[----:B------:R-:W3:Y:S04]  /*153e0*/  LDL.64 R22, [R1+0x70] ;  /* 0x0000700001167983 */ /* 0x000ee80000100a00 */
[----:B----4-:R-:W-:Y:S04]  /*153f0*/  LDGSTS.E [R0+0x27c00], desc[UR8][R4.64], P0 ;  /* 0x27c0000004007fae */ /* 0x010fe80008121848 */
[----:B--2---:R-:W-:Y:S04]  /*15400*/  LDGSTS.E [R0+0x27c80], desc[UR8][R240.64], P6 ;  /* 0x27c80000f0007fae */ /* 0x004fe8000b121848 */
[----:B------:R-:W2:Y:S04]  /*15410*/  LDL.LU.64 R4, [R1+0x1d60] ;  /* 0x001d600001047983 */ /* 0x000ea80000300a00 */
[----:B------:R-:W4:Y:S04]  /*15420*/  LDL.64 R240, [R1+0x30] ;  /* 0x0000300001f07983 */ /* 0x000f280000100a00 */
[----:B--2---:R-:W-:Y:S04]  /*15430*/  LDGSTS.E [R0+0x27d00], desc[UR8][R4.64], P4 ;  /* 0x27d0000004007fae */ /* 0x004fe8000a121848 */
[----:B------:R-:W-:Y:S04]  /*15440*/  LDGSTS.E [R0+0x27d80], desc[UR8][R10.64], P5 ;  /* 0x27d800000a007fae */ /* 0x000fe8000a921848 */
[----:B---3--:R-:W-:Y:S04]  /*15450*/  LDGSTS.E [R246+0x20e00], desc[UR8][R226.64], P0 ;  /* 0x20e00000e2f67fae */ /* 0x008fe80008121848 */
[----:B------:R-:W-:Y:S04]  /*15460*/  LDGSTS.E [R246+0x20e80], desc[UR8][R244.64], P6 ;  /* 0x20e80000f4f67fae */ /* 0x000fe8000b121848 */
[----:B------:R-:W2:Y:S04]  /*15470*/  LDL.LU.64 R226, [R1+0x1d58] ;  /* 0x001d580001e27983 */ /* 0x000ea80000300a00 */
[----:B------:R-:W3:Y:S04]  /*15480*/  LDL.LU.64 R244, [R1+0x1d50] ;  /* 0x001d500001f47983 */ /* 0x000ee80000300a00 */
[----:B---3--:R-:W-:Y:S04]  /*15490*/  LDGSTS.E [R246+0x20f00], desc[UR8][R244.64], P4 ;  /* 0x20f00000f4f67fae */ /* 0x008fe8000a121848 */
[----:B--2---:R-:W-:Y:S04]  /*154a0*/  LDGSTS.E [R246+0x20f80], desc[UR8][R226.64], P5 ;  /* 0x20f80000e2f67fae */ /* 0x004fe8000a921848 */
[----:B------:R-:W-:Y:S04]  /*154b0*/  LDGSTS.E [R246+0x21e00], desc[UR8][R210.64], P0 ;  /* 0x21e00000d2f67fae */ /* 0x000fe80008121848 */
        /* <DEDUP_REMOVED lines=32> */
[----:B------:R-:W3:Y:S01]  /*156c0*/  LDL.LU.64 R22, [R1+0x1cf0] ;  /* 0x001cf00001167983 */ /* 0x000ee20000300a00 */
[----:B------:R-:W-:-:S03]  /*156d0*/  ISETP.NE.U32.AND P1, PT, R117, RZ, PT ;  /* 0x000000ff7500720c */ /* 0x000fc60003f25070 */
[----:B---3--:R-:W-:Y:S04]  /*156e0*/  LDGSTS.E [R246+0x26f00], desc[UR8][R22.64], P4 ;  /* 0x26f0000016f67fae */ /* 0x008fe8000a121848 */
[----:B--2---:R1:W-:Y:S04]  /*156f0*/  LDGSTS.E [R246+0x26f80], desc[UR8][R130.64], P5 ;  /* 0x26f8000082f67fae */ /* 0x0043e8000a921848 */
[----:B----4-:R-:W-:Y:S04]  /*15700*/  LDGSTS.E [R246+0x27e00], desc[UR8][R240.64], P0 ;  /* 0x27e00000f0f67fae */ /* 0x010fe80008121848 */
[----:B------:R-:W2:Y:S04]  /*15710*/  LDL.LU.64 R240, [R1+0x1ce8] ;  /* 0x001ce80001f07983 */ /* 0x000ea80000300a00 */
[----:B------:R-:W3:Y:S01]  /*15720*/  LDL.LU R117, [R1+0x1ce4] ;  /* 0x001ce40001757983 */ /* 0x000ee20000300800 */
[----:B------:R-:W-:-:S02]  /*15730*/  IADD3 R252, R252, -0x81, RZ ;  /* 0xffffff7ffcfc7810 */ /* 0x000fc40007ffe0ff */
[----:B------:R-:W-:Y:S02]  /*15740*/  ISETP.NE.U32.AND P0, PT, R251, RZ, PT ;  /* 0x000000fffb00720c */ /* 0x000fe40003f05070 */
[----:B------:R-:W4:Y:S02]  /*15750*/  LDC R251, c[0x0][0x230] ;  /* 0x00008c00fffb7b82 */ /* 0x000f240000000800 */
[----:B----4-:R-:W-:Y:S01]  /*15760*/  VIADD R251, R251, 0xffffff7b ;  /* 0xffffff7bfbfb7836 */ /* 0x010fe20000000000 */
[----:B---3--:R-:W-:Y:S01]  /*15770*/  LDGSTS.E [R246+0x27e80], desc[UR8][R116.64], P6 ;  /* 0x27e8000074f67fae */ /* 0x008fe2000b121848 */
[----:B------:R-:W-:-:S03]  /*15780*/  ISETP.GE.U32.AND P6, PT, R252, 0x7fffff00, PT ;  /* 0x7fffff00fc00780c */ /* 0x000fc60003fc6070 */
[----:B------:R-:W5:Y:S04]  /*15790*/  LDL.LU R252, [R1+0x1ce0] ;  /* 0x001ce00001fc7983 */ /* 0x000f680000300800 */
[----:B--2---:R-:W-:Y:S01]  /*157a0*/  LDGSTS.E [R246+0x27f00], desc[UR8][R240.64], P4 ;  /* 0x27f00000f0f67fae */ /* 0x004fe2000a121848 */
[----:B------:R-:W-:Y:S02]  /*157b0*/  ISETP.GE.U32.AND P4, PT, R251, 0x7ffffefc, PT ;  /* 0x7ffffefcfb00780c */ /* 0x000fe40003f86070 */
[----:B------:R-:W2:Y:S01]  /*157c0*/  LDC R251, c[0x0][0x230] ;  /* 0x00008c00fffb7b82 */ /* 0x000ea20000000800 */
[----:B------:R3:W-:Y:S04]  /*157d0*/  LDGSTS.E [R246+0x27f80], desc[UR8][R12.64], P5 ;  /* 0x27f800000cf67fae */ /* 0x0007e8000a921848 */
[----:B------:R-:W0:Y:S01]  /*157e0*/  LDGDEPBAR ;  /* 0x00000000000079af */ /* 0x000e220000000000 */
[----:B--2---:R-:W-:-:S05]  /*157f0*/  VIADD R251, R251, 0xffffff77 ;  /* 0xffffff77fbfb7836 */ /* 0x004fca0000000000 */
[----:B------:R-:W-:Y:S02]  /*15800*/  ISETP.GE.U32.AND P5, PT, R251, 0x7ffffef8, PT ;  /* 0x7ffffef8fb00780c */ /* 0x000fe40003fa6070 */
[----:B------:R-:W2:Y:S02]  /*15810*/  LDC R251, c[0x0][0x230] ;  /* 0x00008c00fffb7b82 */ /* 0x000ea40000000800 */
[----:B--2---:R-:W-:Y:S01]  /*15820*/  IADD3 R251, R251, -0x8d, RZ ;  /* 0xffffff73fbfb7810 */ /* 0x004fe20007ffe0ff */
[----:B------:R2:W-:Y:S01]  /*15830*/  STL.64 [R1+0x1de8], R154 ;  /* 0x001de89a01007387 */ /* 0x0005e20000100a00 */
[----:B------:R-:W-:-:S03]  /*15840*/  ULDC UR10, c[0x0][0x230] ;  /* 0x00008c00000a7ab9 */ /* 0x000fc60000000800 */
[----:B--2---:R-:W2:Y:S04]  /*15850*/  LDL.64 R154, [R1+0xbd8] ;  /* 0x000bd800019a7983 */ /* 0x004ea80000100a00 */
[----:B------:R4:W-:Y:S04]  /*15860*/  STL.64 [R1+0x1de0], R152 ;  /* 0x001de09801007387 */ /* 0x0009e80000100a00 */
[----:B----4-:R-:W4:Y:S04]  /*15870*/  LDL.64 R152, [R1+0x1190] ;  /* 0x0011900001987983 */ /* 0x010f280000100a00 */
[----:B------:R1:W-:Y:S04]  /*15880*/  STL.64 [R1+0x1dd8], R150 ;  /* 0x001dd89601007387 */ /* 0x0003e80000100a00 */
[----:B-1----:R-:W2:Y:S04]  /*15890*/  LDL.64 R150, [R1+0x11c8] ;  /* 0x0011c80001967983 */ /* 0x002ea80000100a00 */
[----:B------:R1:W-:Y:S04]  /*158a0*/  STL.64 [R1+0x1dd0], R148 ;  /* 0x001dd09401007387 */ /* 0x0003e80000100a00 */
[----:B-1----:R-:W4:Y:S04]  /*158b0*/  LDL.64 R148, [R1+0xbe0] ;  /* 0x000be00001947983 */ /* 0x002f280000100a00 */
[----:B------:R1:W-:Y:S04]  /*158c0*/  STL.64 [R1+0x1dc8], R146 ;  /* 0x001dc89201007387 */ /* 0x0003e80000100a00 */
[----:B-1----:R-:W2:Y:S04]  /*158d0*/  LDL.64 R146, [R1+0x1198] ;  /* 0x0011980001927983 */ /* 0x002ea80000100a00 */
[----:B------:R1:W-:Y:S01]  /*158e0*/  STL.64 [R1+0x1dc0], R144 ;  /* 0x001dc09001007387 */ /* 0x0003e20000100a00 */
[----:B------:R-:W-:Y:S06]  /*158f0*/  BAR.SYNC.DEFER_BLOCKING 0x0 ;  /* 0x0000000000007b1d */ /* 0x000fec0000010000 */
[----:B-1----:R-:W4:Y:S04]  /*15900*/  LDL.64 R144, [R1+0xb58] ;  /* 0x000b580001907983 */ /* 0x002f280000100a00 */
[----:B------:R1:W-:Y:S04]  /*15910*/  STL.64 [R1+0x1db8], R142 ;  /* 0x001db88e01007387 */ /* 0x0003e80000100a00 */
        /* <DEDUP_REMOVED lines=12> */
[----:B------:R-:W-:Y:S04]  /*159e0*/  STL.64 [R1+0x1d80], R128 ;  /* 0x001d808001007387 */ /* 0x000fe80000100a00 */
[----:B------:R-:W-:Y:S04]  /*159f0*/  STL.64 [R1+0x1d78], R126 ;  /* 0x001d787e01007387 */ /* 0x000fe80000100a00 */
[----:B------:R-:W-:Y:S01]  /*15a00*/  STL.64 [R1+0x1d70], R124 ;  /* 0x001d707c01007387 */ /* 0x000fe20000100a00 */
[----:B-1----:R-:W1:Y:S03]  /*15a10*/  LDC R131, c[0x0][0x230] ;  /* 0x00008c00ff837b82 */ /* 0x002e660000000800 */
[----:B------:R-:W-:Y:S04]  /*15a20*/  STL.64 [R1+0x1d68], R122 ;  /* 0x001d687a01007387 */ /* 0x000fe80000100a00 */
[----:B------:R-:W-:Y:S04]  /*15a30*/  STL.64 [R1+0x1d60], R120 ;  /* 0x001d607801007387 */ /* 0x000fe80000100a00 */
[----:B------:R3:W-:Y:S04]  /*15a40*/  STL.64 [R1+0x1d58], R118 ;  /* 0x001d587601007387 */ /* 0x0007e80000100a00 */
[----:B------:R3:W-:Y:S04]  /*15a50*/  STL.64 [R1+0x1d50], R10 ;  /* 0x001d500a01007387 */ /* 0x0007e80000100a00 */
[----:B------:R1:W-:Y:S04]  /*15a60*/  STL.64 [R1+0x1d48], R12 ;  /* 0x001d480c01007387 */ /* 0x0003e80000100a00 */
[----:B------:R-:W-:Y:S01]  /*15a70*/  STL.64 [R1+0x1d30], R246 ;  /* 0x001d30f601007387 */ /* 0x000fe20000100a00 */
[----:B---3--:R-:W3:Y:S08]  /*15a80*/  LDC R118, c[0x0][0x230] ;  /* 0x00008c00ff767b82 */ /* 0x008ef00000000800 */
[----:B------:R-:W3:Y:S08]  /*15a90*/  LDC R11, c[0x0][0x230] ;  /* 0x00008c00ff0b7b82 */ /* 0x000ef00000000800 */
[----:B------:R-:W3:Y:S08]  /*15aa0*/  LDC R10, c[0x0][0x230] ;  /* 0x00008c00ff0a7b82 */ /* 0x000ef00000000800 */
[----:B-1----:R-:W1:Y:S08]  /*15ab0*/  LDC R13, c[0x0][0x230] ;  /* 0x00008c00ff0d7b82 */ /* 0x002e700000000800 */
[----:B------:R-:W1:Y:S01]  /*15ac0*/  LDC R12, c[0x0][0x230] ;  /* 0x00008c00ff0c7b82 */ /* 0x000e620000000800 */
[----:B------:R-:W-:Y:S01]  /*15ad0*/  @!PT LDS RZ, [RZ] ;  /* 0x00000000fffff984 */ /* 0x000fe20000000800 */
[----:B------:R-:W-:Y:S01]  /*15ae0*/  @!PT LDS RZ, [RZ] ;  /* 0x00000000fffff984 */ /* 0x000fe20000000800 */
[----:B------:R-:W-:Y:S01]  /*15af0*/  @!PT LDS RZ, [RZ] ;  /* 0x00000000fffff984 */ /* 0x000fe20000000800 */
[----:B--2---:R-:W-:Y:S04]  /*15b00*/  LDGSTS.E [R248+0x10000], desc[UR8][R146.64], !P6 ;  /* 0x1000000092f87fae */ /* 0x004fe8000f121848 */
[----:B------:R-:W-:Y:S04]  /*15b10*/  LDGSTS.E [R248+0x10080], desc[UR8][R150.64], !P6 ;  /* 0x1008000096f87fae */ /* 0x000fe8000f121848 */
[----:B------:R-:W2:Y:S04]  /*15b20*/  LDL.64 R146, [R1+0xae0] ;  /* 0x000ae00001927983 */ /* 0x000ea80000100a00 */
[----:B------:R-:W3:Y:S04]  /*15b30*/  LDL.64 R150, [R1+0xad8] ;  /* 0x000ad80001967983 */ /* 0x000ee80000100a00 */
[----:B----4-:R-:W-:Y:S04]  /*15b40*/  LDGSTS.E [R248+0x10100], desc[UR8][R132.64], !P6 ;  /* 0x1010000084f87fae */ /* 0x010fe8000f121848 */
[----:B------:R-:W-:Y:S04]  /*15b50*/  LDGSTS.E [R248+0x10180], desc[UR8][R152.64], !P6 ;  /* 0x1018000098f87fae */ /* 0x000fe8000f121848 */
[----:B------:R-:W-:Y:S04]  /*15b60*/  LDGSTS.E [R248+0x10800], desc[UR8][R148.64], !P4 ;  /* 0x1080000094f87fae */ /* 0x000fe8000e121848 */
[----:B------:R-:W4:Y:S04]  /*15b70*/  LDL.64 R132, [R1+0xad0] ;  /* 0x000ad00001847983 */ /* 0x000f280000100a00 */
[----:B------:R-:W4:Y:S01]  /*15b80*/  LDL.64 R152, [R1+0xac8] ;  /* 0x000ac80001987983 */ /* 0x000f220000100a00 */
[----:B------:R-:W-:Y:S01]  /*15b90*/  ISETP.GE.U32.AND P6, PT, R251, 0x7ffffef4, PT ;  /* 0x7ffffef4fb00780c */ /* 0x000fe20003fc6070 */
[----:B------:R-:W-:-:S02]  /*15ba0*/  VIADD R251, R131, 0xffffff6f ;  /* 0xffffff6f83fb7836 */ /* 0x000fc40000000000 */
[----:B------:R-:W4:Y:S01]  /*15bb0*/  LDL.64 R148, [R1+0xa60] ;  /* 0x000a600001947983 */ /* 0x000f220000100a00 */
[----:B------:R-:W1:Y:S03]  /*15bc0*/  LDC R131, c[0x0][0x230] ;  /* 0x00008c00ff837b82 */ /* 0x000e660000000800 */
[----:B------:R-:W-:Y:S04]  /*15bd0*/  LDGSTS.E [R248+0x10880], desc[UR8][R154.64], !P4 ;  /* 0x108800009af87fae */ /* 0x000fe8000e121848 */
[----:B------:R-:W-:Y:S04]  /*15be0*/  LDGSTS.E [R248+0x10900], desc[UR8][R134.64], !P4 ;  /* 0x1090000086f87fae */ /* 0x000fe8000e121848 */
[----:B------:R-:W-:Y:S04]  /*15bf0*/  LDGSTS.E [R248+0x10980], desc[UR8][R136.64], !P4 ;  /* 0x1098000088f87fae */ /* 0x000fe8000e121848 */
[----:B------:R-:W4:Y:S04]  /*15c00*/  LDL.64 R154, [R1+0xa58] ;  /* 0x000a5800019a7983 */ /* 0x000f280000100a00 */
[----:B------:R-:W4:Y:S04]  /*15c10*/  LDL.64 R134, [R1+0xa50] ;  /* 0x000a500001867983 */ /* 0x000f280000100a00 */
[----:B------:R-:W4:Y:S04]  /*15c20*/  LDL.64 R136, [R1+0xa48] ;  /* 0x000a480001887983 */ /* 0x000f280000100a00 */
[----:B------:R-:W-:Y:S04]  /*15c30*/  LDGSTS.E [R248+0x11000], desc[UR8][R142.64], !P5 ;  /* 0x110000008ef87fae */ /* 0x000fe8000e921848 */
[----:B------:R-:W-:Y:S04]  /*15c40*/  LDGSTS.E [R248+0x11080], desc[UR8][R144.64], !P5 ;  /* 0x1108000090f87fae */ /* 0x000fe8000e921848 */
[----:B------:R-:W-:Y:S04]  /*15c50*/  LDGSTS.E [R248+0x11100], desc[UR8][R138.64], !P5 ;  /* 0x111000008af87fae */ /* 0x000fe8000e921848 */
[----:B------:R-:W4:Y:S04]  /*15c60*/  LDL.64 R142, [R1+0x9e0] ;  /* 0x0009e000018e7983 */ /* 0x000f280000100a00 */
[----:B------:R-:W4:Y:S04]  /*15c70*/  LDL.64 R144, [R1+0x9d8] ;  /* 0x0009d80001907983 */ /* 0x000f280000100a00 */
[----:B------:R-:W4:Y:S04]  /*15c80*/  LDL.64 R138, [R1+0x9d0] ;  /* 0x0009d000018a7983 */ /* 0x000f280000100a00 */
[----:B------:R-:W-:Y:S04]  /*15c90*/  LDGSTS.E [R248+0x11180], desc[UR8][R140.64], !P5 ;  /* 0x111800008cf87fae */ /* 0x000fe8000e921848 */
[----:B------:R-:W4:Y:S04]  /*15ca0*/  LDL.64 R140, [R1+0x9c8] ;  /* 0x0009c800018c7983 */ /* 0x000f280000100a00 */
[----:B--2---:R-:W-:Y:S04]  /*15cb0*/  LDGSTS.E [R248+0x11800], desc[UR8][R146.64], !P6 ;  /* 0x1180000092f87fae */ /* 0x004fe8000f121848 */
[----:B---3--:R-:W-:Y:S04]  /*15cc0*/  LDGSTS.E [R248+0x11880], desc[UR8][R150.64], !P6 ;  /* 0x1188000096f87fae */ /* 0x008fe8000f121848 */
[----:B------:R-:W2:Y:S04]  /*15cd0*/  LDL.64 R146, [R1+0x960] ;  /* 0x0009600001927983 */ /* 0x000ea80000100a00 */
[----:B------:R-:W3:Y:S04]  /*15ce0*/  LDL.64 R150, [R1+0x958] ;  /* 0x0009580001967983 */ /* 0x000ee80000100a00 */
[----:B----4-:R-:W-:Y:S04]  /*15cf0*/  LDGSTS.E [R248+0x11900], desc[UR8][R132.64], !P6 ;  /* 0x1190000084f87fae */ /* 0x010fe8000f121848 */
[----:B------:R-:W-:Y:S04]  /*15d00*/  LDGSTS.E [R248+0x11980], desc[UR8][R152.64], !P6 ;  /* 0x1198000098f87fae */ /* 0x000fe8000f121848 */
[----:B------:R-:W4:Y:S04]  /*15d10*/  LDL.64 R132, [R1+0x950] ;  /* 0x0009500001847983 */ /* 0x000f280000100a00 */
[----:B------:R-:W4:Y:S01]  /*15d20*/  LDL.64 R152, [R1+0x948] ;  /* 0x0009480001987983 */ /* 0x000f220000100a00 */
[----:B------:R-:W-:Y:S01]  /*15d30*/  ISETP.GE.U32.AND P4, PT, R251, 0x7ffffef0, PT ;  /* 0x7ffffef0fb00780c */ /* 0x000fe20003f86070 */
[----:B-1----:R-:W-:-:S02]  /*15d40*/  VIADD R251, R131, 0xffffff6b ;  /* 0xffffff6b83fb7836 */ /* 0x002fc40000000000 */
[----:B------:R-:W1:Y:S03]  /*15d50*/  LDC R131, c[0x0][0x230] ;  /* 0x00008c00ff837b82 */ /* 0x000e660000000800 */
[----:B------:R-:W-:-:S07]  /*15d60*/  ISETP.GE.U32.AND P5, PT, R251, 0x7ffffeec, PT ;  /* 0x7ffffeecfb00780c */ /* 0x000fce0003fa6070 */
[----:B------:R-:W-:Y:S04]  /*15d70*/  LDGSTS.E [R248+0x12000], desc[UR8][R148.64], !P4 ;  /* 0x1200000094f87fae */ /* 0x000fe8000e121848 */
[----:B------:R-:W-:Y:S04]  /*15d80*/  LDGSTS.E [R248+0x12080], desc[UR8][R154.64], !P4 ;  /* 0x120800009af87fae */ /* 0x000fe8000e121848 */
[----:B------:R-:W-:Y:S04]  /*15d90*/  LDGSTS.E [R248+0x12100], desc[UR8][R134.64], !P4 ;  /* 0x1210000086f87fae */ /* 0x000fe8000e121848 */
[----:B------:R-:W4:Y:S01]  /*15da0*/  LDL.64 R148, [R1+0x8e0] ;  /* 0x0008e00001947983 */ /* 0x000f220000100a00 */
[----:B-1----:R-:W-:-:S03]  /*15db0*/  IADD3 R251, R131, -0x99, RZ ;  /* 0xffffff6783fb7810 */ /* 0x002fc60007ffe0ff */
[----:B------:R-:W4:Y:S01]  /*15dc0*/  LDL.64 R154, [R1+0x8d8] ;  /* 0x0008d800019a7983 */ /* 0x000f220000100a00 */
[----:B------:R-:W1:Y:S01]  /*15dd0*/  LDC R131, c[0x0][0x230] ;  /* 0x00008c00ff837b82 */ /* 0x000e620000000800 */
[----:B------:R-:W-:Y:S02]  /*15de0*/  ISETP.GE.U32.AND P6, PT, R251, 0x7ffffee8, PT ;  /* 0x7ffffee8fb00780c */ /* 0x000fe40003fc6070 */
[----:B------:R-:W-:Y:S04]  /*15df0*/  LDGSTS.E [R248+0x12180], desc[UR8][R136.64], !P4 ;  /* 0x1218000088f87fae */ /* 0x000fe8000e121848 */
[----:B------:R-:W4:Y:S04]  /*15e00*/  LDL.64 R134, [R1+0x8d0] ;  /* 0x0008d00001867983 */ /* 0x000f280000100a00 */
        /* <DEDUP_REMOVED lines=17> */
[----:B-1----:R-:W-:-:S03]  /*15f20*/  VIADD R251, R131, 0xffffff63 ;  /* 0xffffff6383fb7836 */ /* 0x002fc60000000000 */
[----:B------:R-:W4:Y:S02]  /*15f30*/  LDL.64 R130, [R1+0x1650] ;  /* 0x0016500001827983 */ /* 0x000f240000100a00 */
[----:B------:R-:W-:Y:S01]  /*15f40*/  ISETP.GE.U32.AND P4, PT, R251, 0x7ffffee4, PT ;  /* 0x7ffffee4fb00780c */ /* 0x000fe20003f86070 */
[----:B------:R-:W-:Y:S02]  /*15f50*/  VIADD R251, R11, 0xffffff5f ;  /* 0xffffff5f0bfb7836 */ /* 0x000fe40000000000 */
[----:B------:R-:W1:Y:S03]  /*15f60*/  LDC R11, c[0x0][0x230] ;  /* 0x00008c00ff0b7b82 */ /* 0x000e660000000800 */
[----:B------:R-:W-:Y:S02]  /*15f70*/  ISETP.GE.U32.AND P5, PT, R251, 0x7ffffee0, PT ;  /* 0x7ffffee0fb00780c */ /* 0x000fe40003fa6070 */
[----:B------:R-:W-:-:S03]  /*15f80*/  IADD3 R251, R10, -0xa5, RZ ;  /* 0xffffff5b0afb7810 */ /* 0x000fc60007ffe0ff */
[----:B------:R-:W1:Y:S02]  /*15f90*/  LDC R10, c[0x0][0x230] ;  /* 0x00008c00ff0a7b82 */ /* 0x000e640000000800 */
[----:B------:R-:W-:Y:S04]  /*15fa0*/  LDGSTS.E [R248+0x13800], desc[UR8][R148.64], !P4 ;  /* 0x1380000094f87fae */ /* 0x000fe8000e121848 */
[----:B------:R-:W-:Y:S01]  /*15fb0*/  LDGSTS.E [R248+0x13880], desc[UR8][R154.64], !P4 ;  /* 0x138800009af87fae */ /* 0x000fe2000e121848 */
[----:B------:R-:W-:-:S03]  /*15fc0*/  ISETP.GE.U32.AND P6, PT, R251, 0x7ffffedc, PT ;  /* 0x7ffffedcfb00780c */ /* 0x000fc60003fc6070 */
[----:B------:R-:W-:Y:S04]  /*15fd0*/  LDGSTS.E [R248+0x13900], desc[UR8][R134.64], !P4 ;  /* 0x1390000086f87fae */ /* 0x000fe8000e121848 */
[----:B------:R-:W4:Y:S04]  /*15fe0*/  LDL.64 R148, [R1+0xd90] ;  /* 0x000d900001947983 */ /* 0x000f280000100a00 */
        /* <DEDUP_REMOVED lines=20> */
[----:B------:R-:W-:-:S02]  /*16130*/  VIADD R251, R118, 0xffffff57 ;  /* 0xffffff5776fb7836 */ /* 0x000fc40000000000 */
[----:B------:R-:W1:Y:S03]  /*16140*/  LDC R118, c[0x0][0x230] ;  /* 0x00008c00ff767b82 */ /* 0x000e660000000800 */
[----:B------:R-:W-:Y:S01]  /*16150*/  ISETP.GE.U32.AND P4, PT, R251, 0x7ffffed8, PT ;  /* 0x7ffffed8fb00780c */ /* 0x000fe20003f86070 */
[----:B------:R-:W-:-:S04]  /*16160*/  VIADD R251, R13, 0xffffff53 ;  /* 0xffffff530dfb7836 */ /* 0x000fc80000000000 */
[----:B------:R-:W1:Y:S01]  /*16170*/  LDC R13, c[0x0][0x230] ;  /* 0x00008c00ff0d7b82 */ /* 0x000e620000000800 */
[----:B------:R-:W-:Y:S02]  /*16180*/  ISETP.GE.U32.AND P5, PT, R251, 0x7ffffed4, PT ;  /* 0x7ffffed4fb00780c */ /* 0x000fe40003fa6070 */
[----:B------:R-:W-:-:S05]  /*16190*/  IADD3 R251, R12, -0xb1, RZ ;  /* 0xffffff4f0cfb7810 */ /* 0x000fca0007ffe0ff */
[----:B------:R-:W-:Y:S01]  /*161a0*/  LDGSTS.E [R248+0x15000], desc[UR8][R148.64], !P4 ;  /* 0x1500000094f87fae */ /* 0x000fe2000e121848 */
[----:B------:R-:W1:Y:S03]  /*161b0*/  LDC R12, c[0x0][0x230] ;  /* 0x00008c00ff0c7b82 */ /* 0x000e660000000800 */
[----:B------:R-:W-:Y:S04]  /*161c0*/  LDGSTS.E [R248+0x15080], desc[UR8][R154.64], !P4 ;  /* 0x150800009af87fae */ /* 0x000fe8000e121848 */
[----:B------:R-:W4:Y:S04]  /*161d0*/  LDL.64 R148, [R1+0xf10] ;  /* 0x000f100001947983 */ /* 0x000f280000100a00 */
[----:B------:R-:W4:Y:S01]  /*161e0*/  LDL.64 R154, [R1+0xf18] ;  /* 0x000f1800019a7983 */ /* 0x000f220000100a00 */
[----:B------:R-:W-:-:S03]  /*161f0*/  ISETP.GE.U32.AND P6, PT, R251, 0x7ffffed0, PT ;  /* 0x7ffffed0fb00780c */ /* 0x000fc60003fc6070 */
[----:B------:R-:W-:Y:S04]  /*16200*/  LDGSTS.E [R248+0x15100], desc[UR8][R134.64], !P4 ;  /* 0x1510000086f87fae */ /* 0x000fe8000e121848 */
[----:B------:R-:W-:Y:S04]  /*16210*/  LDGSTS.E [R248+0x15180], desc[UR8][R136.64], !P4 ;  /* 0x1518000088f87fae */ /* 0x000fe8000e121848 */
        /* <DEDUP_REMOVED lines=18> */
[----:B-1----:R-:W-:-:S02]  /*16340*/  VIADD R251, R11, 0xffffff4b ;  /* 0xffffff4b0bfb7836 */ /* 0x002fc40000000000 */
        /* <DEDUP_REMOVED lines=33> */
[----:B------:R-:W4:Y:S03]  /*16560*/  LDC R13, c[0x0][0x230] ;  /* 0x00008c00ff0d7b82 */ /* 0x000f260000000800 */
[----:B------:R-:W-:Y:S01]  /*16570*/  ISETP.GE.U32.AND P4, PT, R251, 0x7ffffec0, PT ;  /* 0x7ffffec0fb00780c */ /* 0x000fe20003f86070 */
[----:B------:R-:W-:-:S04]  /*16580*/  VIADD R251, R12, 0xffffff3b ;  /* 0xffffff3b0cfb7836 */ /* 0x000fc80000000000 */
[----:B------:R-:W4:Y:S01]  /*16590*/  LDC R12, c[0x0][0x230] ;  /* 0x00008c00ff0c7b82 */ /* 0x000f220000000800 */
[----:B------:R-:W-:Y:S02]  /*165a0*/  ISETP.GE.U32.AND P5, PT, R251, 0x7ffffebc, PT ;  /* 0x7ffffebcfb00780c */ /* 0x000fe40003fa6070 */
[----:B-1----:R-:W-:-:S05]  /*165b0*/  IADD3 R251, R11, -0xc9, RZ ;  /* 0xffffff370bfb7810 */ /* 0x002fca0007ffe0ff */
        /* <DEDUP_REMOVED lines=62> */
[----:B-1----:R-:W-:-:S04]  /*169a0*/  VIADD R251, R11, 0xffffff23 ;  /* 0xffffff230bfb7836 */ /* 0x002fc80000000000 */
        /* <DEDUP_REMOVED lines=455> */
[----:B------:R4:W-:Y:S04]  /*18620*/  LDGSTS.E [R3+0x1fb80], desc[UR8][R152.64], !P6 ;  /* 0x1fb8000098037fae */ /* 0x0009e8000f121848 */
        /* <DEDUP_REMOVED lines=296> */
[----:B------:R-:W-:Y:S01]  /*198b0*/  LDGSTS.E [R2+0x1d580], desc[UR8][R152.64], !P6 ;  /* 0x1d58000098027fae */ /* 0x000fe2000f121848 */
[----:B------:R-:W-:-:S02]  /*198c0*/  VIADD R251, R13, 0xffffff11 ;  /* 0xffffff110dfb7836 */ /* 0x000fc40000000000 */
[----:B------:R-:W4:Y:S01]  /*198d0*/  LDC R13, c[0x0][0x230] ;  /* 0x00008c00ff0d7b82 */ /* 0x000f220000000800 */
[----:B------:R-:W4:Y:S04]  /*198e0*/  LDL.64 R132, [R1+0x1740] ;  /* 0x0017400001847983 */ /* 0x000f280000100a00 */
[----:B------:R-:W4:Y:S01]  /*198f0*/  LDL.64 R152, [R1+0x16d8] ;  /* 0x0016d80001987983 */ /* 0x000f220000100a00 */
[----:B------:R-:W-:Y:S01]  /*19900*/  ISETP.GE.U32.AND P4, PT, R251, 0x7ffffe92, PT ;  /* 0x7ffffe92fb00780c */ /* 0x000fe20003f86070 */
[----:B------:R-:W-:Y:S02]  /*19910*/  VIADD R251, R12, 0xffffff0d ;  /* 0xffffff0d0cfb7836 */ /* 0x000fe40000000000 */
[----:B------:R-:W4:Y:S03]  /*19920*/  LDC R12, c[0x0][0x230] ;  /* 0x00008c00ff0c7b82 */ /* 0x000f260000000800 */
[----:B------:R-:W-:-:S02]  /*19930*/  ISETP.GE.U32.AND P5, PT, R251, 0x7ffffe8e, PT ;  /* 0x7ffffe8efb00780c */ /* 0x000fc40003fa6070 */
[----:B-1----:R-:W-:-:S03]  /*19940*/  IADD3 R251, R11, -0xf7, RZ ;  /* 0xffffff090bfb7810 */ /* 0x002fc60007ffe0ff */
[----:B------:R-:W1:Y:S02]  /*19950*/  LDC R11, c[0x0][0x230] ;  /* 0x00008c00ff0b7b82 */ /* 0x000e640000000800 */
[----:B------:R-:W-:Y:S04]  /*19960*/  LDGSTS.E [R2+0x1dc00], desc[UR8][R148.64], !P4 ;  /* 0x1dc0000094027fae */ /* 0x000fe8000e121848 */
[----:B------:R-:W-:Y:S01]  /*19970*/  LDGSTS.E [R2+0x1dc80], desc[UR8][R154.64], !P4 ;  /* 0x1dc800009a027fae */ /* 0x000fe2000e121848 */
[----:B------:R-:W-:-:S03]  /*19980*/  ISETP.GE.U32.AND P6, PT, R251, 0x7ffffe8a, PT ;  /* 0x7ffffe8afb00780c */ /* 0x000fc60003fc6070 */
[----:B------:R-:W4:Y:S04]  /*19990*/  LDL.64 R148, [R1+0x1748] ;  /* 0x0017480001947983 */ /* 0x000f280000100a00 */
[----:B------:R-:W4:Y:S04]  /*199a0*/  LDL.64 R154, [R1+0x1750] ;  /* 0x00175000019a7983 */ /* 0x000f280000100a00 */
        /* <DEDUP_REMOVED lines=9> */
[----:B------:R-:W-:Y:S04]  /*19a40*/  LDGSTS.E [R2+0x1e580], desc[UR8][R138.64], !P5 ;  /* 0x1e5800008a027fae */ /* 0x000fe8000e921848 */
        /* <DEDUP_REMOVED lines=19> */
[----:B------:R-:W-:Y:S01]  /*19b80*/  LDGSTS.E [R2+0x1f500], desc[UR8][R154.64], !P4 ;  /* 0x1f5000009a027fae */ /* 0x000fe2000e121848 */
[----:B------:R-:W-:-:S03]  /*19b90*/  ISETP.GE.U32.AND P6, PT, R251, 0x7ffffefd, PT ;  /* 0x7ffffefdfb00780c */ /* 0x000fc60003fc6070 */
[----:B------:R-:W4:Y:S04]  /*19ba0*/  LDL.64 R132, [R1+0xb70] ;  /* 0x000b700001847983 */ /* 0x000f280000100a00 */
[----:B------:R-:W4:Y:S04]  /*19bb0*/  LDL.64 R148, [R1+0xb80] ;  /* 0x000b800001947983 */ /* 0x000f280000100a00 */
[----:B------:R-:W4:Y:S04]  /*19bc0*/  LDL.64 R154, [R1+0xb78] ;  /* 0x000b7800019a7983 */ /* 0x000f280000100a00 */
[----:B------:R-:W-:Y:S04]  /*19bd0*/  LDGSTS.E [R2+0x1f580], desc[UR8][R134.64], !P4 ;  /* 0x1f58000086027fae */ /* 0x000fe8000e121848 */
[----:B------:R-:W-:Y:S04]  /*19be0*/  LDGSTS.E [R2+0x1fc00], desc[UR8][R136.64], !P5 ;  /* 0x1fc0000088027fae */ /* 0x000fe8000e921848 */
[----:B------:R-:W4:Y:S04]  /*19bf0*/  LDL.64 R134, [R1+0xb68] ;  /* 0x000b680001867983 */ /* 0x000f280000100a00 */
[----:B------:R-:W-:Y:S04]  /*19c00*/  LDGSTS.E [R2+0x1fc80], desc[UR8][R142.64], !P5 ;  /* 0x1fc800008e027fae */ /* 0x000fe8000e921848 */
[----:B------:R-:W-:Y:S04]  /*19c10*/  LDGSTS.E [R2+0x1fd00], desc[UR8][R144.64], !P5 ;  /* 0x1fd0000090027fae */ /* 0x000fe8000e921848 */
[----:B------:R-:W4:Y:S04]  /*19c20*/  LDL.64 R136, [R1+0xaf0] ;  /* 0x000af00001887983 */ /* 0x000f280000100a00 */
[----:B------:R-:W4:Y:S04]  /*19c30*/  LDL.64 R142, [R1+0xb00] ;  /* 0x000b0000018e7983 */ /* 0x000f280000100a00 */
[----:B------:R-:W4:Y:S04]  /*19c40*/  LDL.64 R144, [R1+0xaf8] ;  /* 0x000af80001907983 */ /* 0x000f280000100a00 */
[----:B------:R1:W-:Y:S04]  /*19c50*/  LDGSTS.E [R2+0x1fd80], desc[UR8][R138.64], !P5 ;  /* 0x1fd800008a027fae */ /* 0x0003e8000e921848 */
[----:B------:R-:W-:Y:S04]  /*19c60*/  LDGSTS.E [R0+0x10600], desc[UR8][R140.64], !P6 ;  /* 0x106000008c007fae */ /* 0x000fe8000f121848 */
[----:B------:R-:W4:Y:S04]  /*19c70*/  LDL.64 R138, [R1+0xae8] ;  /* 0x000ae800018a7983 */ /* 0x000f280000100a00 */
[----:B------:R1:W-:Y:S04]  /*19c80*/  STL.64 [R1+0x1d10], R2 ;  /* 0x001d100201007387 */ /* 0x0003e80000100a00 */
[----:B------:R-:W4:Y:S01]  /*19c90*/  LDL.64 R140, [R1+0xa80] ;  /* 0x000a8000018c7983 */ /* 0x000f220000100a00 */
[----:B------:R-:W-:-:S02]  /*19ca0*/  VIADD R251, R12, 0xffffff78 ;  /* 0xffffff780cfb7836 */ /* 0x000fc40000000000 */
[----:B------:R-:W4:Y:S01]  /*19cb0*/  LDC R12, c[0x0][0x230] ;  /* 0x00008c00ff0c7b82 */ /* 0x000f220000000800 */
[----:B------:R-:W4:Y:S04]  /*19cc0*/  LDL.64 R128, [R1+0x10d0] ;  /* 0x0010d00001807983 */ /* 0x000f280000100a00 */
[----:B--2---:R-:W-:Y:S03]  /*19cd0*/  LDGSTS.E [R0+0x10680], desc[UR8][R146.64], !P6 ;  /* 0x1068000092007fae */ /* 0x004fe6000f121848 */
[----:B-1----:R-:W1:Y:S01]  /*19ce0*/  LDC R3, c[0x0][0x230] ;  /* 0x00008c00ff037b82 */ /* 0x002e620000000800 */
[----:B---3--:R-:W-:Y:S04]  /*19cf0*/  LDGSTS.E [R0+0x10700], desc[UR8][R150.64], !P6 ;  /* 0x1070000096007fae */ /* 0x008fe8000f121848 */
[----:B------:R-:W2:Y:S03]  /*19d00*/  LDL.64 R130, [R1+0x1158] ;  /* 0x0011580001827983 */ /* 0x000ea60000100a00 */
[----:B------:R-:W3:Y:S01]  /*19d10*/  LDC R2, c[0x0][0x230] ;  /* 0x00008c00ff027b82 */ /* 0x000ee20000000800 */
[----:B------:R-:W3:Y:S04]  /*19d20*/  LDL.64 R146, [R1+0xa78] ;  /* 0x000a780001927983 */ /* 0x000ee80000100a00 */
[----:B------:R-:W2:Y:S04]  /*19d30*/  LDL.64 R150, [R1+0xa70] ;  /* 0x000a700001967983 */ /* 0x000ea80000100a00 */
[----:B------:R-:W2:Y:S04]  /*19d40*/  LDL.64 R124, [R1+0x13e0] ;  /* 0x0013e000017c7983 */ /* 0x000ea80000100a00 */
[----:B------:R-:W2:Y:S04]  /*19d50*/  LDL.64 R126, [R1+0x13f8] ;  /* 0x0013f800017e7983 */ /* 0x000ea80000100a00 */
[----:B------:R-:W2:Y:S04]  /*19d60*/  LDL.64 R122, [R1+0x1668] ;  /* 0x00166800017a7983 */ /* 0x000ea80000100a00 */
[----:B----4-:R-:W-:Y:S04]  /*19d70*/  LDGSTS.E [R0+0x10780], desc[UR8][R152.64], !P6 ;  /* 0x1078000098007fae */ /* 0x010fe8000f121848 */
[----:B------:R-:W4:Y:S01]  /*19d80*/  LDL.64 R152, [R1+0xa68] ;  /* 0x000a680001987983 */ /* 0x000f220000100a00 */
[----:B------:R-:W-:Y:S01]  /*19d90*/  ISETP.GE.U32.AND P4, PT, R251, 0x7ffffef9, PT ;  /* 0x7ffffef9fb00780c */ /* 0x000fe20003f86070 */
[----:B------:R-:W-:-:S02]  /*19da0*/  VIADD R251, R11, 0xffffff74 ;  /* 0xffffff740bfb7836 */ /* 0x000fc40000000000 */
[----:B------:R-:W1:Y:S03]  /*19db0*/  LDC R11, c[0x0][0x230] ;  /* 0x00008c00ff0b7b82 */ /* 0x000e660000000800 */
[----:B------:R-:W-:Y:S02]  /*19dc0*/  ISETP.GE.U32.AND P5, PT, R251, 0x7ffffef5, PT ;  /* 0x7ffffef5fb00780c */ /* 0x000fe40003fa6070 */
[----:B------:R-:W-:-:S03]  /*19dd0*/  IADD3 R251, R10, -0x90, RZ ;  /* 0xffffff700afb7810 */ /* 0x000fc60007ffe0ff */
[----:B------:R-:W1:Y:S01]  /*19de0*/  LDC R10, c[0x0][0x230] ;  /* 0x00008c00ff0a7b82 */ /* 0x000e620000000800 */
[----:B------:R-:W-:Y:S01]  /*19df0*/  ISETP.GE.U32.AND P6, PT, R251, 0x7ffffef1, PT ;  /* 0x7ffffef1fb00780c */ /* 0x000fe20003fc6070 */
[----:B------:R-:W-:Y:S04]  /*19e00*/  LDGSTS.E [R0+0x10e00], desc[UR8][R148.64], !P4 ;  /* 0x10e0000094007fae */ /* 0x000fe8000e121848 */
[----:B------:R-:W-:Y:S04]  /*19e10*/  LDGSTS.E [R0+0x10e80], desc[UR8][R154.64], !P4 ;  /* 0x10e800009a007fae */ /* 0x000fe8000e121848 */
[----:B------:R-:W-:Y:S04]  /*19e20*/  LDGSTS.E [R0+0x10f00], desc[UR8][R132.64], !P4 ;  /* 0x10f0000084007fae */ /* 0x000fe8000e121848 */
[----:B------:R-:W4:Y:S04]  /*19e30*/  LDL.64 R148, [R1+0xa00] ;  /* 0x000a000001947983 */ /* 0x000f280000100a00 */
[----:B------:R-:W4:Y:S04]  /*19e40*/  LDL.64 R154, [R1+0x9f8] ;  /* 0x0009f800019a7983 */ /* 0x000f280000100a00 */
        /* <DEDUP_REMOVED lines=12> */
[----:B------:R-:W4:Y:S04]  /*19f10*/  LDL.64 R140, [R1+0x900] ;  /* 0x00090000018c7983 */ /* 0x000f280000100a00 */
[----:B---3--:R-:W-:Y:S04]  /*19f20*/  LDGSTS.E [R0+0x11e80], desc[UR8][R146.64], !P6 ;  /* 0x11e8000092007fae */ /* 0x008fe8000f121848 */
[----:B--2---:R-:W-:Y:S04]  /*19f30*/  LDGSTS.E [R0+0x11f00], desc[UR8][R150.64], !P6 ;  /* 0x11f0000096007fae */ /* 0x004fe8000f121848 */
[----:B------:R-:W2:Y:S04]  /*19f40*/  LDL.64 R146, [R1+0x8f8] ;  /* 0x0008f80001927983 */ /* 0x000ea80000100a00 */
[----:B------:R-:W3:Y:S04]  /*19f50*/  LDL.64 R150, [R1+0x8f0] ;  /* 0x0008f00001967983 */ /* 0x000ee80000100a00 */
[----:B----4-:R-:W-:Y:S04]  /*19f60*/  LDGSTS.E [R0+0x11f80], desc[UR8][R152.64], !P6 ;  /* 0x11f8000098007fae */ /* 0x010fe8000f121848 */
[----:B------:R-:W4:Y:S01]  /*19f70*/  LDL.64 R152, [R1+0x8e8] ;  /* 0x0008e80001987983 */ /* 0x000f220000100a00 */
[----:B------:R-:W-:-:S05]  /*19f80*/  VIADD R251, R118, 0xffffff6c ;  /* 0xffffff6c76fb7836 */ /* 0x000fca0000000000 */
[----:B------:R-:W-:Y:S01]  /*19f90*/  ISETP.GE.U32.AND P4, PT, R251, 0x7ffffeed, PT ;  /* 0x7ffffeedfb00780c */ /* 0x000fe20003f86070 */
[----:B------:R-:W-:-:S05]  /*19fa0*/  VIADD R251, R13, 0xffffff68 ;  /* 0xffffff680dfb7836 */ /* 0x000fca0000000000 */
[----:B------:R-:W-:Y:S02]  /*19fb0*/  ISETP.GE.U32.AND P5, PT, R251, 0x7ffffee9, PT ;  /* 0x7ffffee9fb00780c */ /* 0x000fe40003fa6070 */
[----:B------:R-:W-:Y:S02]  /*19fc0*/  IADD3 R251, R12, -0x9c, RZ ;  /* 0xffffff640cfb7810 */ /* 0x000fe40007ffe0ff */
[----:B------:R-:W1:Y:S03]  /*19fd0*/  LDC R12, c[0x0][0x230] ;  /* 0x00008c00ff0c7b82 */ /* 0x000e660000000800 */
        /* <DEDUP_REMOVED lines=115> */
[----:B------:R-:W4:Y:S01]  /*1a710*/  LDL.64 R136, [R1+0x10d8] ;  /* 0x0010d80001887983 */ /* 0x000f220000100a00 */
[----:B------:R-:W-:-:S02]  /*1a720*/  VIADD R251, R12, 0xffffff3c ;  /* 0xffffff3c0cfb7836 */ /* 0x000fc40000000000 */
[----:B------:R-:W1:Y:S01]  /*1a730*/  LDC R12, c[0x0][0x230] ;  /* 0x00008c00ff0c7b82 */ /* 0x000e620000000800 */
        /* <DEDUP_REMOVED lines=8> */
[----:B------:R-:W-:Y:S01]  /*1a7c0*/  ISETP.GE.U32.AND P4, PT, R251, 0x7ffffebd, PT ;  /* 0x7ffffebdfb00780c */ /* 0x000fe20003f86070 */
[----:B-1----:R-:W-:-:S02]  /*1a7d0*/  VIADD R251, R11, 0xffffff38 ;  /* 0xffffff380bfb7836 */ /* 0x002fc40000000000 */
[----:B------:R-:W1:Y:S03]  /*1a7e0*/  LDC R11, c[0x0][0x230] ;  /* 0x00008c00ff0b7b82 */ /* 0x000e660000000800 */
[----:B------:R-:W-:Y:S02]  /*1a7f0*/  ISETP.GE.U32.AND P5, PT, R251, 0x7ffffeb9, PT ;  /* 0x7ffffeb9fb00780c */ /* 0x000fe40003fa6070 */
[----:B------:R-:W-:-:S03]  /*1a800*/  IADD3 R251, R10, -0xcc, RZ ;  /* 0xffffff340afb7810 */ /* 0x000fc60007ffe0ff */
[----:B------:R-:W1:Y:S01]  /*1a810*/  LDC R10, c[0x0][0x230] ;  /* 0x00008c00ff0a7b82 */ /* 0x000e620000000800 */
[----:B------:R-:W-:Y:S01]  /*1a820*/  ISETP.GE.U32.AND P6, PT, R251, 0x7ffffeb5, PT ;  /* 0x7ffffeb5fb00780c */ /* 0x000fe20003fc6070 */
        /* <DEDUP_REMOVED lines=13> */
[----:B------:R-:W-:Y:S01]  /*1a900*/  LDGSTS.E [R0+0x18f80], desc[UR8][R136.64], !P5 ;  /* 0x18f8000088007fae */ /* 0x000fe2000e921848 */
        /* <DEDUP_REMOVED lines=8> */
[----:B----4-:R-:W-:Y:S01]  /*1a990*/  LDGSTS.E [R0+0x19700], desc[UR8][R152.64], !P6 ;  /* 0x1970000098007fae */ /* 0x010fe2000f121848 */
[----:B------:R-:W-:-:S03]  /*1a9a0*/  ISETP.GE.U32.AND P4, PT, R251, 0x7ffffeb1, PT ;  /* 0x7ffffeb1fb00780c */ /* 0x000fc60003f86070 */
[----:B------:R-:W4:Y:S01]  /*1a9b0*/  LDL.64 R152, [R1+0x12f8] ;  /* 0x0012f80001987983 */ /* 0x000f220000100a00 */
[----:B------:R-:W-:Y:S02]  /*1a9c0*/  VIADD R251, R2, 0xffffff2c ;  /* 0xffffff2c02fb7836 */ /* 0x000fe40000000000 */
[----:B------:R-:W1:Y:S01]  /*1a9d0*/  LDC R2, c[0x0][0x230] ;  /* 0x00008c00ff027b82 */ /* 0x000e620000000800 */
[----:B------:R-:W-:Y:S06]  /*1a9e0*/  LDGSTS.E [R0+0x19780], desc[UR8][R130.64], !P6 ;  /* 0x1978000082007fae */ /* 0x000fec000f121848 */
[----:B------:R-:W-:Y:S04]  /*1a9f0*/  LDGSTS.E [R0+0x19e00], desc[UR8][R138.64], !P4 ;  /* 0x19e000008a007fae */ /* 0x000fe8000e121848 */
[----:B------:R-:W-:Y:S01]  /*1aa00*/  LDGSTS.E [R0+0x19e80], desc[UR8][R140.64], !P4 ;  /* 0x19e800008c007fae */ /* 0x000fe2000e121848 */
[----:B------:R-:W-:-:S02]  /*1aa10*/  ISETP.GE.U32.AND P5, PT, R251, 0x7ffffead, PT ;  /* 0x7ffffeadfb00780c */ /* 0x000fc40003fa6070 */
[----:B------:R-:W-:Y:S01]  /*1aa20*/  IADD3 R251, R12, -0xd8, RZ ;  /* 0xffffff280cfb7810 */ /* 0x000fe20007ffe0ff */
[----:B------:R-:W4:Y:S01]  /*1aa30*/  LDL.64 R130, [R1+0x1478] ;  /* 0x0014780001827983 */ /* 0x000f220000100a00 */
[----:B------:R-:W1:Y:S03]  /*1aa40*/  LDC R12, c[0x0][0x230] ;  /* 0x00008c00ff0c7b82 */ /* 0x000e660000000800 */
[----:B------:R-:W4:Y:S04]  /*1aa50*/  LDL.64 R138, [R1+0x1360] ;  /* 0x00136000018a7983 */ /* 0x000f280000100a00 */
[----:B------:R-:W-:Y:S04]  /*1aa60*/  LDGSTS.E [R0+0x19f00], desc[UR8][R148.64], !P4 ;  /* 0x19f0000094007fae */ /* 0x000fe8000e121848 */
[----:B------:R-:W4:Y:S04]  /*1aa70*/  LDL.64 R140, [R1+0x1368] ;  /* 0x00136800018c7983 */ /* 0x000f280000100a00 */
[----:B------:R-:W-:Y:S04]  /*1aa80*/  LDGSTS.E [R0+0x19f80], desc[UR8][R154.64], !P4 ;  /* 0x19f800009a007fae */ /* 0x000fe8000e121848 */
[----:B------:R-:W4:Y:S01]  /*1aa90*/  LDL.64 R148, [R1+0x1370] ;  /* 0x0013700001947983 */ /* 0x000f220000100a00 */
[----:B------:R-:W-:-:S03]  /*1aaa0*/  ISETP.GE.U32.AND P6, PT, R251, 0x7ffffea9, PT ;  /* 0x7ffffea9fb00780c */ /* 0x000fc60003fc6070 */
[----:B------:R-:W-:Y:S04]  /*1aab0*/  LDGSTS.E [R0+0x1a600], desc[UR8][R132.64], !P5 ;  /* 0x1a60000084007fae */ /* 0x000fe8000e921848 */
[----:B------:R-:W4:Y:S04]  /*1aac0*/  LDL.64 R154, [R1+0x1378] ;  /* 0x00137800019a7983 */ /* 0x000f280000100a00 */
[----:B------:R-:W-:Y:S04]  /*1aad0*/  LDGSTS.E [R0+0x1a680], desc[UR8][R134.64], !P5 ;  /* 0x1a68000086007fae */ /* 0x000fe8000e921848 */
[----:B------:R-:W4:Y:S04]  /*1aae0*/  LDL.64 R132, [R1+0x14e0] ;  /* 0x0014e00001847983 */ /* 0x000f280000100a00 */
        /* <DEDUP_REMOVED lines=18> */
[----:B------:R-:W-:-:S07]  /*1ac10*/  ISETP.GE.U32.AND P5, PT, R251, 0x7ffffea1, PT ;  /* 0x7ffffea1fb00780c */ /* 0x000fce0003fa6070 */
[----:B------:R-:W-:Y:S04]  /*1ac20*/  LDGSTS.E [R0+0x1b600], desc[UR8][R138.64], !P4 ;  /* 0x1b6000008a007fae */ /* 0x000fe8000e121848 */
[----:B------:R-:W-:Y:S04]  /*1ac30*/  LDGSTS.E [R0+0x1b680], desc[UR8][R140.64], !P4 ;  /* 0x1b6800008c007fae */ /* 0x000fe8000e121848 */
[----:B------:R-:W-:Y:S04]  /*1ac40*/  LDGSTS.E [R0+0x1b700], desc[UR8][R148.64], !P4 ;  /* 0x1b70000094007fae */ /* 0x000fe8000e121848 */
[----:B------:R-:W4:Y:S04]  /*1ac50*/  LDL.64 R138, [R1+0x1560] ;  /* 0x00156000018a7983 */ /* 0x000f280000100a00 */
[----:B------:R-:W4:Y:S04]  /*1ac60*/  LDL.64 R140, [R1+0x1568] ;  /* 0x00156800018c7983 */ /* 0x000f280000100a00 */
[----:B------:R-:W4:Y:S04]  /*1ac70*/  LDL.64 R148, [R1+0x1570] ;  /* 0x0015700001947983 */ /* 0x000f280000100a00 */
[----:B------:R-:W-:Y:S01]  /*1ac80*/  LDGSTS.E [R0+0x1b780], desc[UR8][R154.64], !P4 ;  /* 0x1b7800009a007fae */ /* 0x000fe2000e121848 */
[----:B------:R-:W-:-:S02]  /*1ac90*/  IADD3 R251, R3, -0xe4, RZ ;  /* 0xffffff1c03fb7810 */ /* 0x000fc40007ffe0ff */
[----:B------:R-:W1:Y:S01]  /*1aca0*/  LDC R3, c[0x0][0x230] ;  /* 0x00008c00ff037b82 */ /* 0x000e620000000800 */
[----:B------:R-:W-:Y:S01]  /*1acb0*/  LDGSTS.E [R0+0x1be00], desc[UR8][R124.64], !P5 ;  /* 0x1be000007c007fae */ /* 0x000fe2000e921848 */
[----:B------:R-:W-:-:S03]  /*1acc0*/  ISETP.GE.U32.AND P6, PT, R251, 0x7ffffe9d, PT ;  /* 0x7ffffe9dfb00780c */ /* 0x000fc60003fc6070 */
[----:B------:R-:W4:Y:S04]  /*1acd0*/  LDL.64 R154, [R1+0x1578] ;  /* 0x00157800019a7983 */ /* 0x000f280000100a00 */
[----:B------:R-:W4:Y:S04]  /*1ace0*/  LDL.64 R124, [R1+0x1770] ;  /* 0x00177000017c7983 */ /* 0x000f280000100a00 */
[----:B------:R-:W-:Y:S04]  /*1acf0*/  LDGSTS.E [R0+0x1be80], desc[UR8][R142.64], !P5 ;  /* 0x1be800008e007fae */ /* 0x000fe8000e921848 */
[----:B------:R-:W-:Y:S04]  /*1ad00*/  LDGSTS.E [R0+0x1bf00], desc[UR8][R144.64], !P5 ;  /* 0x1bf0000090007fae */ /* 0x000fe8000e921848 */
[----:B------:R-:W-:Y:S04]  /*1ad10*/  LDGSTS.E [R0+0x1bf80], desc[UR8][R126.64], !P5 ;  /* 0x1bf800007e007fae */ /* 0x000fe8000e921848 */
[----:B------:R-:W4:Y:S04]  /*1ad20*/  LDL.64 R142, [R1+0x15e0] ;  /* 0x0015e000018e7983 */ /* 0x000f280000100a00 */
[----:B------:R-:W4:Y:S01]  /*1ad30*/  LDL.64 R144, [R1+0x15e8] ;  /* 0x0015e80001907983 */ /* 0x000f220000100a00 */
[----:B------:R-:W-:-:S02]  /*1ad40*/  VIADD R251, R2, 0xffffff18 ;  /* 0xffffff1802fb7836 */ /* 0x000fc40000000000 */
[----:B------:R-:W1:Y:S01]  /*1ad50*/  LDC R2, c[0x0][0x230] ;  /* 0x00008c00ff027b82 */ /* 0x000e620000000800 */
[----:B------:R-:W4:Y:S02]  /*1ad60*/  LDL.64 R126, [R1+0x1778] ;  /* 0x00177800017e7983 */ /* 0x000f240000100a00 */
[----:B------:R-:W-:Y:S02]  /*1ad70*/  ISETP.GE.U32.AND P4, PT, R251, 0x7ffffe99, PT ;  /* 0x7ffffe99fb00780c */ /* 0x000fe40003f86070 */
[----:B---3--:R-:W-:Y:S04]  /*1ad80*/  LDGSTS.E [R0+0x1c600], desc[UR8][R150.64], !P6 ;  /* 0x1c60000096007fae */ /* 0x008fe8000f121848 */
[----:B--2---:R-:W-:Y:S04]  /*1ad90*/  LDGSTS.E [R0+0x1c680], desc[UR8][R146.64], !P6 ;  /* 0x1c68000092007fae */ /* 0x004fe8000f121848 */
[----:B------:R-:W-:Y:S04]  /*1ada0*/  LDGSTS.E [R0+0x1c700], desc[UR8][R128.64], !P6 ;  /* 0x1c70000080007fae */ /* 0x000fe8000f121848 */
[----:B------:R-:W2:Y:S04]  /*1adb0*/  LDL.64 R150, [R1+0x15f0] ;  /* 0x0015f00001967983 */ /* 0x000ea80000100a00 */
[----:B------:R-:W-:Y:S04]  /*1adc0*/  LDGSTS.E [R0+0x1c780], desc[UR8][R130.64], !P6 ;  /* 0x1c78000082007fae */ /* 0x000fe8000f121848 */
[----:B------:R-:W-:Y:S04]  /*1add0*/  LDGSTS.E [R0+0x1ce00], desc[UR8][R132.64], !P4 ;  /* 0x1ce0000084007fae */ /* 0x000fe8000e121848 */
[----:B------:R-:W-:Y:S04]  /*1ade0*/  LDGSTS.E [R0+0x1ce80], desc[UR8][R134.64], !P4 ;  /* 0x1ce8000086007fae */ /* 0x000fe8000e121848 */
[----:B------:R-:W3:Y:S04]  /*1adf0*/  LDL.64 R146, [R1+0x15f8] ;  /* 0x0015f80001927983 */ /* 0x000ee80000100a00 */
[----:B------:R-:W-:Y:S01]  /*1ae00*/  LDGSTS.E [R0+0x1cf00], desc[UR8][R136.64], !P4 ;  /* 0x1cf0000088007fae */ /* 0x000fe2000e121848 */
[----:B------:R-:W-:-:S03]  /*1ae10*/  VIADD R251, R12, 0xffffff14 ;  /* 0xffffff140cfb7836 */ /* 0x000fc60000000000 */
[----:B------:R-:W3:Y:S04]  /*1ae20*/  LDL.64 R128, [R1+0x17e0] ;  /* 0x0017e00001807983 */ /* 0x000ee80000100a00 */
[----:B------:R-:W3:Y:S04]  /*1ae30*/  LDL.64 R136, [R1+0x16e0] ;  /* 0x0016e00001887983 */ /* 0x000ee80000100a00 */
[----:B----4-:R-:W-:Y:S04]  /*1ae40*/  LDGSTS.E [R0+0x1cf80], desc[UR8][R152.64], !P4 ;  /* 0x1cf8000098007fae */ /* 0x010fe8000e121848 */
[----:B------:R-:W4:Y:S01]  /*1ae50*/  LDL.64 R152, [R1+0x1660] ;  /* 0x0016600001987983 */ /* 0x000f220000100a00 */
[----:B------:R-:W-:-:S02]  /*1ae60*/  ISETP.GE.U32.AND P5, PT, R251, 0x7ffffe95, PT ;  /* 0x7ffffe95fb00780c */ /* 0x000fc40003fa6070 */
[----:B-1----:R-:W-:-:S04]  /*1ae70*/  IADD3 R251, R11, -0xf0, RZ ;  /* 0xffffff100bfb7810 */ /* 0x002fc80007ffe0ff */
[----:B------:R-:W-:-:S07]  /*1ae80*/  ISETP.GE.U32.AND P6, PT, R251, 0x7ffffe91, PT ;  /* 0x7ffffe91fb00780c */ /* 0x000fce0003fc6070 */
        /* <DEDUP_REMOVED lines=8> */
[----:B------:R-:W-:Y:S04]  /*1af10*/  LDGSTS.E [R0+0x1de00], desc[UR8][R142.64], !P6 ;  /* 0x1de000008e007fae */ /* 0x000fe8000f121848 */
[----:B------:R-:W-:Y:S04]  /*1af20*/  LDGSTS.E [R0+0x1de80], desc[UR8][R144.64], !P6 ;  /* 0x1de8000090007fae */ /* 0x000fe8000f121848 */
[----:B------:R-:W4:Y:S01]  /*1af30*/  LDL.64 R142, [R1+0x16f8] ;  /* 0x0016f800018e7983 */ /* 0x000f220000100a00 */
[----:B------:R-:W-:-:S03]  /*1af40*/  VIADD R251, R10, 0xffffff0c ;  /* 0xffffff0c0afb7836 */ /* 0x000fc60000000000 */
[----:B------:R-:W4:Y:S02]  /*1af50*/  LDL.64 R144, [R1+0x1768] ;  /* 0x0017680001907983 */ /* 0x000f240000100a00 */
[----:B------:R-:W-:Y:S02]  /*1af60*/  ISETP.GE.U32.AND P4, PT, R251, 0x7ffffe8d, PT ;  /* 0x7ffffe8dfb00780c */ /* 0x000fe40003f86070 */
[----:B--2---:R-:W-:Y:S04]  /*1af70*/  LDGSTS.E [R0+0x1df00], desc[UR8][R150.64], !P6 ;  /* 0x1df0000096007fae */ /* 0x004fe8000f121848 */
[----:B------:R-:W2:Y:S04]  /*1af80*/  LDL.64 R150, [R1+0x1760] ;  /* 0x0017600001967983 */ /* 0x000ea80000100a00 */
[----:B------:R-:W2:Y:S04]  /*1af90*/  LDL.LU.64 R130, [R1+0x430] ;  /* 0x0004300001827983 */ /* 0x000ea80000300a00 */
[----:B------:R-:W2:Y:S04]  /*1afa0*/  LDL.LU.64 R132, [R1+0x428] ;  /* 0x0004280001847983 */ /* 0x000ea80000300a00 */
[----:B------:R-:W2:Y:S04]  /*1afb0*/  LDL.LU.64 R134, [R1+0x420] ;  /* 0x0004200001867983 */ /* 0x000ea80000300a00 */
[----:B---3--:R-:W-:Y:S04]  /*1afc0*/  LDGSTS.E [R0+0x1df80], desc[UR8][R146.64], !P6 ;  /* 0x1df8000092007fae */ /* 0x008fe8000f121848 */
[----:B------:R-:W3:Y:S04]  /*1afd0*/  LDL.LU.64 R146, [R1+0x418] ;  /* 0x0004180001927983 */ /* 0x000ee80000300a00 */
[----:B----4-:R-:W-:Y:S01]  /*1afe0*/  LDGSTS.E [R0+0x1e600], desc[UR8][R152.64], !P4 ;  /* 0x1e60000098007fae */ /* 0x010fe2000e121848 */
[----:B------:R-:W-:-:S03]  /*1aff0*/  VIADD R251, R3, 0xffffff08 ;  /* 0xffffff0803fb7836 */ /* 0x000fc60000000000 */
[----:B------:R-:W-:Y:S04]  /*1b000*/  LDGSTS.E [R0+0x1e680], desc[UR8][R122.64], !P4 ;  /* 0x1e6800007a007fae */ /* 0x000fe8000e121848 */
[----:B------:R-:W4:Y:S01]  /*1b010*/  LDL.LU.64 R152, [R1+0x410] ;  /* 0x0004100001987983 */ /* 0x000f220000300a00 */
[----:B------:R-:W-:Y:S02]  /*1b020*/  ISETP.GE.U32.AND P5, PT, R251, 0x7ffffe89, PT ;  /* 0x7ffffe89fb00780c */ /* 0x000fe40003fa6070 */
[----:B------:R-:W-:Y:S02]  /*1b030*/  IADD3 R2, R2, -0xfc, RZ ;  /* 0xffffff0402027810 */ /* 0x000fe40007ffe0ff */
[----:B------:R-:W-:Y:S02]  /*1b040*/  SEL R251, RZ, 0x4, P3 ;  /* 0x00000004fffb7807 */ /* 0x000fe40001800000 */
[----:B------:R-:W-:Y:S01]  /*1b050*/  ISETP.GE.U32.AND P3, PT, R2, 0x7ffffe85, PT ;  /* 0x7ffffe850200780c */ /* 0x000fe20003f66070 */
[----:B------:R-:W-:Y:S04]  /*1b060*/  LDGSTS.E [R0+0x1e700], desc[UR8][R148.64], !P4 ;  /* 0x1e70000094007fae */ /* 0x000fe8000e121848 */
[----:B------:R-:W4:Y:S04]  /*1b070*/  LDL.LU.64 R148, [R1+0x408] ;  /* 0x0004080001947983 */ /* 0x000f280000300a00 */
[----:B------:R-:W-:Y:S04]  /*1b080*/  LDGSTS.E [R0+0x1e780], desc[UR8][R154.64], !P4 ;  /* 0x1e7800009a007fae */ /* 0x000fe8000e121848 */
[----:B------:R-:W-:Y:S04]  /*1b090*/  LDGSTS.E [R0+0x1ee00], desc[UR8][R136.64], !P5 ;  /* 0x1ee0000088007fae */ /* 0x000fe8000e921848 */
[----:B------:R-:W-:Y:S04]  /*1b0a0*/  LDGSTS.E [R0+0x1ee80], desc[UR8][R138.64], !P5 ;  /* 0x1ee800008a007fae */ /* 0x000fe8000e921848 */
[----:B------:R-:W4:Y:S04]  /*1b0b0*/  LDL.LU.64 R154, [R1+0x400] ;  /* 0x00040000019a7983 */ /* 0x000f280000300a00 */
[----:B------:R-:W4:Y:S04]  /*1b0c0*/  LDL.LU.64 R136, [R1+0x3f8] ;  /* 0x0003f80001887983 */ /* 0x000f280000300a00 */
[----:B------:R-:W-:Y:S04]  /*1b0d0*/  LDGSTS.E [R0+0x1ef00], desc[UR8][R140.64], !P5 ;  /* 0x1ef000008c007fae */ /* 0x000fe8000e921848 */
[----:B------:R-:W-:Y:S04]  /*1b0e0*/  LDGSTS.E [R0+0x1ef80], desc[UR8][R142.64], !P5 ;  /* 0x1ef800008e007fae */ /* 0x000fe8000e921848 */
[----:B------:R-:W4:Y:S01]  /*1b0f0*/  LDL.LU.64 R138, [R1+0x3f0] ;  /* 0x0003f000018a7983 */ /* 0x000f220000300a00 */
[----:B------:R-:W-:Y:S01]  /*1b100*/  PLOP3.LUT P6, PT, PT, PT, UP0, 0x80, 0x0 ;  /* 0x000000000000781c */ /* 0x000fe20003fcf008 */
[----:B------:R-:W-:-:S03]  /*1b110*/  USHF.L.U32 UR11, UR5, 0x7, URZ ;  /* 0x00000007050b7899 */ /* 0x000fc6000800063f */
[----:B------:R-:W-:-:S04]  /*1b120*/  SEL R251, R251, RZ, P6 ;  /* 0x000000fffbfb7207 */ /* 0x000fc80003000000 */
[----:B------:R-:W-:Y:S01]  /*1b130*/  ISETP.NE.U32.AND P4, PT, R251, RZ, PT ;  /* 0x000000fffb00720c */ /* 0x000fe20003f85070 */
[----:B------:R-:W-:Y:S01]  /*1b140*/  IMAD.U32 R251, RZ, RZ, UR11 ;  /* 0x0000000bfffb7e24 */ /* 0x000fe2000f8e00ff */
[----:B--2---:R-:W-:Y:S04]  /*1b150*/  LDGSTS.E [R0+0x1f600], desc[UR8][R150.64], !P3 ;  /* 0x1f60000096007fae */ /* 0x004fe8000d921848 */
[----:B------:R-:W-:Y:S01]  /*1b160*/  LDGSTS.E [R0+0x1f680], desc[UR8][R144.64], !P3 ;  /* 0x1f68000090007fae */ /* 0x000fe2000d921848 */
[C---:B------:R-:W-:Y:S01]  /*1b170*/  IMAD.WIDE R12, R251.reuse, 0x4, R130 ;  /* 0x00000004fb0c7825 */ /* 0x040fe200078e0282 */
[----:B------:R-:W-:Y:S02]  /*1b180*/  UIADD3 UR10, UR10, -0x100, URZ ;  /* 0xffffff000a0a7890 */ /* 0x000fe4000fffe03f */
[----:B------:R1:W-:Y:S04]  /*1b190*/  LDGSTS.E [R0+0x1f700], desc[UR8][R124.64], !P3 ;  /* 0x1f7000007c007fae */ /* 0x0003e8000d921848 */
[----:B------:R-:W2:Y:S04]  /*1b1a0*/  LDL.LU.64 R150, [R1+0x3e8] ;  /* 0x0003e80001967983 */ /* 0x000ea80000300a00 */
[----:B------:R-:W2:Y:S04]  /*1b1b0*/  LDL.LU.64 R140, [R1+0x3e0] ;  /* 0x0003e000018c7983 */ /* 0x000ea80000300a00 */
[----:B------:R-:W2:Y:S04]  /*1b1c0*/  LDL.LU.64 R142, [R1+0x3d8] ;  /* 0x0003d800018e7983 */ /* 0x000ea80000300a00 */
[----:B------:R-:W2:Y:S01]  /*1b1d0*/  LDL.LU.64 R144, [R1+0x3d0] ;  /* 0x0003d00001907983 */ /* 0x000ea20000300a00 */
[----:B------:R-:W-:-:S04]  /*1b1e0*/  IMAD.WIDE R10, R251, 0x4, R132 ;  /* 0x00000004fb0a7825 */ /* 0x000fc800078e0284 */
[C---:B------:R-:W-:Y:S01]  /*1b1f0*/  IMAD.WIDE R2, R251.reuse, 0x4, R134 ;  /* 0x00000004fb027825 */ /* 0x040fe200078e0286 */
[----:B------:R3:W-:Y:S04]  /*1b200*/  STL.64 [R1+0x430], R12 ;  /* 0x0004300c01007387 */ /* 0x0007e80000100a00 */
[----:B------:R-:W-:Y:S04]  /*1b210*/  STL.64 [R1+0x428], R10 ;  /* 0x0004280a01007387 */ /* 0x000fe80000100a00 */
[----:B------:R1:W-:Y:S01]  /*1b220*/  STL.64 [R1+0x420], R2 ;  /* 0x0004200201007387 */ /* 0x0003e20000100a00 */
[----:B---3--:R-:W-:Y:S01]  /*1b230*/  IMAD.WIDE R12, R251, 0x4, R146 ;  /* 0x00000004fb0c7825 */ /* 0x008fe200078e0292 */
[----:B------:R-:W-:-:S02]  /*1b240*/  UISETP.GE.U32.AND UP0, UPT, UR10, 0x7ffffe81, UPT ;  /* 0x7ffffe810a00788c */ /* 0x000fc4000bf06070 */
[----:B------:R-:W-:Y:S04]  /*1b250*/  LDGSTS.E [R0+0x1f780], desc[UR8][R126.64], !P3 ;  /* 0x1f7800007e007fae */ /* 0x000fe8000d921848 */
[----:B-1----:R-:W3:Y:S04]  /*1b260*/  LDL.LU.64 R2, [R1+0x3c8] ;  /* 0x0003c80001027983 */ /* 0x002ee80000300a00 */
[----:B------:R1:W-:Y:S04]  /*1b270*/  STL.64 [R1+0x418], R12 ;  /* 0x0004180c01007387 */ /* 0x0003e80000100a00 */
[----:B------:R-:W3:Y:S01]  /*1b280*/  LDL.LU.64 R246, [R1+0x3c0] ;  /* 0x0003c00001f67983 */ /* 0x000ee20000300a00 */
[----:B----4-:R-:W-:-:S05]  /*1b290*/  IMAD.WIDE R10, R251, 0x4, R152 ;  /* 0x00000004fb0a7825 */ /* 0x010fca00078e0298 */
[----:B------:R4:W-:Y:S04]  /*1b2a0*/  STL.64 [R1+0x410], R10 ;  /* 0x0004100a01007387 */ /* 0x0009e80000100a00 */
[----:B------:R-:W3:Y:S04]  /*1b2b0*/  LDL.LU.64 R146, [R1+0x3b8] ;  /* 0x0003b80001927983 */ /* 0x000ee80000300a00 */
[----:B------:R-:W3:Y:S04]  /*1b2c0*/  LDL.LU.64 R152, [R1+0x3b0] ;  /* 0x0003b00001987983 */ /* 0x000ee80000300a00 */
[----:B-1----:R-:W3:Y:S01]  /*1b2d0*/  LDL.LU.64 R12, [R1+0x3a8] ;  /* 0x0003a800010c7983 */ /* 0x002ee20000300a00 */
[----:B----4-:R-:W-:-:S05]  /*1b2e0*/  IMAD.WIDE R10, R251, 0x4, R148 ;  /* 0x00000004fb0a7825 */ /* 0x010fca00078e0294 */
[----:B------:R1:W-:Y:S01]  /*1b2f0*/  STL.64 [R1+0x408], R10 ;  /* 0x0004080a01007387 */ /* 0x0003e20000100a00 */
[----:B------:R-:W-:-:S03]  /*1b300*/  IMAD.WIDE R118, R251, 0x4, R154 ;  /* 0x00000004fb767825 */ /* 0x000fc600078e029a */
[----:B-1----:R-:W4:Y:S04]  /*1b310*/  LDL.LU.64 R10, [R1+0x3a0] ;  /* 0x0003a000010a7983 */ /* 0x002f280000300a00 */
[----:B------:R1:W-:Y:S01]  /*1b320*/  STL.64 [R1+0x400], R118 ;  /* 0x0004007601007387 */ /* 0x0003e20000100a00 */
[----:B------:R-:W-:-:S03]  /*1b330*/  IMAD.WIDE R124, R251, 0x4, R136 ;  /* 0x00000004fb7c7825 */ /* 0x000fc600078e0288 */
[----:B-1----:R-:W4:Y:S04]  /*1b340*/  LDL.LU.64 R118, [R1+0x398] ;  /* 0x0003980001767983 */ /* 0x002f280000300a00 */
[----:B------:R-:W4:Y:S04]  /*1b350*/  LDL.LU.64 R130, [R1+0x390] ;  /* 0x0003900001827983 */ /* 0x000f280000300a00 */
[----:B------:R-:W4:Y:S04]  /*1b360*/  LDL.LU.64 R132, [R1+0x388] ;  /* 0x0003880001847983 */ /* 0x000f280000300a00 */
[----:B------:R-:W4:Y:S04]  /*1b370*/  LDL.LU.64 R134, [R1+0x380] ;  /* 0x0003800001867983 */ /* 0x000f280000300a00 */
[----:B------:R-:W4:Y:S01]  /*1b380*/  LDL.LU.64 R148, [R1+0x378] ;  /* 0x0003780001947983 */ /* 0x000f220000300a00 */
[----:B------:R-:W-:-:S03]  /*1b390*/  IMAD.WIDE R120, R251, 0x4, R138 ;  /* 0x00000004fb787825 */ /* 0x000fc600078e028a */
[----:B------:R-:W4:Y:S01]  /*1b3a0*/  LDL.LU.64 R154, [R1+0x370] ;  /* 0x00037000019a7983 */ /* 0x000f220000300a00 */
[----:B------:R-:W-:-:S03]  /*1b3b0*/  PLOP3.LUT P6, PT, PT, PT, UP0, 0x80, 0x0 ;  /* 0x000000000000781c */ /* 0x000fc60003fcf008 */
[----:B------:R1:W-:Y:S10]  /*1b3c0*/  STL.64 [R1+0x3f8], R124 ;  /* 0x0003f87c01007387 */ /* 0x0003f40000100a00 */
[----:B------:R4:W-:Y:S01]  /*1b3d0*/  LDGSTS.E [R0+0x1fe00], desc[UR8][R128.64], !P6 ;  /* 0x1fe0000080007fae */ /* 0x0009e2000f121848 */
[----:B--2---:R-:W-:-:S03]  /*1b3e0*/  IMAD.WIDE R122, R251, 0x4, R150 ;  /* 0x00000004fb7a7825 */ /* 0x004fc600078e0296 */
[----:B------:R-:W2:Y:S04]  /*1b3f0*/  LDL.LU.64 R150, [R1+0x368] ;  /* 0x0003680001967983 */ /* 0x000ea80000300a00 */
[----:B------:R1:W-:Y:S04]  /*1b400*/  STL.64 [R1+0x3f0], R120 ;  /* 0x0003f07801007387 */ /* 0x0003e80000100a00 */
[----:B------:R1:W-:Y:S02]  /*1b410*/  STL.64 [R1+0x3e8], R122 ;  /* 0x0003e87a01007387 */ /* 0x0003e40000100a00 */
[----:B-1----:R-:W-:-:S04]  /*1b420*/  IMAD.WIDE R124, R251, 0x4, R144 ;  /* 0x00000004fb7c7825 */ /* 0x002fc800078e0290 */
[----:B------:R-:W-:-:S04]  /*1b430*/  IMAD.WIDE R120, R251, 0x4, R140 ;  /* 0x00000004fb787825 */ /* 0x000fc800078e028c */
[C---:B------:R-:W-:Y:S01]  /*1b440*/  IMAD.WIDE R122, R251.reuse, 0x4, R142 ;  /* 0x00000004fb7a7825 */ /* 0x040fe200078e028e */
[----:B------:R1:W-:Y:S04]  /*1b450*/  STL.64 [R1+0x3e0], R120 ;  /* 0x0003e07801007387 */ /* 0x0003e80000100a00 */
[----:B-1----:R-:W2:Y:S04]  /*1b460*/  LDL.LU.64 R120, [R1+0x360] ;  /* 0x0003600001787983 */ /* 0x002ea80000300a00 */
[----:B------:R1:W-:Y:S04]  /*1b470*/  STL.64 [R1+0x3d8], R122 ;  /* 0x0003d87a01007387 */ /* 0x0003e80000100a00 */
[----:B-1----:R-:W2:Y:S04]  /*1b480*/  LDL.LU.64 R122, [R1+0x358] ;  /* 0x00035800017a7983 */ /* 0x002ea80000300a00 */
[----:B------:R1:W-:Y:S04]  /*1b490*/  STL.64 [R1+0x3d0], R124 ;  /* 0x0003d07c01007387 */ /* 0x0003e80000100a00 */
[----:B-1----:R-:W2:Y:S04]  /*1b4a0*/  LDL.LU.64 R124, [R1+0x350] ;  /* 0x00035000017c7983 */ /* 0x002ea80000300a00 */
[----:B------:R-:W2:Y:S04]  /*1b4b0*/  LDL.LU.64 R126, [R1+0x348] ;  /* 0x00034800017e7983 */ /* 0x000ea80000300a00 */
[----:B------:R-:W2:Y:S04]  /*1b4c0*/  LDL.LU.64 R128, [R1+0x340] ;  /* 0x0003400001807983 */ /* 0x000ea80000300a00 */
[----:B------:R-:W2:Y:S04]  /*1b4d0*/  LDL.LU.64 R136, [R1+0x338] ;  /* 0x0003380001887983 */ /* 0x000ea80000300a00 */
[----:B------:R-:W2:Y:S04]  /*1b4e0*/  LDL.LU.64 R138, [R1+0x330] ;  /* 0x00033000018a7983 */ /* 0x000ea80000300a00 */
[----:B------:R-:W2:Y:S01]  /*1b4f0*/  LDL.LU.64 R140, [R1+0x328] ;  /* 0x00032800018c7983 */ /* 0x000ea20000300a00 */
[----:B---3--:R-:W-:-:S03]  /*1b500*/  IMAD.WIDE R2, R251, 0x4, R2 ;  /* 0x00000004fb027825 */ /* 0x008fc600078e0202 */
[----:B------:R-:W3:Y:S04]  /*1b510*/  LDL.LU.64 R142, [R1+0x320] ;  /* 0x00032000018e7983 */ /* 0x000ee80000300a00 */
[----:B------:R-:W3:Y:S04]  /*1b520*/  LDL.LU.64 R144, [R1+0x318] ;  /* 0x0003180001907983 */ /* 0x000ee80000300a00 */
[----:B------:R1:W-:Y:S02]  /*1b530*/  STL.64 [R1+0x3c8], R2 ;  /* 0x0003c80201007387 */ /* 0x0003e40000100a00 */
[----:B-1----:R-:W-:-:S04]  /*1b540*/  IMAD.WIDE R2, R251, 0x4, R246 ;  /* 0x00000004fb027825 */ /* 0x002fc800078e02f6 */
[C---:B------:R-:W-:Y:S01]  /*1b550*/  IMAD.WIDE R246, R251.reuse, 0x4, R146 ;  /* 0x00000004fbf67825 */ /* 0x040fe200078e0292 */
[----:B------:R1:W-:Y:S04]  /*1b560*/  STL.64 [R1+0x3c0], R2 ;  /* 0x0003c00201007387 */ /* 0x0003e80000100a00 */
[----:B------:R-:W3:Y:S04]  /*1b570*/  LDL.LU.64 R146, [R1+0x310] ;  /* 0x0003100001927983 */ /* 0x000ee80000300a00 */
[----:B------:R1:W-:Y:S02]  /*1b580*/  STL.64 [R1+0x3b8], R246 ;  /* 0x0003b8f601007387 */ /* 0x0003e40000100a00 */
[----:B-1----:R-:W-:-:S02]  /*1b590*/  IMAD.WIDE R2, R251, 0x4, R152 ;  /* 0x00000004fb027825 */ /* 0x002fc400078e0298 */
[----:B------:R-:W3:Y:S04]  /*1b5a0*/  LDL.LU.64 R152, [R1+0x308] ;  /* 0x0003080001987983 */ /* 0x000ee80000300a00 */
[----:B------:R4:W-:Y:S01]  /*1b5b0*/  STL.64 [R1+0x3b0], R2 ;  /* 0x0003b00201007387 */ /* 0x0009e20000100a00 */
[----:B------:R-:W-:-:S05]  /*1b5c0*/  IMAD.WIDE R246, R251, 0x4, R12 ;  /* 0x00000004fbf67825 */ /* 0x000fca00078e020c */
[----:B------:R-:W-:Y:S01]  /*1b5d0*/  STL.64 [R1+0x3a8], R246 ;  /* 0x0003a8f601007387 */ /* 0x000fe20000100a00 */
[----:B----4-:R-:W-:-:S05]  /*1b5e0*/  IMAD.WIDE R2, R251, 0x4, R10 ;  /* 0x00000004fb027825 */ /* 0x010fca00078e020a */
[----:B------:R1:W-:Y:S01]  /*1b5f0*/  STL.64 [R1+0x3a0], R2 ;  /* 0x0003a00201007387 */ /* 0x0003e20000100a00 */
[----:B------:R-:W-:-:S04]  /*1b600*/  IMAD.WIDE R12, R251, 0x4, R118 ;  /* 0x00000004fb0c7825 */ /* 0x000fc800078e0276 */
[C---:B------:R-:W-:Y:S01]  /*1b610*/  IMAD.WIDE R10, R251.reuse, 0x4, R130 ;  /* 0x00000004fb0a7825 */ /* 0x040fe200078e0282 */
[----:B------:R4:W-:Y:S03]  /*1b620*/  STL.64 [R1+0x398], R12 ;  /* 0x0003980c01007387 */ /* 0x0009e60000100a00 */
[C---:B-1----:R-:W-:Y:S01]  /*1b630*/  IMAD.WIDE R2, R251.reuse, 0x4, R132 ;  /* 0x00000004fb027825 */ /* 0x042fe200078e0284 */
[----:B------:R1:W-:Y:S04]  /*1b640*/  STL.64 [R1+0x390], R10 ;  /* 0x0003900a01007387 */ /* 0x0003e80000100a00 */
[----:B------:R1:W-:Y:S01]  /*1b650*/  STL.64 [R1+0x1800], R2 ;  /* 0x0018000201007387 */ /* 0x0003e20000100a00 */
[----:B----4-:R-:W-:-:S04]  /*1b660*/  IMAD.WIDE R12, R251, 0x4, R134 ;  /* 0x00000004fb0c7825 */ /* 0x010fc800078e0286 */
[C---:B-1----:R-:W-:Y:S01]  /*1b670*/  IMAD.WIDE R10, R251.reuse, 0x4, R148 ;  /* 0x00000004fb0a7825 */ /* 0x042fe200078e0294 */
[----:B------:R-:W-:Y:S03]  /*1b680*/  STL.64 [R1+0x1808], R12 ;  /* 0x0018080c01007387 */ /* 0x000fe60000100a00 */
[C---:B------:R-:W-:Y:S01]  /*1b690*/  IMAD.WIDE R2, R251.reuse, 0x4, R154 ;  /* 0x00000004fb027825 */ /* 0x040fe200078e029a */
[----:B------:R-:W4:Y:S04]  /*1b6a0*/  LDL.LU.64 R130, [R1+0x300] ;  /* 0x0003000001827983 */ /* 0x000f280000300a00 */
[----:B------:R-:W-:Y:S04]  /*1b6b0*/  STL.64 [R1+0x1810], R10 ;  /* 0x0018100a01007387 */ /* 0x000fe80000100a00 */
[----:B------:R-:W4:Y:S04]  /*1b6c0*/  LDL.LU.64 R132, [R1+0x2f8] ;  /* 0x0002f80001847983 */ /* 0x000f280000300a00 */
[----:B------:R2:W-:Y:S04]  /*1b6d0*/  STL.64 [R1+0x1818], R2 ;  /* 0x0018180201007387 */ /* 0x0005e80000100a00 */
[----:B------:R-:W4:Y:S04]  /*1b6e0*/  LDL.LU.64 R154, [R1+0x2f0] ;  /* 0x0002f000019a7983 */ /* 0x000f280000300a00 */
[----:B------:R-:W4:Y:S04]  /*1b6f0*/  LDL.LU.64 R134, [R1+0x2e8] ;  /* 0x0002e80001867983 */ /* 0x000f280000300a00 */
[----:B------:R-:W4:Y:S01]  /*1b700*/  LDL.LU.64 R148, [R1+0x2e0] ;  /* 0x0002e00001947983 */ /* 0x000f220000300a00 */
[----:B--2---:R-:W-:-:S05]  /*1b710*/  IMAD.WIDE R2, R251, 0x4, R150 ;  /* 0x00000004fb027825 */ /* 0x004fca00078e0296 */
[----:B------:R1:W-:Y:S04]  /*1b720*/  STL.64 [R1+0x1820], R2 ;  /* 0x0018200201007387 */ /* 0x0003e80000100a00 */
[----:B------:R-:W2:Y:S01]  /*1b730*/  LDL.LU.64 R150, [R1+0x2d8] ;  /* 0x0002d80001967983 */ /* 0x000ea20000300a00 */
[----:B------:R-:W-:-:S05]  /*1b740*/  IMAD.WIDE R10, R251, 0x4, R120 ;  /* 0x00000004fb0a7825 */ /* 0x000fca00078e0278 */
[----:B------:R1:W-:Y:S02]  /*1b750*/  STL.64 [R1+0x1828], R10 ;  /* 0x0018280a01007387 */ /* 0x0003e40000100a00 */
[----:B-1----:R-:W-:-:S05]  /*1b760*/  IMAD.WIDE R2, R251, 0x4, R122 ;  /* 0x00000004fb027825 */ /* 0x002fca00078e027a */
[----:B------:R1:W-:Y:S01]  /*1b770*/  STL.64 [R1+0x1830], R2 ;  /* 0x0018300201007387 */ /* 0x0003e20000100a00 */
[----:B------:R-:W-:-:S04]  /*1b780*/  IMAD.WIDE R12, R251, 0x4, R124 ;  /* 0x00000004fb0c7825 */ /* 0x000fc800078e027c */
[C---:B------:R-:W-:Y:S01]  /*1b790*/  IMAD.WIDE R10, R251.reuse, 0x4, R126 ;  /* 0x00000004fb0a7825 */ /* 0x040fe200078e027e */
[----:B------:R1:W-:Y:S03]  /*1b7a0*/  STL.64 [R1+0x1838], R12 ;  /* 0x0018380c01007387 */ /* 0x0003e60000100a00 */
[C---:B-1----:R-:W-:Y:S01]  /*1b7b0*/  IMAD.WIDE R2, R251.reuse, 0x4, R128 ;  /* 0x00000004fb027825 */ /* 0x042fe200078e0280 */
[----:B------:R1:W-:Y:S04]  /*1b7c0*/  STL.64 [R1+0x1840], R10 ;  /* 0x0018400a01007387 */ /* 0x0003e80000100a00 */
[----:B------:R1:W-:Y:S01]  /*1b7d0*/  STL.64 [R1+0x1860], R2 ;  /* 0x0018600201007387 */ /* 0x0003e20000100a00 */
[----:B------:R-:W-:-:S04]  /*1b7e0*/  IMAD.WIDE R12, R251, 0x4, R136 ;  /* 0x00000004fb0c7825 */ /* 0x000fc800078e0288 */
[C---:B-1----:R-:W-:Y:S01]  /*1b7f0*/  IMAD.WIDE R10, R251.reuse, 0x4, R138 ;  /* 0x00000004fb0a7825 */ /* 0x042fe200078e028a */
[----:B------:R3:W-:Y:S03]  /*1b800*/  STL.64 [R1+0x1880], R12 ;  /* 0x0018800c01007387 */ /* 0x0007e60000100a00 */
[C---:B------:R-:W-:Y:S01]  /*1b810*/  IMAD.WIDE R2, R251.reuse, 0x4, R140 ;  /* 0x00000004fb027825 */ /* 0x040fe200078e028c */
[----:B------:R1:W-:Y:S04]  /*1b820*/  STL.64 [R1+0x18a0], R10 ;  /* 0x0018a00a01007387 */ /* 0x0003e80000100a00 */
[----:B------:R1:W-:Y:S01]  /*1b830*/  STL.64 [R1+0x18c0], R2 ;  /* 0x0018c00201007387 */ /* 0x0003e20000100a00 */
[----:B---3--:R-:W-:-:S04]  /*1b840*/  IMAD.WIDE R12, R251, 0x4, R142 ;  /* 0x00000004fb0c7825 */ /* 0x008fc800078e028e */
[C---:B-1----:R-:W-:Y:S01]  /*1b850*/  IMAD.WIDE R10, R251.reuse, 0x4, R144 ;  /* 0x00000004fb0a7825 */ /* 0x042fe200078e0290 */
[----:B------:R-:W3:Y:S04]  /*1b860*/  LDL.LU.64 R2, [R1+0x2d0] ;  /* 0x0002d00001027983 */ /* 0x000ee80000300a00 */
[----:B------:R1:W-:Y:S04]  /*1b870*/  STL.64 [R1+0x18e0], R12 ;  /* 0x0018e00c01007387 */ /* 0x0003e80000100a00 */
[----:B------:R-:W3:Y:S04]  /*1b880*/  LDL.LU.64 R246, [R1+0x2c8] ;  /* 0x0002c80001f67983 */ /* 0x000ee80000300a00 */
[----:B------:R1:W-:Y:S04]  /*1b890*/  STL.64 [R1+0x1900], R10 ;  /* 0x0019000a01007387 */ /* 0x0003e80000100a00 */
[----:B------:R-:W3:Y:S04]  /*1b8a0*/  LDL.LU.64 R136, [R1+0x2c0] ;  /* 0x0002c00001887983 */ /* 0x000ee80000300a00 */
[----:B------:R-:W3:Y:S01]  /*1b8b0*/  LDL.LU.64 R138, [R1+0x2b8] ;  /* 0x0002b800018a7983 */ /* 0x000ee20000300a00 */
[----:B------:R-:W-:-:S03]  /*1b8c0*/  IMAD.WIDE R118, R251, 0x4, R152 ;  /* 0x00000004fb767825 */ /* 0x000fc600078e0298 */
[----:B-1----:R-:W3:Y:S01]  /*1b8d0*/  LDL.LU.64 R12, [R1+0x2b0] ;  /* 0x0002b000010c7983 */ /* 0x002ee20000300a00 */
[----:B------:R-:W-:-:S05]  /*1b8e0*/  IMAD.WIDE R10, R251, 0x4, R146 ;  /* 0x00000004fb0a7825 */ /* 0x000fca00078e0292 */
[----:B------:R1:W-:Y:S04]  /*1b8f0*/  STL.64 [R1+0x1920], R10 ;  /* 0x0019200a01007387 */ /* 0x0003e80000100a00 */
[----:B-1----:R-:W3:Y:S04]  /*1b900*/  LDL.LU.64 R10, [R1+0x2a8] ;  /* 0x0002a800010a7983 */ /* 0x002ee80000300a00 */
[----:B------:R1:W-:Y:S04]  /*1b910*/  STL.64 [R1+0x1940], R118 ;  /* 0x0019407601007387 */ /* 0x0003e80000100a00 */
[----:B-1----:R-:W3:Y:S04]  /*1b920*/  LDL.LU.64 R118, [R1+0x2a0] ;  /* 0x0002a00001767983 */ /* 0x002ee80000300a00 */
[----:B------:R-:W3:Y:S04]  /*1b930*/  LDL.LU.64 R140, [R1+0x298] ;  /* 0x00029800018c7983 */ /* 0x000ee80000300a00 */
[----:B------:R-:W3:Y:S04]  /*1b940*/  LDL.LU.64 R142, [R1+0x290] ;  /* 0x00029000018e7983 */ /* 0x000ee80000300a00 */
[----:B------:R-:W3:Y:S04]  /*1b950*/  LDL.LU.64 R144, [R1+0x288] ;  /* 0x0002880001907983 */ /* 0x000ee80000300a00 */
[----:B------:R-:W3:Y:S04]  /*1b960*/  LDL.LU.64 R146, [R1+0x280] ;  /* 0x0002800001927983 */ /* 0x000ee80000300a00 */
[----:B------:R-:W3:Y:S01]  /*1b970*/  LDL.LU.64 R152, [R1+0x278] ;  /* 0x0002780001987983 */ /* 0x000ee20000300a00 */
[----:B----4-:R-:W-:-:S05]  /*1b980*/  IMAD.WIDE R124, R251, 0x4, R130 ;  /* 0x00000004fb7c7825 */ /* 0x010fca00078e0282 */
[----:B------:R-:W-:Y:S01]  /*1b990*/  STL.64 [R1+0x1960], R124 ;  /* 0x0019607c01007387 */ /* 0x000fe20000100a00 */
[----:B------:R-:W-:-:S04]  /*1b9a0*/  IMAD.WIDE R120, R251, 0x4, R132 ;  /* 0x00000004fb787825 */ /* 0x000fc800078e0284 */
[C---:B------:R-:W-:Y:S02]  /*1b9b0*/  IMAD.WIDE R122, R251.reuse, 0x4, R154 ;  /* 0x00000004fb7a7825 */ /* 0x040fe400078e029a */
[----:B------:R-:W4:Y:S04]  /*1b9c0*/  LDL.LU.64 R154, [R1+0x270] ;  /* 0x00027000019a7983 */ /* 0x000f280000300a00 */
[----:B------:R1:W-:Y:S04]  /*1b9d0*/  STL.64 [R1+0x1980], R120 ;  /* 0x0019807801007387 */ /* 0x0003e80000100a00 */
[----:B------:R1:W-:Y:S02]  /*1b9e0*/  STL.64 [R1+0x19a0], R122 ;  /* 0x0019a07a01007387 */ /* 0x0003e40000100a00 */
[----:B-1----:R-:W-:-:S04]  /*1b9f0*/  IMAD.WIDE R120, R251, 0x4, R134 ;  /* 0x00000004fb787825 */ /* 0x002fc800078e0286 */
[C---:B------:R-:W-:Y:S01]  /*1ba00*/  IMAD.WIDE R122, R251.reuse, 0x4, R148 ;  /* 0x00000004fb7a7825 */ /* 0x040fe200078e0294 */
[----:B------:R1:W-:Y:S04]  /*1ba10*/  STL.64 [R1+0x19c0], R120 ;  /* 0x0019c07801007387 */ /* 0x0003e80000100a00 */
[----:B-1----:R-:W4:Y:S04]  /*1ba20*/  LDL.LU.64 R120, [R1+0x268] ;  /* 0x0002680001787983 */ /* 0x002f280000300a00 */
[----:B------:R1:W-:Y:S04]  /*1ba30*/  STL.64 [R1+0x19e0], R122 ;  /* 0x0019e07a01007387 */ /* 0x0003e80000100a00 */
[----:B-1----:R-:W4:Y:S01]  /*1ba40*/  LDL.LU.64 R122, [R1+0x260] ;  /* 0x00026000017a7983 */ /* 0x002f220000300a00 */
[----:B--2---:R-:W-:-:S05]  /*1ba50*/  IMAD.WIDE R124, R251, 0x4, R150 ;  /* 0x00000004fb7c7825 */ /* 0x004fca00078e0296 */
[----:B------:R1:W-:Y:S04]  /*1ba60*/  STL.64 [R1+0x1a00], R124 ;  /* 0x001a007c01007387 */ /* 0x0003e80000100a00 */
[----:B-1----:R-:W2:Y:S04]  /*1ba70*/  LDL.LU.64 R124, [R1+0x258] ;  /* 0x00025800017c7983 */ /* 0x002ea80000300a00 */
[----:B------:R-:W2:Y:S04]  /*1ba80*/  LDL.LU.64 R126, [R1+0x250] ;  /* 0x00025000017e7983 */ /* 0x000ea80000300a00 */
[----:B------:R-:W2:Y:S04]  /*1ba90*/  LDL.LU.64 R128, [R1+0x248] ;  /* 0x0002480001807983 */ /* 0x000ea80000300a00 */
[----:B------:R-:W2:Y:S04]  /*1baa0*/  LDL.LU.64 R130, [R1+0x240] ;  /* 0x0002400001827983 */ /* 0x000ea80000300a00 */
[----:B------:R-:W2:Y:S04]  /*1bab0*/  LDL.LU.64 R132, [R1+0x238] ;  /* 0x0002380001847983 */ /* 0x000ea80000300a00 */
[----:B------:R-:W2:Y:S04]  /*1bac0*/  LDL.LU.64 R134, [R1+0x230] ;  /* 0x0002300001867983 */ /* 0x000ea80000300a00 */
[----:B------:R-:W2:Y:S04]  /*1bad0*/  LDL.LU.64 R148, [R1+0x228] ;  /* 0x0002280001947983 */ /* 0x000ea80000300a00 */
[----:B------:R-:W2:Y:S01]  /*1bae0*/  LDL.LU.64 R150, [R1+0x30] ;  /* 0x0000300001967983 */ /* 0x000ea20000300a00 */
[----:B---3--:R-:W-:-:S05]  /*1baf0*/  IMAD.WIDE R2, R251, 0x4, R2 ;  /* 0x00000004fb027825 */ /* 0x008fca00078e0202 */
        /* <DEDUP_REMOVED lines=11> */
[----:B-1----:R-:W-:-:S04]  /*1bbb0*/  IMAD.WIDE R2, R251, 0x4, R10 ;  /* 0x00000004fb027825 */ /* 0x002fc800078e020a */
[C---:B------:R-:W-:Y:S01]  /*1bbc0*/  IMAD.WIDE R12, R251.reuse, 0x4, R118 ;  /* 0x00000004fb0c7825 */ /* 0x040fe200078e0276 */
[----:B------:R1:W-:Y:S03]  /*1bbd0*/  STL.64 [R1+0x1ac0], R2 ;  /* 0x001ac00201007387 */ /* 0x0003e60000100a00 */
[C---:B------:R-:W-:Y:S01]  /*1bbe0*/  IMAD.WIDE R10, R251.reuse, 0x4, R140 ;  /* 0x00000004fb0a7825 */ /* 0x040fe200078e028c */
[----:B------:R1:W-:Y:S04]  /*1bbf0*/  STL.64 [R1+0x1ae0], R12 ;  /* 0x001ae00c01007387 */ /* 0x0003e80000100a00 */
[----:B------:R1:W-:Y:S02]  /*1bc00*/  STL.64 [R1+0x1b00], R10 ;  /* 0x001b000a01007387 */ /* 0x0003e40000100a00 */
[----:B-1----:R-:W-:-:S04]  /*1bc10*/  IMAD.WIDE R2, R251, 0x4, R142 ;  /* 0x00000004fb027825 */ /* 0x002fc800078e028e */
[C---:B------:R-:W-:Y:S01]  /*1bc20*/  IMAD.WIDE R12, R251.reuse, 0x4, R144 ;  /* 0x00000004fb0c7825 */ /* 0x040fe200078e0290 */
[----:B------:R1:W-:Y:S04]  /*1bc30*/  STL.64 [R1+0x1b20], R2 ;  /* 0x001b200201007387 */ /* 0x0003e80000100a00 */
[----:B------:R-:W-:Y:S04]  /*1bc40*/  STL.64 [R1+0x1b40], R12 ;  /* 0x001b400c01007387 */ /* 0x000fe80000100a00 */
[----:B------:R-:W3:Y:S01]  /*1bc50*/  LDL.LU.64 R140, [R1+0x210] ;  /* 0x00021000018c7983 */ /* 0x000ee20000300a00 */
[----:B------:R-:W-:-:S04]  /*1bc60*/  IMAD.WIDE R10, R251, 0x4, R146 ;  /* 0x00000004fb0a7825 */ /* 0x000fc800078e0292 */
[C---:B-1----:R-:W-:Y:S01]  /*1bc70*/  IMAD.WIDE R2, R251.reuse, 0x4, R152 ;  /* 0x00000004fb027825 */ /* 0x042fe200078e0298 */
[----:B------:R-:W-:Y:S04]  /*1bc80*/  STL.64 [R1+0x1b60], R10 ;  /* 0x001b600a01007387 */ /* 0x000fe80000100a00 */
[----:B------:R-:W3:Y:S04]  /*1bc90*/  LDL.LU.64 R142, [R1+0x208] ;  /* 0x00020800018e7983 */ /* 0x000ee80000300a00 */
[----:B------:R4:W-:Y:S04]  /*1bca0*/  STL.64 [R1+0x1b80], R2 ;  /* 0x001b800201007387 */ /* 0x0009e80000100a00 */
[----:B------:R-:W3:Y:S04]  /*1bcb0*/  LDL.LU.64 R144, [R1+0x200] ;  /* 0x0002000001907983 */ /* 0x000ee80000300a00 */
[----:B------:R-:W3:Y:S01]  /*1bcc0*/  LDL.LU.64 R146, [R1+0x1f8] ;  /* 0x0001f80001927983 */ /* 0x000ee20000300a00 */
[----:B----4-:R-:W-:-:S03]  /*1bcd0*/  IMAD.WIDE R2, R251, 0x4, R154 ;  /* 0x00000004fb027825 */ /* 0x010fc600078e029a */
[----:B------:R-:W4:Y:S04]  /*1bce0*/  LDL.LU.64 R152, [R1+0x1f0] ;  /* 0x0001f00001987983 */ /* 0x000f280000300a00 */
[----:B------:R1:W-:Y:S04]  /*1bcf0*/  STL.64 [R1+0x1ba0], R2 ;  /* 0x001ba00201007387 */ /* 0x0003e80000100a00 */
[----:B------:R-:W4:Y:S01]  /*1bd00*/  LDL.LU.64 R154, [R1+0x1e8] ;  /* 0x0001e800019a7983 */ /* 0x000f220000300a00 */
[----:B------:R-:W-:-:S05]  /*1bd10*/  IMAD.WIDE R10, R251, 0x4, R120 ;  /* 0x00000004fb0a7825 */ /* 0x000fca00078e0278 */
[----:B------:R2:W-:Y:S01]  /*1bd20*/  STL.64 [R1+0x1bc0], R10 ;  /* 0x001bc00a01007387 */ /* 0x0005e20000100a00 */
[----:B-1----:R-:W-:-:S05]  /*1bd30*/  IMAD.WIDE R2, R251, 0x4, R122 ;  /* 0x00000004fb027825 */ /* 0x002fca00078e027a */
[----:B------:R1:W-:Y:S01]  /*1bd40*/  STL.64 [R1+0x1be0], R2 ;  /* 0x001be00201007387 */ /* 0x0003e20000100a00 */
[----:B--2---:R-:W-:-:S04]  /*1bd50*/  IMAD.WIDE R12, R251, 0x4, R124 ;  /* 0x00000004fb0c7825 */ /* 0x004fc800078e027c */
[C---:B------:R-:W-:Y:S01]  /*1bd60*/  IMAD.WIDE R10, R251.reuse, 0x4, R126 ;  /* 0x00000004fb0a7825 */ /* 0x040fe200078e027e */
[----:B------:R2:W-:Y:S03]  /*1bd70*/  STL.64 [R1+0x1c00], R12 ;  /* 0x001c000c01007387 */ /* 0x0005e60000100a00 */
[C---:B-1----:R-:W-:Y:S01]  /*1bd80*/  IMAD.WIDE R2, R251.reuse, 0x4, R128 ;  /* 0x00000004fb027825 */ /* 0x042fe200078e0280 */
[----:B------:R1:W-:Y:S04]  /*1bd90*/  STL.64 [R1+0x1c20], R10 ;  /* 0x001c200a01007387 */ /* 0x0003e80000100a00 */
[----:B------:R1:W-:Y:S01]  /*1bda0*/  STL.64 [R1+0x1cb0], R2 ;  /* 0x001cb00201007387 */ /* 0x0003e20000100a00 */
[----:B--2---:R-:W-:-:S04]  /*1bdb0*/  IMAD.WIDE R12, R251, 0x4, R130 ;  /* 0x00000004fb0c7825 */ /* 0x004fc800078e0282 */
[C---:B-1----:R-:W-:Y:S01]  /*1bdc0*/  IMAD.WIDE R10, R251.reuse, 0x4, R132 ;  /* 0x00000004fb0a7825 */ /* 0x042fe200078e0284 */
[----:B------:R1:W-:Y:S03]  /*1bdd0*/  STL.64 [R1+0x1cb8], R12 ;  /* 0x001cb80c01007387 */ /* 0x0003e60000100a00 */
[C---:B------:R-:W-:Y:S01]  /*1bde0*/  IMAD.WIDE R2, R251.reuse, 0x4, R134 ;  /* 0x00000004fb027825 */ /* 0x040fe200078e0286 */
[----:B------:R2:W-:Y:S04]  /*1bdf0*/  STL.64 [R1+0x1cc0], R10 ;  /* 0x001cc00a01007387 */ /* 0x0005e80000100a00 */
[----:B------:R2:W-:Y:S01]  /*1be00*/  STL.64 [R1+0x1cc8], R2 ;  /* 0x001cc80201007387 */ /* 0x0005e20000100a00 */
[----:B-1----:R-:W-:-:S04]  /*1be10*/  IMAD.WIDE R12, R251, 0x4, R148 ;  /* 0x00000004fb0c7825 */ /* 0x002fc800078e0294 */
[C---:B--2---:R-:W-:Y:S01]  /*1be20*/  IMAD.WIDE R10, R251.reuse, 0x4, R150 ;  /* 0x00000004fb0a7825 */ /* 0x044fe200078e0296 */
[----:B------:R-:W2:Y:S04]  /*1be30*/  LDL.LU.64 R2, [R1+0x1e0] ;  /* 0x0001e00001027983 */ /* 0x000ea80000300a00 */
[----:B------:R1:W-:Y:S04]  /*1be40*/  STL.64 [R1+0x1cd0], R12 ;  /* 0x001cd00c01007387 */ /* 0x0003e80000100a00 */
[----:B------:R-:W2:Y:S04]  /*1be50*/  LDL.LU.64 R246, [R1+0x1d8] ;  /* 0x0001d80001f67983 */ /* 0x000ea80000300a00 */
[----:B------:R3:W-:Y:S04]  /*1be60*/  STL.64 [R1+0x1cd8], R10 ;  /* 0x001cd80a01007387 */ /* 0x0007e80000100a00 */
[----:B------:R-:W2:Y:S04]  /*1be70*/  LDL.LU.64 R148, [R1+0x1d0] ;  /* 0x0001d00001947983 */ /* 0x000ea80000300a00 */
[----:B------:R-:W2:Y:S04]  /*1be80*/  LDL.LU.64 R150, [R1+0x1c8] ;  /* 0x0001c80001967983 */ /* 0x000ea80000300a00 */
[----:B-1----:R-:W2:Y:S01]  /*1be90*/  LDL.LU.64 R12, [R1+0x1c0] ;  /* 0x0001c000010c7983 */ /* 0x002ea20000300a00 */
[----:B---3--:R-:W-:-:S05]  /*1bea0*/  IMAD.WIDE R10, R251, 0x4, R136 ;  /* 0x00000004fb0a7825 */ /* 0x008fca00078e0288 */
[----:B------:R1:W-:Y:S01]  /*1beb0*/  STL.64 [R1+0x220], R10 ;  /* 0x0002200a01007387 */ /* 0x0003e20000100a00 */
[----:B------:R-:W-:-:S03]  /*1bec0*/  IMAD.WIDE R118, R251, 0x4, R138 ;  /* 0x00000004fb767825 */ /* 0x000fc600078e028a */
        /* <DEDUP_REMOVED lines=8> */
[----:B------:R-:W-:-:S05]  /*1bf50*/  IMAD.WIDE R124, R251, 0x4, R140 ;  /* 0x00000004fb7c7825 */ /* 0x000fca00078e028c */
[----:B------:R-:W-:Y:S04]  /*1bf60*/  STL.64 [R1+0x210], R124 ;  /* 0x0002107c01007387 */ /* 0x000fe80000100a00 */
[----:B------:R-:W3:Y:S01]  /*1bf70*/  LDL.LU.64 R136, [R1+0x180] ;  /* 0x0001800001887983 */ /* 0x000ee20000300a00 */
[----:B------:R-:W-:-:S05]  /*1bf80*/  IMAD.WIDE R120, R251, 0x4, R142 ;  /* 0x00000004fb787825 */ /* 0x000fca00078e028e */
[----:B------:R1:W-:Y:S01]  /*1bf90*/  STL.64 [R1+0x208], R120 ;  /* 0x0002087801007387 */ /* 0x0003e20000100a00 */
[----:B------:R-:W-:-:S05]  /*1bfa0*/  IMAD.WIDE R122, R251, 0x4, R144 ;  /* 0x00000004fb7a7825 */ /* 0x000fca00078e0290 */
[----:B------:R4:W-:Y:S01]  /*1bfb0*/  STL.64 [R1+0x200], R122 ;  /* 0x0002007a01007387 */ /* 0x0009e20000100a00 */
[----:B-1----:R-:W-:-:S05]  /*1bfc0*/  IMAD.WIDE R120, R251, 0x4, R146 ;  /* 0x00000004fb787825 */ /* 0x002fca00078e0292 */
[----:B------:R1:W-:Y:S01]  /*1bfd0*/  STL.64 [R1+0x1f8], R120 ;  /* 0x0001f87801007387 */ /* 0x0003e20000100a00 */
[----:B----4-:R-:W-:-:S04]  /*1bfe0*/  IMAD.WIDE R122, R251, 0x4, R152 ;  /* 0x00000004fb7a7825 */ /* 0x010fc800078e0298 */
[C---:B------:R-:W-:Y:S01]  /*1bff0*/  IMAD.WIDE R124, R251.reuse, 0x4, R154 ;  /* 0x00000004fb7c7825 */ /* 0x040fe200078e029a */
[----:B-1----:R-:W4:Y:S04]  /*1c000*/  LDL.LU.64 R120, [R1+0x178] ;  /* 0x0001780001787983 */ /* 0x002f280000300a00 */
[----:B------:R1:W-:Y:S04]  /*1c010*/  STL.64 [R1+0x1f0], R122 ;  /* 0x0001f07a01007387 */ /* 0x0003e80000100a00 */
[----:B-1----:R-:W4:Y:S04]  /*1c020*/  LDL.LU.64 R122, [R1+0x170] ;  /* 0x00017000017a7983 */ /* 0x002f280000300a00 */
[----:B------:R1:W-:Y:S04]  /*1c030*/  STL.64 [R1+0x1e8], R124 ;  /* 0x0001e87c01007387 */ /* 0x0003e80000100a00 */
[----:B-1----:R-:W4:Y:S04]  /*1c040*/  LDL.LU.64 R124, [R1+0x168] ;  /* 0x00016800017c7983 */ /* 0x002f280000300a00 */
[----:B------:R-:W4:Y:S04]  /*1c050*/  LDL.LU.64 R126, [R1+0x160] ;  /* 0x00016000017e7983 */ /* 0x000f280000300a00 */
[----:B------:R-:W4:Y:S04]  /*1c060*/  LDL.LU.64 R140, [R1+0x158] ;  /* 0x00015800018c7983 */ /* 0x000f280000300a00 */
[----:B------:R-:W4:Y:S04]  /*1c070*/  LDL.LU.64 R142, [R1+0x150] ;  /* 0x00015000018e7983 */ /* 0x000f280000300a00 */
[----:B------:R-:W4:Y:S04]  /*1c080*/  LDL.LU.64 R144, [R1+0x148] ;  /* 0x0001480001907983 */ /* 0x000f280000300a00 */
[----:B------:R-:W4:Y:S04]  /*1c090*/  LDL.LU.64 R146, [R1+0x140] ;  /* 0x0001400001927983 */ /* 0x000f280000300a00 */
[----:B------:R-:W4:Y:S04]  /*1c0a0*/  LDL.LU.64 R152, [R1+0x138] ;  /* 0x0001380001987983 */ /* 0x000f280000300a00 */
[----:B------:R-:W4:Y:S01]  /*1c0b0*/  LDL.LU.64 R154, [R1+0x130] ;  /* 0x00013000019a7983 */ /* 0x000f220000300a00 */
[----:B--2---:R-:W-:-:S05]  /*1c0c0*/  IMAD.WIDE R2, R251, 0x4, R2 ;  /* 0x00000004fb027825 */ /* 0x004fca00078e0202 */
[----:B------:R1:W-:Y:S02]  /*1c0d0*/  STL.64 [R1+0x1e0], R2 ;  /* 0x0001e00201007387 */ /* 0x0003e40000100a00 */
[----:B-1----:R-:W-:-:S04]  /*1c0e0*/  IMAD.WIDE R2, R251, 0x4, R246 ;  /* 0x00000004fb027825 */ /* 0x002fc800078e02f6 */
[C---:B------:R-:W-:Y:S01]  /*1c0f0*/  IMAD.WIDE R246, R251.reuse, 0x4, R148 ;  /* 0x00000004fbf67825 */ /* 0x040fe200078e0294 */
[----:B------:R1:W-:Y:S04]  /*1c100*/  STL.64 [R1+0x1d8], R2 ;  /* 0x0001d80201007387 */ /* 0x0003e80000100a00 */
[----:B------:R-:W2:Y:S04]  /*1c110*/  LDL.LU.64 R148, [R1+0x128] ;  /* 0x0001280001947983 */ /* 0x000ea80000300a00 */
[----:B------:R1:W-:Y:S02]  /*1c120*/  STL.64 [R1+0x1d0], R246 ;  /* 0x0001d0f601007387 */ /* 0x0003e40000100a00 */
[----:B-1----:R-:W-:-:S02]  /*1c130*/  IMAD.WIDE R2, R251, 0x4, R150 ;  /* 0x00000004fb027825 */ /* 0x002fc400078e0296 */
[----:B------:R-:W2:Y:S04]  /*1c140*/  LDL.LU.64 R150, [R1+0x120] ;  /* 0x0001200001967983 */ /* 0x000ea80000300a00 */
[----:B------:R3:W-:Y:S01]  /*1c150*/  STL.64 [R1+0x238], R2 ;  /* 0x0002380201007387 */ /* 0x0007e20000100a00 */
[----:B------:R-:W-:-:S05]  /*1c160*/  IMAD.WIDE R246, R251, 0x4, R12 ;  /* 0x00000004fbf67825 */ /* 0x000fca00078e020c */
[----:B------:R-:W-:Y:S01]  /*1c170*/  STL.64 [R1+0x250], R246 ;  /* 0x000250f601007387 */ /* 0x000fe20000100a00 */
[----:B---3--:R-:W-:-:S05]  /*1c180*/  IMAD.WIDE R2, R251, 0x4, R10 ;  /* 0x00000004fb027825 */ /* 0x008fca00078e020a */
[----:B------:R1:W-:Y:S01]  /*1c190*/  STL.64 [R1+0x268], R2 ;  /* 0x0002680201007387 */ /* 0x0003e20000100a00 */
[----:B------:R-:W-:-:S04]  /*1c1a0*/  IMAD.WIDE R12, R251, 0x4, R118 ;  /* 0x00000004fb0c7825 */ /* 0x000fc800078e0276 */
[C---:B------:R-:W-:Y:S01]  /*1c1b0*/  IMAD.WIDE R10, R251.reuse, 0x4, R128 ;  /* 0x00000004fb0a7825 */ /* 0x040fe200078e0280 */
[----:B------:R3:W-:Y:S03]  /*1c1c0*/  STL.64 [R1+0x280], R12 ;  /* 0x0002800c01007387 */ /* 0x0007e60000100a00 */
[C---:B-1----:R-:W-:Y:S01]  /*1c1d0*/  IMAD.WIDE R2, R251.reuse, 0x4, R130 ;  /* 0x00000004fb027825 */ /* 0x042fe200078e0282 */
[----:B------:R1:W-:Y:S04]  /*1c1e0*/  STL.64 [R1+0x298], R10 ;  /* 0x0002980a01007387 */ /* 0x0003e80000100a00 */
[----:B------:R1:W-:Y:S01]  /*1c1f0*/  STL.64 [R1+0x2b0], R2 ;  /* 0x0002b00201007387 */ /* 0x0003e20000100a00 */
[----:B---3--:R-:W-:-:S04]  /*1c200*/  IMAD.WIDE R12, R251, 0x4, R132 ;  /* 0x00000004fb0c7825 */ /* 0x008fc800078e0284 */
[C---:B-1----:R-:W-:Y:S01]  /*1c210*/  IMAD.WIDE R10, R251.reuse, 0x4, R134 ;  /* 0x00000004fb0a7825 */ /* 0x042fe200078e0286 */
[----:B------:R-:W-:Y:S03]  /*1c220*/  STL.64 [R1+0x2c8], R12 ;  /* 0x0002c80c01007387 */ /* 0x000fe60000100a00 */
[C---:B------:R-:W-:Y:S01]  /*1c230*/  IMAD.WIDE R2, R251.reuse, 0x4, R138 ;  /* 0x00000004fb027825 */ /* 0x040fe200078e028a */
[----:B------:R-:W3:Y:S04]  /*1c240*/  LDL.LU.64 R128, [R1+0x118] ;  /* 0x0001180001807983 */ /* 0x000ee80000300a00 */
[----:B------:R-:W-:Y:S04]  /*1c250*/  STL.64 [R1+0x2e0], R10 ;  /* 0x0002e00a01007387 */ /* 0x000fe80000100a00 */
[----:B------:R-:W3:Y:S04]  /*1c260*/  LDL.LU.64 R130, [R1+0x110] ;  /* 0x0001100001827983 */ /* 0x000ee80000300a00 */
[----:B------:R1:W-:Y:S04]  /*1c270*/  STL.64 [R1+0x2f8], R2 ;  /* 0x0002f80201007387 */ /* 0x0003e80000100a00 */
[----:B------:R-:W3:Y:S04]  /*1c280*/  LDL.LU.64 R138, [R1+0x108] ;  /* 0x00010800018a7983 */ /* 0x000ee80000300a00 */
[----:B------:R-:W3:Y:S01]  /*1c290*/  LDL.LU.64 R132, [R1+0x100] ;  /* 0x0001000001847983 */ /* 0x000ee20000300a00 */
[----:B-1----:R-:W-:-:S03]  /*1c2a0*/  IMAD.WIDE R2, R251, 0x4, R136 ;  /* 0x00000004fb027825 */ /* 0x002fc600078e0288 */
[----:B------:R-:W3:Y:S04]  /*1c2b0*/  LDL.LU.64 R134, [R1+0xf8] ;  /* 0x0000f80001867983 */ /* 0x000ee80000300a00 */
[----:B------:R4:W-:Y:S04]  /*1c2c0*/  STL.64 [R1+0x310], R2 ;  /* 0x0003100201007387 */ /* 0x0009e80000100a00 */
[----:B------:R-:W3:Y:S01]  /*1c2d0*/  LDL.LU.64 R136, [R1+0xf0] ;  /* 0x0000f00001887983 */ /* 0x000ee20000300a00 */
[----:B----4-:R-:W-:-:S05]  /*1c2e0*/  IMAD.WIDE R2, R251, 0x4, R120 ;  /* 0x00000004fb027825 */ /* 0x010fca00078e0278 */
[----:B------:R1:W-:Y:S01]  /*1c2f0*/  STL.64 [R1+0x328], R2 ;  /* 0x0003280201007387 */ /* 0x0003e20000100a00 */
[----:B------:R-:W-:-:S05]  /*1c300*/  IMAD.WIDE R12, R251, 0x4, R122 ;  /* 0x00000004fb0c7825 */ /* 0x000fca00078e027a */
[----:B------:R4:W-:Y:S01]  /*1c310*/  STL.64 [R1+0x340], R12 ;  /* 0x0003400c01007387 */ /* 0x0009e20000100a00 */
[----:B------:R-:W-:-:S04]  /*1c320*/  IMAD.WIDE R10, R251, 0x4, R124 ;  /* 0x00000004fb0a7825 */ /* 0x000fc800078e027c */
[C---:B-1----:R-:W-:Y:S01]  /*1c330*/  IMAD.WIDE R2, R251.reuse, 0x4, R126 ;  /* 0x00000004fb027825 */ /* 0x042fe200078e027e */
[----:B------:R1:W-:Y:S03]  /*1c340*/  STL.64 [R1+0x358], R10 ;  /* 0x0003580a01007387 */ /* 0x0003e60000100a00 */
[C---:B----4-:R-:W-:Y:S01]  /*1c350*/  IMAD.WIDE R12, R251.reuse, 0x4, R140 ;  /* 0x00000004fb0c7825 */ /* 0x050fe200078e028c */
[----:B------:R4:W-:Y:S04]  /*1c360*/  STL.64 [R1+0x370], R2 ;  /* 0x0003700201007387 */ /* 0x0009e80000100a00 */
[----:B------:R4:W-:Y:S01]  /*1c370*/  STL.64 [R1+0x388], R12 ;  /* 0x0003880c01007387 */ /* 0x0009e20000100a00 */
[----:B-1----:R-:W-:-:S04]  /*1c380*/  IMAD.WIDE R10, R251, 0x4, R142 ;  /* 0x00000004fb0a7825 */ /* 0x002fc800078e028e */
[C---:B----4-:R-:W-:Y:S01]  /*1c390*/  IMAD.WIDE R2, R251.reuse, 0x4, R144 ;  /* 0x00000004fb027825 */ /* 0x050fe200078e0290 */
[----:B------:R1:W-:Y:S03]  /*1c3a0*/  STL.64 [R1+0x1868], R10 ;  /* 0x0018680a01007387 */ /* 0x0003e60000100a00 */
[C---:B------:R-:W-:Y:S01]  /*1c3b0*/  IMAD.WIDE R12, R251.reuse, 0x4, R146 ;  /* 0x00000004fb0c7825 */ /* 0x040fe200078e0292 */
[----:B------:R4:W-:Y:S04]  /*1c3c0*/  STL.64 [R1+0x1888], R2 ;  /* 0x0018880201007387 */ /* 0x0009e80000100a00 */
[----:B------:R4:W-:Y:S01]  /*1c3d0*/  STL.64 [R1+0x18a8], R12 ;  /* 0x0018a80c01007387 */ /* 0x0009e20000100a00 */
[----:B-1----:R-:W-:-:S04]  /*1c3e0*/  IMAD.WIDE R10, R251, 0x4, R152 ;  /* 0x00000004fb0a7825 */ /* 0x002fc800078e0298 */
[C---:B----4-:R-:W-:Y:S02]  /*1c3f0*/  IMAD.WIDE R2, R251.reuse, 0x4, R154 ;  /* 0x00000004fb027825 */ /* 0x050fe400078e029a */
[----:B------:R-:W4:Y:S04]  /*1c400*/  LDL.LU.64 R154, [R1+0xe8] ;  /* 0x0000e800019a7983 */ /* 0x000f280000300a00 */
[----:B------:R1:W-:Y:S04]  /*1c410*/  STL.64 [R1+0x18c8], R10 ;  /* 0x0018c80a01007387 */ /* 0x0003e80000100a00 */
[----:B------:R-:W4:Y:S04]  /*1c420*/  LDL.LU.64 R152, [R1+0xe0] ;  /* 0x0000e00001987983 */ /* 0x000f280000300a00 */
[----:B------:R2:W-:Y:S04]  /*1c430*/  STL.64 [R1+0x18e8], R2 ;  /* 0x0018e80201007387 */ /* 0x0005e80000100a00 */
[----:B------:R-:W4:Y:S04]  /*1c440*/  LDL.LU.64 R12, [R1+0xd8] ;  /* 0x0000d800010c7983 */ /* 0x000f280000300a00 */
[----:B-1----:R-:W4:Y:S01]  /*1c450*/  LDL.LU.64 R10, [R1+0xd0] ;  /* 0x0000d000010a7983 */ /* 0x002f220000300a00 */
[----:B--2---:R-:W-:-:S04]  /*1c460*/  IMAD.WIDE R118, R251, 0x4, R148 ;  /* 0x00000004fb767825 */ /* 0x004fc800078e0294 */
[C---:B------:R-:W-:Y:S02]  /*1c470*/  IMAD.WIDE R2, R251.reuse, 0x4, R150 ;  /* 0x00000004fb027825 */ /* 0x040fe400078e0296 */
[----:B------:R-:W2:Y:S04]  /*1c480*/  LDL.LU.64 R150, [R1+0xc8] ;  /* 0x0000c80001967983 */ /* 0x000ea80000300a00 */
[----:B------:R-:W-:Y:S04]  /*1c490*/  STL.64 [R1+0x1908], R118 ;  /* 0x0019087601007387 */ /* 0x000fe80000100a00 */
[----:B------:R-:W2:Y:S04]  /*1c4a0*/  LDL.LU.64 R148, [R1+0xc0] ;  /* 0x0000c00001947983 */ /* 0x000ea80000300a00 */
[----:B------:R1:W-:Y:S04]  /*1c4b0*/  STL.64 [R1+0x1928], R2 ;  /* 0x0019280201007387 */ /* 0x0003e80000100a00 */
[----:B------:R-:W2:Y:S04]  /*1c4c0*/  LDL.LU.64 R146, [R1+0xb8] ;  /* 0x0000b80001927983 */ /* 0x000ea80000300a00 */
[----:B------:R-:W2:Y:S04]  /*1c4d0*/  LDL.LU.64 R144, [R1+0xb0] ;  /* 0x0000b00001907983 */ /* 0x000ea80000300a00 */
[----:B------:R-:W2:Y:S04]  /*1c4e0*/  LDL.LU.64 R246, [R1+0xa8] ;  /* 0x0000a80001f67983 */ /* 0x000ea80000300a00 */
[----:B-1----:R-:W2:Y:S04]  /*1c4f0*/  LDL.LU.64 R2, [R1+0xa0] ;  /* 0x0000a00001027983 */ /* 0x002ea80000300a00 */
[----:B------:R-:W2:Y:S04]  /*1c500*/  LDL.LU.64 R142, [R1+0x98] ;  /* 0x00009800018e7983 */ /* 0x000ea80000300a00 */
[----:B------:R-:W2:Y:S01]  /*1c510*/  LDL.LU.64 R140, [R1+0x90] ;  /* 0x00009000018c7983 */ /* 0x000ea20000300a00 */
[----:B---3--:R-:W-:-:S05]  /*1c520*/  IMAD.WIDE R122, R251, 0x4, R128 ;  /* 0x00000004fb7a7825 */ /* 0x008fca00078e0280 */
[----:B------:R1:W-:Y:S01]  /*1c530*/  STL.64 [R1+0x1948], R122 ;  /* 0x0019487a01007387 */ /* 0x0003e20000100a00 */
[----:B------:R-:W-:-:S04]  /*1c540*/  IMAD.WIDE R120, R251, 0x4, R130 ;  /* 0x00000004fb787825 */ /* 0x000fc800078e0282 */
[C---:B------:R-:W-:Y:S02]  /*1c550*/  IMAD.WIDE R118, R251.reuse, 0x4, R138 ;  /* 0x00000004fb767825 */ /* 0x040fe400078e028a */
[----:B------:R-:W3:Y:S02]  /*1c560*/  LDL.LU.64 R138, [R1+0x88] ;  /* 0x00008800018a7983 */ /* 0x000ee40000300a00 */
[C---:B-1----:R-:W-:Y:S02]  /*1c570*/  IMAD.WIDE R122, R251.reuse, 0x4, R132 ;  /* 0x00000004fb7a7825 */ /* 0x042fe400078e0284 */
[----:B------:R1:W-:Y:S04]  /*1c580*/  STL.64 [R1+0x1968], R120 ;  /* 0x0019687801007387 */ /* 0x0003e80000100a00 */
[----:B------:R1:W-:Y:S04]  /*1c590*/  STL.64 [R1+0x1988], R118 ;  /* 0x0019887601007387 */ /* 0x0003e80000100a00 */
[----:B------:R1:W-:Y:S02]  /*1c5a0*/  STL.64 [R1+0x19a8], R122 ;  /* 0x0019a87a01007387 */ /* 0x0003e40000100a00 */
[----:B-1----:R-:W-:-:S04]  /*1c5b0*/  IMAD.WIDE R120, R251, 0x4, R134 ;  /* 0x00000004fb787825 */ /* 0x002fc800078e0286 */
[C---:B------:R-:W-:Y:S02]  /*1c5c0*/  IMAD.WIDE R118, R251.reuse, 0x4, R136 ;  /* 0x00000004fb767825 */ /* 0x040fe400078e0288 */
[----:B------:R-:W3:Y:S04]  /*1c5d0*/  LDL.LU.64 R136, [R1+0x80] ;  /* 0x0000800001887983 */ /* 0x000ee80000300a00 */
[----:B------:R1:W-:Y:S04]  /*1c5e0*/  STL.64 [R1+0x19c8], R120 ;  /* 0x0019c87801007387 */ /* 0x0003e80000100a00 */
[----:B------:R-:W3:Y:S04]  /*1c5f0*/  LDL.LU.64 R134, [R1+0x78] ;  /* 0x0000780001867983 */ /* 0x000ee80000300a00 */
[----:B------:R1:W-:Y:S04]  /*1c600*/  STL.64 [R1+0x19e8], R118 ;  /* 0x0019e87601007387 */ /* 0x0003e80000100a00 */
[----:B------:R-:W3:Y:S04]  /*1c610*/  LDL.LU.64 R132, [R1+0x70] ;  /* 0x0000700001847983 */ /* 0x000ee80000300a00 */
[----:B------:R-:W3:Y:S04]  /*1c620*/  LDL.LU.64 R130, [R1+0x68] ;  /* 0x0000680001827983 */ /* 0x000ee80000300a00 */
[----:B------:R-:W3:Y:S04]  /*1c630*/  LDL.LU.64 R128, [R1+0x60] ;  /* 0x0000600001807983 */ /* 0x000ee80000300a00 */
[----:B------:R-:W3:Y:S04]  /*1c640*/  LDL.LU.64 R126, [R1+0x58] ;  /* 0x00005800017e7983 */ /* 0x000ee80000300a00 */
[----:B------:R-:W3:Y:S04]  /*1c650*/  LDL.LU.64 R124, [R1+0x50] ;  /* 0x00005000017c7983 */ /* 0x000ee80000300a00 */
[----:B------:R-:W3:Y:S04]  /*1c660*/  LDL.LU.64 R122, [R1+0x48] ;  /* 0x00004800017a7983 */ /* 0x000ee80000300a00 */
[----:B-1----:R-:W3:Y:S04]  /*1c670*/  LDL.LU.64 R120, [R1+0x40] ;  /* 0x0000400001787983 */ /* 0x002ee80000300a00 */
[----:B------:R-:W3:Y:S01]  /*1c680*/  LDL.LU.64 R118, [R1+0x38] ;  /* 0x0000380001767983 */ /* 0x000ee20000300a00 */
[----:B----4-:R-:W-:-:S05]  /*1c690*/  IMAD.WIDE R154, R251, 0x4, R154 ;  /* 0x00000004fb9a7825 */ /* 0x010fca00078e029a */
[----:B------:R1:W-:Y:S01]  /*1c6a0*/  STL.64 [R1+0x1a08], R154 ;  /* 0x001a089a01007387 */ /* 0x0003e20000100a00 */
[----:B------:R-:W-:-:S04]  /*1c6b0*/  IMAD.WIDE R152, R251, 0x4, R152 ;  /* 0x00000004fb987825 */ /* 0x000fc800078e0298 */
[C---:B------:R-:W-:Y:S01]  /*1c6c0*/  IMAD.WIDE R12, R251.reuse, 0x4, R12 ;  /* 0x00000004fb0c7825 */ /* 0x040fe200078e020c */
[----:B-1----:R-:W4:Y:S04]  /*1c6d0*/  LDL.LU.64 R154, [R1+0x1de8] ;  /* 0x001de800019a7983 */ /* 0x002f280000300a00 */
[----:B------:R1:W-:Y:S04]  /*1c6e0*/  STL.64 [R1+0x1a28], R152 ;  /* 0x001a289801007387 */ /* 0x0003e80000100a00 */
[----:B-1----:R-:W4:Y:S04]  /*1c6f0*/  LDL.LU.64 R152, [R1+0x1de0] ;  /* 0x001de00001987983 */ /* 0x002f280000300a00 */
[----:B------:R1:W-:Y:S02]  /*1c700*/  STL.64 [R1+0x1a48], R12 ;  /* 0x001a480c01007387 */ /* 0x0003e40000100a00 */
[----:B-1----:R-:W-:-:S02]  /*1c710*/  IMAD.WIDE R12, R251, 0x4, R10 ;  /* 0x00000004fb0c7825 */ /* 0x002fc400078e020a */
[----:B------:R-:W4:Y:S04]  /*1c720*/  LDL.LU.64 R10, [R1+0x20] ;  /* 0x00002000010a7983 */ /* 0x000f280000300a00 */
[----:B------:R1:W-:Y:S04]  /*1c730*/  STL.64 [R1+0x1a68], R12 ;  /* 0x001a680c01007387 */ /* 0x0003e80000100a00 */
[----:B-1----:R-:W4:Y:S01]  /*1c740*/  LDL.LU.64 R12, [R1+0x18] ;  /* 0x00001800010c7983 */ /* 0x002f220000300a00 */
[----:B--2---:R-:W-:-:S05]  /*1c750*/  IMAD.WIDE R150, R251, 0x4, R150 ;  /* 0x00000004fb967825 */ /* 0x004fca00078e0296 */
[----:B------:R1:W-:Y:S01]  /*1c760*/  STL.64 [R1+0x1a88], R150 ;  /* 0x001a889601007387 */ /* 0x0003e20000100a00 */
[----:B------:R-:W-:-:S04]  /*1c770*/  IMAD.WIDE R148, R251, 0x4, R148 ;  /* 0x00000004fb947825 */ /* 0x000fc800078e0294 */
[C---:B------:R-:W-:Y:S01]  /*1c780*/  IMAD.WIDE R146, R251.reuse, 0x4, R146 ;  /* 0x00000004fb927825 */ /* 0x040fe200078e0292 */
[----:B-1----:R-:W2:Y:S03]  /*1c790*/  LDL.LU.64 R150, [R1+0x1dd8] ;  /* 0x001dd80001967983 */ /* 0x002ea60000300a00 */
[C---:B------:R-:W-:Y:S01]  /*1c7a0*/  IMAD.WIDE R144, R251.reuse, 0x4, R144 ;  /* 0x00000004fb907825 */ /* 0x040fe200078e0290 */
[----:B------:R1:W-:Y:S03]  /*1c7b0*/  STL.64 [R1+0x1aa8], R148 ;  /* 0x001aa89401007387 */ /* 0x0003e60000100a00 */
[----:B------:R-:W-:-:S04]  /*1c7c0*/  IMAD.WIDE R246, R251, 0x4, R246 ;  /* 0x00000004fbf67825 */ /* 0x000fc800078e02f6 */
[C---:B------:R-:W-:Y:S01]  /*1c7d0*/  IMAD.WIDE R142, R251.reuse, 0x4, R142 ;  /* 0x00000004fb8e7825 */ /* 0x040fe200078e028e */
[----:B-1----:R-:W2:Y:S03]  /*1c7e0*/  LDL.LU.64 R148, [R1+0x1dd0] ;  /* 0x001dd00001947983 */ /* 0x002ea60000300a00 */
[C---:B------:R-:W-:Y:S01]  /*1c7f0*/  IMAD.WIDE R140, R251.reuse, 0x4, R140 ;  /* 0x00000004fb8c7825 */ /* 0x040fe200078e028c */
[----:B------:R1:W-:Y:S03]  /*1c800*/  STL.64 [R1+0x1ac8], R146 ;  /* 0x001ac89201007387 */ /* 0x0003e60000100a00 */
[C---:B------:R-:W-:Y:S01]  /*1c810*/  IMAD.WIDE R2, R251.reuse, 0x4, R2 ;  /* 0x00000004fb027825 */ /* 0x040fe200078e0202 */
[----:B-1----:R-:W2:Y:S04]  /*1c820*/  LDL.LU.64 R146, [R1+0x1dc8] ;  /* 0x001dc80001927983 */ /* 0x002ea80000300a00 */
[----:B------:R1:W-:Y:S04]  /*1c830*/  STL.64 [R1+0x1ae8], R144 ;  /* 0x001ae89001007387 */ /* 0x0003e80000100a00 */
[----:B-1----:R-:W2:Y:S04]  /*1c840*/  LDL.LU.64 R144, [R1+0x1dc0] ;  /* 0x001dc00001907983 */ /* 0x002ea80000300a00 */
[----:B------:R1:W-:Y:S04]  /*1c850*/  STL.64 [R1+0x1b48], R142 ;  /* 0x001b488e01007387 */ /* 0x0003e80000100a00 */
[----:B-1----:R-:W2:Y:S04]  /*1c860*/  LDL.LU.64 R142, [R1+0x1db8] ;  /* 0x001db800018e7983 */ /* 0x002ea80000300a00 */
[----:B------:R1:W-:Y:S04]  /*1c870*/  STL.64 [R1+0x1b68], R140 ;  /* 0x001b688c01007387 */ /* 0x0003e80000100a00 */
[----:B-1----:R-:W2:Y:S04]  /*1c880*/  LDL.LU.64 R140, [R1+0x1db0] ;  /* 0x001db000018c7983 */ /* 0x002ea80000300a00 */
[----:B------:R-:W-:Y:S01]  /*1c890*/  STL.64 [R1+0x1b08], R246 ;  /* 0x001b08f601007387 */ /* 0x000fe20000100a00 */
[----:B---3--:R-:W-:-:S03]  /*1c8a0*/  IMAD.WIDE R138, R251, 0x4, R138 ;  /* 0x00000004fb8a7825 */ /* 0x008fc600078e028a */
[----:B------:R1:W-:Y:S04]  /*1c8b0*/  STL.64 [R1+0x1d40], R246 ;  /* 0x001d40f601007387 */ /* 0x0003e80000100a00 */
[----:B-1----:R-:W3:Y:S04]  /*1c8c0*/  LDL.LU.64 R246, [R1] ;  /* 0x0000000001f67983 */ /* 0x002ee80000300a00 */
[----:B------:R1:W-:Y:S01]  /*1c8d0*/  STL.64 [R1+0x1b88], R138 ;  /* 0x001b888a01007387 */ /* 0x0003e20000100a00 */
[----:B------:R-:W-:-:S03]  /*1c8e0*/  IMAD.WIDE R136, R251, 0x4, R136 ;  /* 0x00000004fb887825 */ /* 0x000fc600078e0288 */
[----:B-1----:R-:W2:Y:S01]  /*1c8f0*/  LDL.LU.64 R138, [R1+0x1da8] ;  /* 0x001da800018a7983 */ /* 0x002ea20000300a00 */
[----:B------:R-:W-:-:S03]  /*1c900*/  IMAD.WIDE R134, R251, 0x4, R134 ;  /* 0x00000004fb867825 */ /* 0x000fc600078e0286 */
[----:B------:R-:W-:Y:S04]  /*1c910*/  STL.64 [R1+0x1b28], R2 ;  /* 0x001b280201007387 */ /* 0x000fe80000100a00 */
[----:B------:R1:W-:Y:S01]  /*1c920*/  STL.64 [R1+0x1d20], R2 ;  /* 0x001d200201007387 */ /* 0x0003e20000100a00 */
[----:B------:R-:W-:-:S04]  /*1c930*/  IMAD.WIDE R132, R251, 0x4, R132 ;  /* 0x00000004fb847825 */ /* 0x000fc800078e0284 */
[C---:B------:R-:W-:Y:S01]  /*1c940*/  IMAD.WIDE R130, R251.reuse, 0x4, R130 ;  /* 0x00000004fb827825 */ /* 0x040fe200078e0282 */
[----:B-1----:R-:W3:Y:S03]  /*1c950*/  LDL.LU.64 R2, [R1+0x8] ;  /* 0x0000080001027983 */ /* 0x002ee60000300a00 */
[C---:B------:R-:W-:Y:S01]  /*1c960*/  IMAD.WIDE R128, R251.reuse, 0x4, R128 ;  /* 0x00000004fb807825 */ /* 0x040fe200078e0280 */
[----:B------:R1:W-:Y:S03]  /*1c970*/  STL.64 [R1+0x1ba8], R136 ;  /* 0x001ba88801007387 */ /* 0x0003e60000100a00 */
        /* <DEDUP_REMOVED lines=26> */
[----:B-1----:R-:W4:Y:S02]  /*1cb20*/  LDL.LU.64 R116, [R1+0x28] ;  /* 0x0000280001747983 */ /* 0x002f240000300a00 */
[----:B----4-:R-:W-:-:S05]  /*1cb30*/  IMAD.WIDE R116, R251, 0x4, R116 ;  /* 0x00000004fb747825 */ /* 0x010fca00078e0274 */
[----:B------:R1:W-:Y:S04]  /*1cb40*/  STL.64 [R1+0x1d28], R116 ;  /* 0x001d287401007387 */ /* 0x0003e80000100a00 */
[----:B-1----:R-:W4:Y:S01]  /*1cb50*/  LDL.LU.64 R116, [R1+0x10] ;  /* 0x0000100001747983 */ /* 0x002f220000300a00 */
[----:B------:R-:W-:-:S04]  /*1cb60*/  IMAD.WIDE R10, R251, 0x4, R10 ;  /* 0x00000004fb0a7825 */ /* 0x000fc800078e020a */
[C---:B------:R-:W-:Y:S01]  /*1cb70*/  IMAD.WIDE R12, R251.reuse, 0x4, R12 ;  /* 0x00000004fb0c7825 */ /* 0x040fe200078e020c */
[----:B------:R1:W-:Y:S03]  /*1cb80*/  STL.64 [R1+0x70], R10 ;  /* 0x0000700a01007387 */ /* 0x0003e60000100a00 */
[----:B---3--:R-:W-:-:S04]  /*1cb90*/  IMAD.WIDE R2, R251, 0x4, R2 ;  /* 0x00000004fb027825 */ /* 0x008fc800078e0202 */
[C---:B------:R-:W-:Y:S01]  /*1cba0*/  IMAD.WIDE R246, R251.reuse, 0x4, R246 ;  /* 0x00000004fbf67825 */ /* 0x040fe200078e02f6 */
[----:B-1----:R-:W3:Y:S04]  /*1cbb0*/  LDL.LU.64 R10, [R1+0x1d50] ;  /* 0x001d5000010a7983 */ /* 0x002ee80000300a00 */
[----:B------:R1:W-:Y:S01]  /*1cbc0*/  STL.64 [R1+0x78], R12 ;  /* 0x0000780c01007387 */ /* 0x0003e20000100a00 */
[----:B------:R-:W-:-:S04]  /*1cbd0*/  IMAD.WIDE R114, R251, 0x4, R114 ;  /* 0x00000004fb727825 */ /* 0x000fc800078e0272 */
[C---:B------:R-:W-:Y:S01]  /*1cbe0*/  IMAD.WIDE R112, R251.reuse, 0x4, R112 ;  /* 0x00000004fb707825 */ /* 0x040fe200078e0270 */
[----:B-1----:R-:W3:Y:S03]  /*1cbf0*/  LDL.LU.64 R12, [R1+0x1d48] ;  /* 0x001d4800010c7983 */ /* 0x002ee60000300a00 */
        /* <DEDUP_REMOVED lines=16> */
[----:B----4-:R-:W-:-:S05]  /*1cd00*/  IMAD.WIDE R116, R251, 0x4, R116 ;  /* 0x00000004fb747825 */ /* 0x010fca00078e0274 */
[----:B------:R1:W-:Y:S04]  /*1cd10*/  STL.64 [R1+0xa0], R116 ;  /* 0x0000a07401007387 */ /* 0x0003e80000100a00 */
[----:B------:R4:W-:Y:S04]  /*1cd20*/  STL.64 [R1+0xa8], R2 ;  /* 0x0000a80201007387 */ /* 0x0009e80000100a00 */
[----:B------:R-:W-:Y:S01]  /*1cd30*/  STL.64 [R1+0xc0], R246 ;  /* 0x0000c0f601007387 */ /* 0x000fe20000100a00 */
[----:B-1----:R-:W-:-:S04]  /*1cd40*/  IMAD.WIDE R116, R251, 0x4, R244 ;  /* 0x00000004fb747825 */ /* 0x002fc800078e02f4 */
[C---:B----4-:R-:W-:Y:S01]  /*1cd50*/  IMAD.WIDE R2, R251.reuse, 0x4, R242 ;  /* 0x00000004fb027825 */ /* 0x050fe200078e02f2 */
[----:B------:R-:W-:Y:S04]  /*1cd60*/  STL.64 [R1+0xc8], R116 ;  /* 0x0000c87401007387 */ /* 0x000fe80000100a00 */
[----:B------:R-:W-:Y:S04]  /*1cd70*/  STL.64 [R1+0x1d38], R114 ;  /* 0x001d387201007387 */ /* 0x000fe80000100a00 */
[----:B------:R1:W-:Y:S04]  /*1cd80*/  STL.64 [R1+0xd0], R2 ;  /* 0x0000d00201007387 */ /* 0x0003e80000100a00 */
[----:B------:R4:W-:Y:S01]  /*1cd90*/  STL.64 [R1+0x1d08], R112 ;  /* 0x001d087001007387 */ /* 0x0009e20000100a00 */
[----:B-1----:R-:W-:-:S04]  /*1cda0*/  IMAD.WIDE R2, R251, 0x4, R106 ;  /* 0x00000004fb027825 */ /* 0x002fc800078e026a */
[----:B----4-:R-:W-:-:S04]  /*1cdb0*/  IMAD.WIDE R112, R251, 0x4, R110 ;  /* 0x00000004fb707825 */ /* 0x010fc800078e026e */
[C---:B------:R-:W-:Y:S01]  /*1cdc0*/  IMAD.WIDE R110, R251.reuse, 0x4, R108 ;  /* 0x00000004fb6e7825 */ /* 0x040fe200078e026c */
[----:B------:R-:W-:Y:S03]  /*1cdd0*/  STL.64 [R1+0xd8], R112 ;  /* 0x0000d87001007387 */ /* 0x000fe60000100a00 */
[C---:B------:R-:W-:Y:S01]  /*1cde0*/  IMAD.WIDE R108, R251.reuse, 0x4, R104 ;  /* 0x00000004fb6c7825 */ /* 0x040fe200078e0268 */
[----:B------:R-:W-:Y:S04]  /*1cdf0*/  STL.64 [R1+0xe0], R110 ;  /* 0x0000e06e01007387 */ /* 0x000fe80000100a00 */
[----:B------:R1:W-:Y:S04]  /*1ce00*/  STL.64 [R1+0x160], R2 ;  /* 0x0001600201007387 */ /* 0x0003e80000100a00 */
[----:B------:R-:W-:Y:S04]  /*1ce10*/  STL.64 [R1+0x180], R102 ;  /* 0x0001806601007387 */ /* 0x000fe80000100a00 */
[----:B------:R-:W-:Y:S01]  /*1ce20*/  STL.64 [R1+0x170], R108 ;  /* 0x0001706c01007387 */ /* 0x000fe20000100a00 */
[----:B-1----:R-:W-:-:S03]  /*1ce30*/  IMAD.WIDE R2, R251, 0x4, R98 ;  /* 0x00000004fb027825 */ /* 0x002fc600078e0262 */
[----:B------:R1:W-:Y:S04]  /*1ce40*/  STL.64 [R1+0x190], R100 ;  /* 0x0001906401007387 */ /* 0x0003e80000100a00 */
[----:B------:R-:W-:Y:S04]  /*1ce50*/  STL.64 [R1+0x1ce0], R108 ;  /* 0x001ce06c01007387 */ /* 0x000fe80000100a00 */
[----:B------:R4:W-:Y:S04]  /*1ce60*/  STL.64 [R1+0x1a0], R2 ;  /* 0x0001a00201007387 */ /* 0x0009e80000100a00 */
[----:B------:R-:W-:Y:S01]  /*1ce70*/  STL.64 [R1+0x1b0], R96 ;  /* 0x0001b06001007387 */ /* 0x000fe20000100a00 */
[----:B-1----:R-:W-:-:S03]  /*1ce80*/  IMAD.WIDE R100, R251, 0x4, R90 ;  /* 0x00000004fb647825 */ /* 0x002fc600078e025a */
[----:B------:R-:W-:Y:S01]  /*1ce90*/  STL.64 [R1+0x1c0], R94 ;  /* 0x0001c05e01007387 */ /* 0x000fe20000100a00 */
[----:B----4-:R-:W-:-:S05]  /*1cea0*/  IMAD.WIDE R2, R251, 0x4, R92 ;  /* 0x00000004fb027825 */ /* 0x010fca00078e025c */
[----:B------:R1:W-:Y:S01]  /*1ceb0*/  STL.64 [R1+0x228], R2 ;  /* 0x0002280201007387 */ /* 0x0003e20000100a00 */
[----:B------:R-:W-:-:S03]  /*1cec0*/  IMAD.WIDE R242, R251, 0x4, R88 ;  /* 0x00000004fbf27825 */ /* 0x000fc600078e0258 */
[----:B------:R-:W-:Y:S04]  /*1ced0*/  STL.64 [R1+0x240], R100 ;  /* 0x0002406401007387 */ /* 0x000fe80000100a00 */
[----:B------:R-:W-:Y:S01]  /*1cee0*/  STL.64 [R1+0x1ce8], R100 ;  /* 0x001ce86401007387 */ /* 0x000fe20000100a00 */
[----:B-1----:R-:W-:-:S05]  /*1cef0*/  IMAD.WIDE R2, R251, 0x4, R84 ;  /* 0x00000004fb027825 */ /* 0x002fca00078e0254 */
[----:B------:R1:W-:Y:S04]  /*1cf00*/  STL.64 [R1+0x288], R2 ;  /* 0x0002880201007387 */ /* 0x0003e80000100a00 */
[----:B------:R-:W-:Y:S04]  /*1cf10*/  STL.64 [R1+0x258], R242 ;  /* 0x000258f201007387 */ /* 0x000fe80000100a00 */
[----:B------:R4:W-:Y:S01]  /*1cf20*/  STL.64 [R1+0x1cf0], R242 ;  /* 0x001cf0f201007387 */ /* 0x0009e20000100a00 */
[----:B-1----:R-:W-:-:S05]  /*1cf30*/  IMAD.WIDE R2, R251, 0x4, R82 ;  /* 0x00000004fb027825 */ /* 0x002fca00078e0252 */
[----:B------:R1:W-:Y:S01]  /*1cf40*/  STL.64 [R1+0x2a0], R2 ;  /* 0x0002a00201007387 */ /* 0x0003e20000100a00 */
[----:B------:R-:W-:-:S04]  /*1cf50*/  IMAD.WIDE R94, R251, 0x4, R76 ;  /* 0x00000004fb5e7825 */ /* 0x000fc800078e024c */
[C---:B----4-:R-:W-:Y:S01]  /*1cf60*/  IMAD.WIDE R242, R251.reuse, 0x4, R78 ;  /* 0x00000004fbf27825 */ /* 0x050fe200078e024e */
[----:B------:R-:W-:Y:S03]  /*1cf70*/  STL.64 [R1+0x270], R86 ;  /* 0x0002705601007387 */ /* 0x000fe60000100a00 */
[C---:B-1----:R-:W-:Y:S01]  /*1cf80*/  IMAD.WIDE R2, R251.reuse, 0x4, R80 ;  /* 0x00000004fb027825 */ /* 0x042fe200078e0250 */
[----:B------:R-:W-:Y:S03]  /*1cf90*/  STL.64 [R1+0x1cf8], R86 ;  /* 0x001cf85601007387 */ /* 0x000fe60000100a00 */
[C---:B------:R-:W-:Y:S01]  /*1cfa0*/  IMAD.WIDE R102, R251.reuse, 0x4, R74 ;  /* 0x00000004fb667825 */ /* 0x040fe200078e024a */
[----:B------:R1:W-:Y:S03]  /*1cfb0*/  STL.64 [R1+0x2b8], R2 ;  /* 0x0002b80201007387 */ /* 0x0003e60000100a00 */
[C---:B------:R-:W-:Y:S01]  /*1cfc0*/  IMAD.WIDE R90, R251.reuse, 0x4, R72 ;  /* 0x00000004fb5a7825 */ /* 0x040fe200078e0248 */
[----:B------:R-:W-:Y:S03]  /*1cfd0*/  STL.64 [R1+0x2d0], R242 ;  /* 0x0002d0f201007387 */ /* 0x000fe60000100a00 */
[C---:B------:R-:W-:Y:S01]  /*1cfe0*/  IMAD.WIDE R246, R251.reuse, 0x4, R68 ;  /* 0x00000004fbf67825 */ /* 0x040fe200078e0244 */
[----:B------:R4:W-:Y:S03]  /*1cff0*/  STL.64 [R1+0x1d00], R242 ;  /* 0x001d00f201007387 */ /* 0x0009e60000100a00 */
[C---:B------:R-:W-:Y:S01]  /*1d000*/  IMAD.WIDE R98, R251.reuse, 0x4, R70 ;  /* 0x00000004fb627825 */ /* 0x040fe200078e0246 */
[----:B------:R-:W-:Y:S03]  /*1d010*/  STL.64 [R1+0x2e8], R94 ;  /* 0x0002e85e01007387 */ /* 0x000fe60000100a00 */
[C---:B-1----:R-:W-:Y:S01]  /*1d020*/  IMAD.WIDE R2, R251.reuse, 0x4, R66 ;  /* 0x00000004fb027825 */ /* 0x042fe200078e0242 */
[----:B------:R1:W-:Y:S03]  /*1d030*/  STL.64 [R1+0x1d18], R94 ;  /* 0x001d185e01007387 */ /* 0x0003e60000100a00 */
[C---:B------:R-:W-:Y:S01]  /*1d040*/  IMAD.WIDE R84, R251.reuse, 0x4, R62 ;  /* 0x00000004fb547825 */ /* 0x040fe200078e023e */
[----:B------:R-:W-:Y:S03]  /*1d050*/  STL.64 [R1+0x300], R102 ;  /* 0x0003006601007387 */ /* 0x000fe60000100a00 */
[C---:B----4-:R-:W-:Y:S01]  /*1d060*/  IMAD.WIDE R242, R251.reuse, 0x4, R64 ;  /* 0x00000004fbf27825 */ /* 0x050fe200078e0240 */
[----:B------:R-:W-:Y:S03]  /*1d070*/  STL.64 [R1+0x318], R90 ;  /* 0x0003185a01007387 */ /* 0x000fe60000100a00 */
[C---:B------:R-:W-:Y:S01]  /*1d080*/  IMAD.WIDE R108, R251.reuse, 0x4, R60 ;  /* 0x00000004fb6c7825 */ /* 0x040fe200078e023c */
[----:B------:R4:W-:Y:S03]  /*1d090*/  STL.64 [R1+0x348], R246 ;  /* 0x000348f601007387 */ /* 0x0009e60000100a00 */
[C---:B------:R-:W-:Y:S01]  /*1d0a0*/  IMAD.WIDE R88, R251.reuse, 0x4, R58 ;  /* 0x00000004fb587825 */ /* 0x040fe200078e023a */
[----:B------:R-:W-:Y:S04]  /*1d0b0*/  STL.64 [R1+0x330], R98 ;  /* 0x0003306201007387 */ /* 0x000fe80000100a00 */
[----:B------:R-:W-:Y:S01]  /*1d0c0*/  STL.64 [R1+0x360], R2 ;  /* 0x0003600201007387 */ /* 0x000fe20000100a00 */
[----:B------:R-:W-:-:S03]  /*1d0d0*/  IMAD.WIDE R114, R251, 0x4, R52 ;  /* 0x00000004fb727825 */ /* 0x000fc600078e0234 */
[----:B------:R-:W-:Y:S01]  /*1d0e0*/  STL.64 [R1+0x378], R242 ;  /* 0x000378f201007387 */ /* 0x000fe20000100a00 */
[----:B-1----:R-:W-:-:S03]  /*1d0f0*/  IMAD.WIDE R94, R251, 0x4, R50 ;  /* 0x00000004fb5e7825 */ /* 0x002fc600078e0232 */
[----:B------:R-:W-:Y:S04]  /*1d100*/  STL.64 [R1+0x1970], R84 ;  /* 0x0019705401007387 */ /* 0x000fe80000100a00 */
[----:B------:R-:W-:Y:S01]  /*1d110*/  STL.64 [R1+0x1990], R108 ;  /* 0x0019906c01007387 */ /* 0x000fe20000100a00 */
[----:B------:R-:W-:-:S03]  /*1d120*/  IMAD.WIDE R58, R251, 0x4, R48 ;  /* 0x00000004fb3a7825 */ /* 0x000fc600078e0230 */
[----:B------:R-:W-:Y:S01]  /*1d130*/  STL.64 [R1+0x19b0], R88 ;  /* 0x0019b05801007387 */ /* 0x000fe20000100a00 */
[----:B------:R-:W-:-:S03]  /*1d140*/  IMAD.WIDE R244, R251, 0x4, R46 ;  /* 0x00000004fbf47825 */ /* 0x000fc600078e022e */
[----:B------:R-:W4:Y:S01]  /*1d150*/  LDL.64 R50, [R1+0x1900] ;  /* 0x0019000001327983 */ /* 0x000f220000100a00 */
[----:B------:R-:W-:-:S03]  /*1d160*/  IMAD.WIDE R60, R251, 0x4, R44 ;  /* 0x00000004fb3c7825 */ /* 0x000fc600078e022c */
[----:B------:R-:W-:Y:S04]  /*1d170*/  STL.64 [R1+0x19d0], R56 ;  /* 0x0019d03801007387 */ /* 0x000fe80000100a00 */
[----:B------:R1:W-:Y:S04]  /*1d180*/  STL.64 [R1+0x1a10], R114 ;  /* 0x001a107201007387 */ /* 0x0003e80000100a00 */
[----:B------:R-:W4:Y:S04]  /*1d190*/  LDL.64 R48, [R1+0x358] ;  /* 0x0003580001307983 */ /* 0x000f280000100a00 */
[----:B------:R-:W-:Y:S01]  /*1d1a0*/  STL.64 [R1+0x19f0], R54 ;  /* 0x0019f03601007387 */ /* 0x000fe20000100a00 */
[----:B------:R-:W-:-:S03]  /*1d1b0*/  IMAD.WIDE R116, R251, 0x4, R36 ;  /* 0x00000004fb747825 */ /* 0x000fc600078e0224 */
[----:B------:R-:W-:Y:S04]  /*1d1c0*/  STL.64 [R1+0x1a30], R94 ;  /* 0x001a305e01007387 */ /* 0x000fe80000100a00 */
[----:B------:R-:W3:Y:S01]  /*1d1d0*/  LDL.64 R44, [R1+0x430] ;  /* 0x00043000012c7983 */ /* 0x000ee20000100a00 */
[----:B------:R-:W-:-:S03]  /*1d1e0*/  IMAD.WIDE R112, R251, 0x4, R34 ;  /* 0x00000004fb707825 */ /* 0x000fc600078e0222 */
[----:B------:R-:W-:Y:S04]  /*1d1f0*/  STL.64 [R1+0x1a50], R58 ;  /* 0x001a503a01007387 */ /* 0x000fe80000100a00 */
[----:B------:R-:W-:Y:S01]  /*1d200*/  STL.64 [R1+0x1a70], R244 ;  /* 0x001a70f401007387 */ /* 0x000fe20000100a00 */
[----:B------:R-:W-:-:S03]  /*1d210*/  IMAD.WIDE R62, R251, 0x4, R32 ;  /* 0x00000004fb3e7825 */ /* 0x000fc600078e0220 */
[----:B------:R-:W-:Y:S01]  /*1d220*/  STL.64 [R1+0x1a90], R60 ;  /* 0x001a903c01007387 */ /* 0x000fe20000100a00 */
[----:B------:R-:W-:-:S03]  /*1d230*/  IMAD.WIDE R100, R251, 0x4, R30 ;  /* 0x00000004fb647825 */ /* 0x000fc600078e021e */
[----:B------:R-:W4:Y:S04]  /*1d240*/  LDL.64 R36, [R1+0x17f8] ;  /* 0x0017f80001247983 */ /* 0x000f280000100a00 */
[----:B------:R-:W-:Y:S01]  /*1d250*/  STL.64 [R1+0x1ab0], R42 ;  /* 0x001ab02a01007387 */ /* 0x000fe20000100a00 */
[----:B------:R-:W-:-:S03]  /*1d260*/  IMAD.WIDE R96, R251, 0x4, R26 ;  /* 0x00000004fb607825 */ /* 0x000fc600078e021a */
[----:B------:R-:W-:Y:S04]  /*1d270*/  STL.64 [R1+0x1ad0], R40 ;  /* 0x001ad02801007387 */ /* 0x000fe80000100a00 */
[----:B------:R1:W-:Y:S01]  /*1d280*/  STL.64 [R1+0x1b10], R116 ;  /* 0x001b107401007387 */ /* 0x0003e20000100a00 */
[----:B------:R-:W-:-:S03]  /*1d290*/  IMAD.WIDE R106, R251, 0x4, R24 ;  /* 0x00000004fb6a7825 */ /* 0x000fc600078e0218 */
[----:B------:R-:W-:Y:S01]  /*1d2a0*/  STL.64 [R1+0x1af0], R38 ;  /* 0x001af02601007387 */ /* 0x000fe20000100a00 */
[----:B------:R-:W-:-:S03]  /*1d2b0*/  IMAD.WIDE R46, R251, 0x4, R20 ;  /* 0x00000004fb2e7825 */ /* 0x000fc600078e0214 */
[----:B------:R-:W-:Y:S04]  /*1d2c0*/  STL.64 [R1+0x1b30], R112 ;  /* 0x001b307001007387 */ /* 0x000fe80000100a00 */
[----:B------:R-:W3:Y:S01]  /*1d2d0*/  LDL.64 R30, [R1+0x298] ;  /* 0x00029800011e7983 */ /* 0x000ee20000100a00 */
[----:B------:R-:W-:-:S03]  /*1d2e0*/  IMAD.WIDE R110, R251, 0x4, R22 ;  /* 0x00000004fb6e7825 */ /* 0x000fc600078e0216 */
[----:B------:R-:W-:Y:S01]  /*1d2f0*/  STL.64 [R1+0x1b50], R62 ;  /* 0x001b503e01007387 */ /* 0x000fe20000100a00 */
[----:B------:R-:W-:-:S03]  /*1d300*/  IMAD.WIDE R52, R251, 0x4, R18 ;  /* 0x00000004fb347825 */ /* 0x000fc600078e0212 */
[----:B------:R-:W-:Y:S01]  /*1d310*/  STL.64 [R1+0x1b70], R100 ;  /* 0x001b706401007387 */ /* 0x000fe20000100a00 */
[----:B------:R-:W-:-:S03]  /*1d320*/  IMAD.WIDE R86, R251, 0x4, R16 ;  /* 0x00000004fb567825 */ /* 0x000fc600078e0210 */
[----:B------:R-:W-:Y:S04]  /*1d330*/  STL.64 [R1+0x1b90], R28 ;  /* 0x001b901c01007387 */ /* 0x000fe80000100a00 */
[----:B------:R-:W-:Y:S04]  /*1d340*/  STL.64 [R1+0x1bb0], R96 ;  /* 0x001bb06001007387 */ /* 0x000fe80000100a00 */
[----:B------:R-:W3:Y:S04]  /*1d350*/  LDL.64 R18, [R1+0x3d8] ;  /* 0x0003d80001127983 */ /* 0x000ee80000100a00 */
[----:B------:R-:W-:Y:S04]  /*1d360*/  STL.64 [R1+0x1bd0], R106 ;  /* 0x001bd06a01007387 */ /* 0x000fe80000100a00 */
[----:B------:R1:W-:Y:S04]  /*1d370*/  STL.64 [R1+0x1c10], R46 ;  /* 0x001c102e01007387 */ /* 0x0003e80000100a00 */
[----:B------:R-:W4:Y:S04]  /*1d380*/  LDL.64 R16, [R1+0x17f0] ;  /* 0x0017f00001107983 */ /* 0x000f280000100a00 */
[----:B------:R-:W-:Y:S01]  /*1d390*/  STL.64 [R1+0x1bf0], R110 ;  /* 0x001bf06e01007387 */ /* 0x000fe20000100a00 */
[----:B------:R-:W-:-:S03]  /*1d3a0*/  IMAD.WIDE R20, R251, 0x4, R238 ;  /* 0x00000004fb147825 */ /* 0x000fc600078e02ee */
[----:B------:R-:W-:Y:S04]  /*1d3b0*/  STL.64 [R1+0x1c48], R52 ;  /* 0x001c483401007387 */ /* 0x000fe80000100a00 */
[----:B------:R-:W-:Y:S01]  /*1d3c0*/  STL.64 [R1+0x1c50], R86 ;  /* 0x001c505601007387 */ /* 0x000fe20000100a00 */
[----:B------:R-:W-:-:S03]  /*1d3d0*/  IMAD.WIDE R22, R251, 0x4, R236 ;  /* 0x00000004fb167825 */ /* 0x000fc600078e02ec */
[----:B------:R-:W-:Y:S04]  /*1d3e0*/  STL.64 [R1+0x1c58], R14 ;  /* 0x001c580e01007387 */ /* 0x000fe80000100a00 */
[----:B------:R-:W-:Y:S04]  /*1d3f0*/  STL.64 [R1+0x1c60], R8 ;  /* 0x001c600801007387 */ /* 0x000fe80000100a00 */
[----:B------:R-:W3:Y:S01]  /*1d400*/  LDL.64 R238, [R1+0x288] ;  /* 0x0002880001ee7983 */ /* 0x000ee20000100a00 */
[----:B------:R-:W-:-:S03]  /*1d410*/  IMAD.WIDE R70, R251, 0x4, R212 ;  /* 0x00000004fb467825 */ /* 0x000fc600078e02d4 */
[----:B------:R-:W-:Y:S04]  /*1d420*/  STL.64 [R1+0x1c68], R6 ;  /* 0x001c680601007387 */ /* 0x000fe80000100a00 */
[----:B------:R-:W3:Y:S04]  /*1d430*/  LDL.64 R236, [R1+0x1830] ;  /* 0x0018300001ec7983 */ /* 0x000ee80000100a00 */
[----:B------:R-:W-:Y:S04]  /*1d440*/  STL.64 [R1+0x1c70], R4 ;  /* 0x001c700401007387 */ /* 0x000fe80000100a00 */
[----:B------:R-:W-:Y:S04]  /*1d450*/  STL.64 [R1+0x1c78], R240 ;  /* 0x001c78f001007387 */ /* 0x000fe80000100a00 */
[----:B------:R-:W4:Y:S01]  /*1d460*/  LDL.64 R212, [R1+0x17e8] ;  /* 0x0017e80001d47983 */ /* 0x000f220000100a00 */
[----:B------:R-:W-:-:S04]  /*1d470*/  IMAD.WIDE R198, R251, 0x4, R198 ;  /* 0x00000004fbc67825 */ /* 0x000fc800078e02c6 */
[----:B------:R-:W-:-:S04]  /*1d480*/  IMAD.WIDE R196, R251, 0x4, R196 ;  /* 0x00000004fbc47825 */ /* 0x000fc800078e02c4 */
[----:B------:R-:W-:-:S04]  /*1d490*/  IMAD.WIDE R192, R251, 0x4, R192 ;  /* 0x00000004fbc07825 */ /* 0x000fc800078e02c0 */
[C---:B------:R-:W-:Y:S02]  /*1d4a0*/  IMAD.WIDE R24, R251.reuse, 0x4, R226 ;  /* 0x00000004fb187825 */ /* 0x040fe400078e02e2 */
[----:B------:R-:W3:Y:S02]  /*1d4b0*/  LDL.64 R226, [R1+0x190] ;  /* 0x0001900001e27983 */ /* 0x000ee40000100a00 */
[C---:B------:R-:W-:Y:S02]  /*1d4c0*/  IMAD.WIDE R26, R251.reuse, 0x4, R224 ;  /* 0x00000004fb1a7825 */ /* 0x040fe400078e02e0 */
[----:B------:R-:W3:Y:S02]  /*1d4d0*/  LDL.64 R224, [R1+0x398] ;  /* 0x0003980001e07983 */ /* 0x000ee40000100a00 */
[C---:B------:R-:W-:Y:S02]  /*1d4e0*/  IMAD.WIDE R32, R251.reuse, 0x4, R222 ;  /* 0x00000004fb207825 */ /* 0x040fe400078e02de */
[----:B------:R-:W3:Y:S02]  /*1d4f0*/  LDL.64 R222, [R1+0xd0] ;  /* 0x0000d00001de7983 */ /* 0x000ee40000100a00 */
[----:B------:R-:W-:-:S02]  /*1d500*/  IMAD.WIDE R34, R251, 0x4, R220 ;  /* 0x00000004fb227825 */ /* 0x000fc400078e02dc */
        /* <DEDUP_REMOVED lines=8> */
[----:B------:R-:W-:Y:S02]  /*1d590*/  STL.64 [R1+0xe8], R198 ;  /* 0x0000e8c601007387 */ /* 0x000fe40000100a00 */
[C---:B------:R-:W-:Y:S02]  /*1d5a0*/  IMAD.WIDE R190, R251.reuse, 0x4, R190 ;  /* 0x00000004fbbe7825 */ /* 0x040fe400078e02be */
[----:B------:R-:W-:Y:S02]  /*1d5b0*/  STL.64 [R1+0x168], R196 ;  /* 0x000168c401007387 */ /* 0x000fe40000100a00 */
[----:B------:R-:W-:-:S02]  /*1d5c0*/  IMAD.WIDE R188, R251, 0x4, R188 ;  /* 0x00000004fbbc7825 */ /* 0x000fc400078e02bc */
[----:B------:R-:W-:Y:S02]  /*1d5d0*/  STL.64 [R1+0x188], R192 ;  /* 0x000188c001007387 */ /* 0x000fe40000100a00 */
        /* <DEDUP_REMOVED lines=30> */
[C---:B------:R-:W-:Y:S01]  /*1d7c0*/  IMAD.WIDE R156, R251.reuse, 0x4, R156 ;  /* 0x00000004fb9c7825 */ /* 0x040fe200078e029c */
[----:B------:R-:W-:Y:S01]  /*1d7d0*/  PLOP3.LUT P5, PT, PT, PT, UP0, 0x80, 0x0 ;  /* 0x000000000000781c */ /* 0x000fe20003faf008 */
[----:B------:R-:W-:Y:S02]  /*1d7e0*/  STL.64 [R1+0x338], R160 ;  /* 0x000338a001007387 */ /* 0x000fe40000100a00 */
[C---:B------:R-:W-:Y:S01]  /*1d7f0*/  IMAD.WIDE R154, R251.reuse, 0x4, R154 ;  /* 0x00000004fb9a7825 */ /* 0x040fe200078e029a */
[----:B------:R-:W-:Y:S01]  /*1d800*/  PLOP3.LUT P3, PT, PT, PT, UP0, 0x80, 0x0 ;  /* 0x000000000000781c */ /* 0x000fe20003f6f008 */
[----:B------:R-:W-:Y:S02]  /*1d810*/  STL.64 [R1+0x320], R162 ;  /* 0x000320a201007387 */ /* 0x000fe40000100a00 */
[----:B------:R-:W-:-:S02]  /*1d820*/  IMAD.WIDE R152, R251, 0x4, R152 ;  /* 0x00000004fb987825 */ /* 0x000fc400078e0298 */
[----:B------:R-:W-:Y:S02]  /*1d830*/  STL.64 [R1+0x350], R158 ;  /* 0x0003509e01007387 */ /* 0x000fe40000100a00 */
[C---:B--2---:R-:W-:Y:S02]  /*1d840*/  IMAD.WIDE R150, R251.reuse, 0x4, R150 ;  /* 0x00000004fb967825 */ /* 0x044fe400078e0296 */
        /* <DEDUP_REMOVED lines=10> */
[----:B------:R2:W-:Y:S02]  /*1d8f0*/  STL.64 [R1+0x1b38], R92 ;  /* 0x001b385c01007387 */ /* 0x0005e40000100a00 */
[C---:B------:R-:W-:Y:S02]  /*1d900*/  IMAD.WIDE R134, R251.reuse, 0x4, R134 ;  /* 0x00000004fb867825 */ /* 0x040fe400078e0286 */
[----:B------:R-:W-:Y:S02]  /*1d910*/  STL.64 [R1+0x1b58], R140 ;  /* 0x001b588c01007387 */ /* 0x000fe40000100a00 */
[C---:B------:R-:W-:Y:S02]  /*1d920*/  IMAD.WIDE R104, R251.reuse, 0x4, R132 ;  /* 0x00000004fb687825 */ /* 0x040fe400078e0284 */
[----:B------:R-:W-:Y:S02]  /*1d930*/  STL.64 [R1+0x1b78], R138 ;  /* 0x001b788a01007387 */ /* 0x000fe40000100a00 */
[----:B------:R-:W-:-:S02]  /*1d940*/  IMAD.WIDE R128, R251, 0x4, R128 ;  /* 0x00000004fb807825 */ /* 0x000fc400078e0280 */
[----:B------:R-:W-:Y:S02]  /*1d950*/  STL.64 [R1+0x1b98], R136 ;  /* 0x001b988801007387 */ /* 0x000fe40000100a00 */
[C---:B------:R-:W-:Y:S02]  /*1d960*/  IMAD.WIDE R130, R251.reuse, 0x4, R130 ;  /* 0x00000004fb827825 */ /* 0x040fe400078e0282 */
[----:B------:R-:W-:Y:S04]  /*1d970*/  STL.64 [R1+0x1bb8], R134 ;  /* 0x001bb88601007387 */ /* 0x000fe80000100a00 */
[----:B------:R2:W-:Y:S04]  /*1d980*/  STL.64 [R1+0x1bd8], R104 ;  /* 0x001bd86801007387 */ /* 0x0005e80000100a00 */
[----:B------:R-:W-:Y:S04]  /*1d990*/  STL.64 [R1+0x1c18], R128 ;  /* 0x001c188001007387 */ /* 0x000fe80000100a00 */
[----:B------:R-:W-:Y:S04]  /*1d9a0*/  STL.64 [R1+0x1bf8], R130 ;  /* 0x001bf88201007387 */ /* 0x000fe80000100a00 */
[----:B----4-:R-:W-:Y:S04]  /*1d9b0*/  LDGSTS.E [R0+0x1fe80], desc[UR8][R212.64], !P5 ;  /* 0x1fe80000d4007fae */ /* 0x010fe8000e921848 */
[----:B------:R-:W-:Y:S04]  /*1d9c0*/  LDGSTS.E [R0+0x1ff00], desc[UR8][R16.64], !P3 ;  /* 0x1ff0000010007fae */ /* 0x000fe8000d921848 */
[----:B------:R-:W4:Y:S01]  /*1d9d0*/  LDL.64 R16, [R1+0x1908] ;  /* 0x0019080001107983 */ /* 0x000f220000100a00 */
[----:B------:R-:W-:Y:S01]  /*1d9e0*/  PLOP3.LUT P6, PT, PT, PT, UP0, 0x80, 0x0 ;  /* 0x000000000000781c */ /* 0x000fe20003fcf008 */
[----:B------:R-:W-:-:S12]  /*1d9f0*/  IMAD.WIDE R74, R251, 0x4, R208 ;  /* 0x00000004fb4a7825 */ /* 0x000fd800078e02d0 */
[----:B------:R-:W-:Y:S04]  /*1da00*/  LDGSTS.E [R0+0x1ff80], desc[UR8][R36.64], !P6 ;  /* 0x1ff8000024007fae */ /* 0x000fe8000f121848 */
[----:B------:R-:W0:Y:S04]  /*1da10*/  LDGDEPBAR ;  /* 0x00000000000079af */ /* 0x000e280000000000 */
[----:B---3--:R-:W-:Y:S04]  /*1da20*/  LDGSTS.E [R248+0x28000], desc[UR8][R44.64], P2 ;  /* 0x280000002cf87fae */ /* 0x008fe80009121848 */
[----:B------:R-:W-:Y:S04]  /*1da30*/  LDGSTS.E [R248+0x28080], desc[UR8][R214.64], P1 ;  /* 0x28080000d6f87fae */ /* 0x000fe80008921848 */
[----:B------:R-:W-:Y:S04]  /*1da40*/  LDGSTS.E [R248+0x28100], desc[UR8][R216.64], P0 ;  /* 0x28100000d8f87fae */ /* 0x000fe80008121848 */
[----:B------:R-:W-:Y:S01]  /*1da50*/  LDGSTS.E [R248+0x28180], desc[UR8][R218.64], P4 ;  /* 0x28180000daf87fae */ /* 0x000fe2000a121848 */
[----:B------:R-:W-:-:S03]  /*1da60*/  IMAD.WIDE R10, R251, 0x4, R10 ;  /* 0x00000004fb0a7825 */ /* 0x000fc600078e020a */
[----:B------:R-:W-:Y:S01]  /*1da70*/  LDGSTS.E [R248+0x29000], desc[UR8][R18.64], P2 ;  /* 0x2900000012f87fae */ /* 0x000fe20009121848 */
[----:B------:R-:W-:-:S03]  /*1da80*/  IMAD.WIDE R12, R251, 0x4, R12 ;  /* 0x00000004fb0c7825 */ /* 0x000fc600078e020c */
[----:B------:R-:W-:Y:S04]  /*1da90*/  LDGSTS.E [R248+0x29080], desc[UR8][R220.64], P1 ;  /* 0x29080000dcf87fae */ /* 0x000fe80008921848 */
[----:B------:R-:W-:Y:S04]  /*1daa0*/  LDGSTS.E [R248+0x29100], desc[UR8][R222.64], P0 ;  /* 0x29100000def87fae */ /* 0x000fe80008121848 */
[----:B------:R-:W-:Y:S04]  /*1dab0*/  LDGSTS.E [R248+0x29180], desc[UR8][R26.64], P4 ;  /* 0x291800001af87fae */ /* 0x000fe8000a121848 */
[----:B------:R-:W-:Y:S04]  /*1dac0*/  LDGSTS.E [R248+0x2a000], desc[UR8][R224.64], P2 ;  /* 0x2a000000e0f87fae */ /* 0x000fe80009121848 */
[----:B------:R-:W-:Y:S04]  /*1dad0*/  LDGSTS.E [R248+0x2a080], desc[UR8][R30.64], P1 ;  /* 0x2a0800001ef87fae */ /* 0x000fe80008921848 */
[----:B------:R-:W-:Y:S04]  /*1dae0*/  LDGSTS.E [R248+0x2a100], desc[UR8][R226.64], P0 ;  /* 0x2a100000e2f87fae */ /* 0x000fe80008121848 */
[----:B------:R-:W-:Y:S04]  /*1daf0*/  LDGSTS.E [R248+0x2a180], desc[UR8][R74.64], P4 ;  /* 0x2a1800004af87fae */ /* 0x000fe8000a121848 */
[----:B------:R3:W-:Y:S04]  /*1db00*/  STL.64 [R1+0x1c38], R10 ;  /* 0x001c380a01007387 */ /* 0x0007e80000100a00 */
[----:B------:R-:W-:Y:S04]  /*1db10*/  LDGSTS.E [R248+0x2b000], desc[UR8][R236.64], P2 ;  /* 0x2b000000ecf87fae */ /* 0x000fe80009121848 */
[----:B------:R3:W-:Y:S04]  /*1db20*/  STL.64 [R1+0x1c40], R12 ;  /* 0x001c400c01007387 */ /* 0x0007e80000100a00 */
[----:B------:R-:W-:Y:S04]  /*1db30*/  LDGSTS.E [R248+0x2b080], desc[UR8][R48.64], P1 ;  /* 0x2b08000030f87fae */ /* 0x000fe80008921848 */
[----:B------:R-:W2:Y:S04]  /*1db40*/  LDL.64 R36, [R1+0x1a00] ;  /* 0x001a000001247983 */ /* 0x000ea80000100a00 */
[----:B------:R-:W-:Y:S04]  /*1db50*/  LDGSTS.E [R248+0x2b100], desc[UR8][R238.64], P0 ;  /* 0x2b100000eef87fae */ /* 0x000fe80008121848 */
[----:B------:R-:W3:Y:S04]  /*1db60*/  LDL.64 R44, [R1+0x1a08] ;  /* 0x001a0800012c7983 */ /* 0x000ee80000100a00 */
[----:B------:R-:W-:Y:S04]  /*1db70*/  LDGSTS.E [R248+0x2b180], desc[UR8][R192.64], P4 ;  /* 0x2b180000c0f87fae */ /* 0x000fe8000a121848 */
[----:B------:R-:W-:Y:S04]  /*1db80*/  LDGSTS.E [R248+0x2c000], desc[UR8][R50.64], P2 ;  /* 0x2c00000032f87fae */ /* 0x000fe80009121848 */
[----:B------:R-:W3:Y:S04]  /*1db90*/  LDL.64 R18, [R1+0x1b00] ;  /* 0x001b000001127983 */ /* 0x000ee80000100a00 */
[----:B------:R-:W3:Y:S04]  /*1dba0*/  LDL.64 R30, [R1+0x1c00] ;  /* 0x001c0000011e7983 */ /* 0x000ee80000100a00 */
[----:B------:R-:W3:Y:S04]  /*1dbb0*/  LDL.64 R220, [R1+0x1c08] ;  /* 0x001c080001dc7983 */ /* 0x000ee80000100a00 */
[----:B------:R-:W3:Y:S04]  /*1dbc0*/  LDL.64 R222, [R1+0x410] ;  /* 0x0004100001de7983 */ /* 0x000ee80000100a00 */
[----:B------:R-:W3:Y:S04]  /*1dbd0*/  LDL.64 R48, [R1+0x220] ;  /* 0x0002200001307983 */ /* 0x000ee80000100a00 */
[----:B------:R-:W3:Y:S04]  /*1dbe0*/  LDL.64 R224, [R1+0x3d0] ;  /* 0x0003d00001e07983 */ /* 0x000ee80000100a00 */
[----:B------:R-:W3:Y:S04]  /*1dbf0*/  LDL.64 R50, [R1+0x1e0] ;  /* 0x0001e00001327983 */ /* 0x000ee80000100a00 */
[----:B----4-:R-:W-:Y:S04]  /*1dc00*/  LDGSTS.E [R248+0x2c080], desc[UR8][R16.64], P1 ;  /* 0x2c08000010f87fae */ /* 0x010fe80008921848 */
[----:B------:R-:W-:Y:S04]  /*1dc10*/  LDGSTS.E [R248+0x2c100], desc[UR8][R246.64], P0 ;  /* 0x2c100000f6f87fae */ /* 0x000fe80008121848 */
[----:B------:R-:W-:Y:S04]  /*1dc20*/  LDGSTS.E [R248+0x2c180], desc[UR8][R176.64], P4 ;  /* 0x2c180000b0f87fae */ /* 0x000fe8000a121848 */
[----:B------:R-:W4:Y:S04]  /*1dc30*/  LDL.LU.64 R246, [R1+0x1d40] ;  /* 0x001d400001f67983 */ /* 0x000f280000300a00 */
[----:B------:R-:W4:Y:S04]  /*1dc40*/  LDL.64 R226, [R1+0x390] ;  /* 0x0003900001e27983 */ /* 0x000f280000100a00 */
[----:B------:R-:W4:Y:S04]  /*1dc50*/  LDL.64 R236, [R1+0x2b0] ;  /* 0x0002b00001ec7983 */ /* 0x000f280000100a00 */
[----:B------:R-:W4:Y:S01]  /*1dc60*/  LDL.64 R238, [R1+0x1a0] ;  /* 0x0001a00001ee7983 */ /* 0x000f220000100a00 */
[----:B------:R-:W-:-:S03]  /*1dc70*/  IMAD.WIDE R144, R251, 0x4, R144 ;  /* 0x00000004fb907825 */ /* 0x000fc600078e0290 */
[----:B--2---:R-:W-:Y:S04]  /*1dc80*/  LDGSTS.E [R248+0x2d000], desc[UR8][R36.64], P2 ;  /* 0x2d00000024f87fae */ /* 0x004fe80009121848 */
[----:B---3--:R-:W-:Y:S04]  /*1dc90*/  LDGSTS.E [R248+0x2d080], desc[UR8][R44.64], P1 ;  /* 0x2d0800002cf87fae */ /* 0x008fe80008921848 */
[----:B------:R-:W-:Y:S04]  /*1dca0*/  LDGSTS.E [R248+0x2d100], desc[UR8][R114.64], P0 ;  /* 0x2d10000072f87fae */ /* 0x000fe80008121848 */
[----:B------:R-:W-:Y:S04]  /*1dcb0*/  LDGSTS.E [R248+0x2d180], desc[UR8][R160.64], P4 ;  /* 0x2d180000a0f87fae */ /* 0x000fe8000a121848 */
[----:B------:R-:W-:Y:S04]  /*1dcc0*/  LDGSTS.E [R248+0x2e000], desc[UR8][R18.64], P2 ;  /* 0x2e00000012f87fae */ /* 0x000fe80009121848 */
[----:B-1----:R-:W2:Y:S04]  /*1dcd0*/  LDL.LU.64 R114, [R1+0x1d38] ;  /* 0x001d380001727983 */ /* 0x002ea80000300a00 */
[----:B------:R-:W3:Y:S04]  /*1dce0*/  LDL.64 R36, [R1+0x1838] ;  /* 0x0018380001247983 */ /* 0x000ee80000100a00 */
[----:B------:R-:W3:Y:S04]  /*1dcf0*/  LDL.64 R44, [R1+0x370] ;  /* 0x00037000012c7983 */ /* 0x000ee80000100a00 */
[----:B----4-:R-:W-:Y:S04]  /*1dd00*/  LDGSTS.E [R248+0x2e080], desc[UR8][R246.64], P1 ;  /* 0x2e080000f6f87fae */ /* 0x010fe80008921848 */
[----:B------:R-:W-:Y:S04]  /*1dd10*/  LDGSTS.E [R248+0x2e100], desc[UR8][R116.64], P0 ;  /* 0x2e10000074f87fae */ /* 0x000fe80008121848 */
[----:B------:R-:W-:Y:S04]  /*1dd20*/  LDGSTS.E [R248+0x2e180], desc[UR8][R144.64], P4 ;  /* 0x2e18000090f87fae */ /* 0x000fe8000a121848 */
[----:B------:R-:W4:Y:S04]  /*1dd30*/  LDL.LU.64 R246, [R1+0x1d30] ;  /* 0x001d300001f67983 */ /* 0x000f280000300a00 */
[----:B------:R-:W3:Y:S04]  /*1dd40*/  LDL.64 R16, [R1+0x2a0] ;  /* 0x0002a00001107983 */ /* 0x000ee80000100a00 */
[----:B------:R-:W2:Y:S04]  /*1dd50*/  LDL.LU.64 R116, [R1+0x1d28] ;  /* 0x001d280001747983 */ /* 0x000ea80000300a00 */
[----:B------:R-:W3:Y:S04]  /*1dd60*/  LDL.64 R18, [R1+0x1920] ;  /* 0x0019200001127983 */ /* 0x000ee80000100a00 */
[----:B------:R-:W-:Y:S04]  /*1dd70*/  LDGSTS.E [R248+0x2f000], desc[UR8][R30.64], P2 ;  /* 0x2f0000001ef87fae */ /* 0x000fe80009121848 */
[----:B------:R-:W-:Y:S04]  /*1dd80*/  LDGSTS.E [R248+0x2f080], desc[UR8][R220.64], P1 ;  /* 0x2f080000dcf87fae */ /* 0x000fe80008921848 */
[----:B------:R-:W-:Y:S04]  /*1dd90*/  LDGSTS.E [R248+0x2f100], desc[UR8][R46.64], P0 ;  /* 0x2f1000002ef87fae */ /* 0x000fe80008121848 */
[----:B------:R-:W3:Y:S04]  /*1dda0*/  LDL.64 R30, [R1+0x1928] ;  /* 0x00192800011e7983 */ /* 0x000ee80000100a00 */
[----:B------:R-:W-:Y:S01]  /*1ddb0*/  LDGSTS.E [R248+0x2f180], desc[UR8][R128.64], P4 ;  /* 0x2f18000080f87fae */ /* 0x000fe2000a121848 */
[----:B------:R-:W-:-:S03]  /*1ddc0*/  IMAD.WIDE R76, R251, 0x4, R206 ;  /* 0x00000004fb4c7825 */ /* 0x000fc600078e02ce */
[----:B------:R-:W3:Y:S04]  /*1ddd0*/  LDL.64 R46, [R1+0x1a20] ;  /* 0x001a2000012e7983 */ /* 0x000ee80000100a00 */
[----:B----4-:R-:W-:Y:S04]  /*1dde0*/  LDGSTS.E [R247+0x28200], desc[UR8][R222.64], P2 ;  /* 0x28200000def77fae */ /* 0x010fe80009121848 */
[----:B------:R-:W-:Y:S04]  /*1ddf0*/  LDGSTS.E [R247+0x28280], desc[UR8][R48.64], P1 ;  /* 0x2828000030f77fae */ /* 0x000fe80008921848 */
[----:B--2---:R-:W-:Y:S04]  /*1de00*/  LDGSTS.E [R247+0x28300], desc[UR8][R116.64], P0 ;  /* 0x2830000074f77fae */ /* 0x004fe80008121848 */
        /* <DEDUP_REMOVED lines=9> */
[----:B---3--:R-:W-:Y:S04]  /*1dea0*/  LDGSTS.E [R247+0x2b200], desc[UR8][R36.64], P2 ;  /* 0x2b20000024f77fae */ /* 0x008fe80009121848 */
[----:B------:R-:W-:Y:S04]  /*1deb0*/  LDGSTS.E [R247+0x2b280], desc[UR8][R44.64], P1 ;  /* 0x2b2800002cf77fae */ /* 0x000fe80008921848 */
[----:B------:R-:W-:Y:S04]  /*1dec0*/  LDGSTS.E [R247+0x2b300], desc[UR8][R16.64], P0 ;  /* 0x2b30000010f77fae */ /* 0x000fe80008121848 */
[----:B------:R-:W2:Y:S04]  /*1ded0*/  LDL.64 R48, [R1+0x1a28] ;  /* 0x001a280001307983 */ /* 0x000ea80000100a00 */
[----:B------:R-:W-:Y:S04]  /*1dee0*/  LDGSTS.E [R247+0x2b380], desc[UR8][R190.64], P4 ;  /* 0x2b380000bef77fae */ /* 0x000fe8000a121848 */
        /* <DEDUP_REMOVED lines=8> */
[----:B------:R-:W4:Y:S04]  /*1df70*/  LDL.64 R236, [R1+0x3c8] ;  /* 0x0003c80001ec7983 */ /* 0x000f280000100a00 */
[----:B------:R-:W4:Y:S04]  /*1df80*/  LDL.64 R238, [R1+0x1d8] ;  /* 0x0001d80001ee7983 */ /* 0x000f280000100a00 */
[----:B------:R-:W-:Y:S04]  /*1df90*/  LDGSTS.E [R247+0x2c300], desc[UR8][R2.64], P0 ;  /* 0x2c30000002f77fae */ /* 0x000fe80008121848 */
[----:B------:R-:W-:Y:S04]  /*1dfa0*/  LDGSTS.E [R247+0x2c380], desc[UR8][R174.64], P4 ;  /* 0x2c380000aef77fae */ /* 0x000fe8000a121848 */
[----:B------:R-:W-:Y:S04]  /*1dfb0*/  LDGSTS.E [R247+0x2d200], desc[UR8][R46.64], P2 ;  /* 0x2d2000002ef77fae */ /* 0x000fe80009121848 */
[----:B------:R-:W4:Y:S04]  /*1dfc0*/  LDL.LU.64 R2, [R1+0x1d20] ;  /* 0x001d200001027983 */ /* 0x000f280000300a00 */
[----:B------:R-:W4:Y:S04]  /*1dfd0*/  LDL.64 R16, [R1+0x1800] ;  /* 0x0018000001107983 */ /* 0x000f280000100a00 */
[----:B------:R-:W4:Y:S04]  /*1dfe0*/  LDL.64 R18, [R1+0x2c8] ;  /* 0x0002c80001127983 */ /* 0x000f280000100a00 */
[----:B------:R-:W4:Y:S04]  /*1dff0*/  LDL.64 R30, [R1+0x1b0] ;  /* 0x0001b000011e7983 */ /* 0x000f280000100a00 */
[----:B--2---:R-:W-:Y:S04]  /*1e000*/  LDGSTS.E [R247+0x2d280], desc[UR8][R48.64], P1 ;  /* 0x2d28000030f77fae */ /* 0x004fe80008921848 */
[----:B------:R-:W-:Y:S04]  /*1e010*/  LDGSTS.E [R247+0x2d300], desc[UR8][R94.64], P0 ;  /* 0x2d3000005ef77fae */ /* 0x000fe80008121848 */
[----:B------:R-:W-:Y:S04]  /*1e020*/  LDGSTS.E [R247+0x2d380], desc[UR8][R158.64], P4 ;  /* 0x2d3800009ef77fae */ /* 0x000fe8000a121848 */
[----:B------:R-:W2:Y:S04]  /*1e030*/  LDL.LU.64 R94, [R1+0x1d18] ;  /* 0x001d1800015e7983 */ /* 0x000ea80000300a00 */
[----:B---3--:R-:W-:Y:S04]  /*1e040*/  LDGSTS.E [R247+0x2e200], desc[UR8][R50.64], P2 ;  /* 0x2e20000032f77fae */ /* 0x008fe80009121848 */
[----:B------:R-:W3:Y:S04]  /*1e050*/  LDL.64 R46, [R1+0x1840] ;  /* 0x00184000012e7983 */ /* 0x000ee80000100a00 */
[----:B------:R-:W2:Y:S04]  /*1e060*/  LDL.64 R48, [R1+0x388] ;  /* 0x0003880001307983 */ /* 0x000ea80000100a00 */
[----:B----4-:R-:W-:Y:S04]  /*1e070*/  LDGSTS.E [R247+0x2e280], desc[UR8][R2.64], P1 ;  /* 0x2e28000002f77fae */ /* 0x010fe80008921848 */
[----:B------:R-:W-:Y:S04]  /*1e080*/  LDGSTS.E [R247+0x2e300], desc[UR8][R112.64], P0 ;  /* 0x2e30000070f77fae */ /* 0x000fe80008121848 */
[----:B------:R-:W-:Y:S04]  /*1e090*/  LDGSTS.E [R247+0x2e380], desc[UR8][R92.64], P4 ;  /* 0x2e3800005cf77fae */ /* 0x000fe8000a121848 */
[----:B------:R-:W4:Y:S04]  /*1e0a0*/  LDL.LU.64 R2, [R1+0x1d10] ;  /* 0x001d100001027983 */ /* 0x000f280000300a00 */
[----:B------:R-:W2:Y:S04]  /*1e0b0*/  LDL.64 R50, [R1+0x2b8] ;  /* 0x0002b80001327983 */ /* 0x000ea80000100a00 */
[----:B------:R-:W3:Y:S04]  /*1e0c0*/  LDL.LU.64 R112, [R1+0x1d08] ;  /* 0x001d080001707983 */ /* 0x000ee80000300a00 */
[----:B------:R-:W2:Y:S04]  /*1e0d0*/  LDL.64 R92, [R1+0x1940] ;  /* 0x00194000015c7983 */ /* 0x000ea80000100a00 */
[----:B------:R-:W-:Y:S01]  /*1e0e0*/  LDGSTS.E [R247+0x2f200], desc[UR8][R222.64], P2 ;  /* 0x2f200000def77fae */ /* 0x000fe20009121848 */
[----:B------:R-:W-:-:S03]  /*1e0f0*/  IMAD.WIDE R126, R251, 0x4, R126 ;  /* 0x00000004fb7e7825 */ /* 0x000fc600078e027e */
[----:B------:R-:W-:Y:S04]  /*1e100*/  LDGSTS.E [R247+0x2f280], desc[UR8][R224.64], P1 ;  /* 0x2f280000e0f77fae */ /* 0x000fe80008921848 */
[----:B------:R-:W-:Y:S04]  /*1e110*/  LDGSTS.E [R247+0x2f300], desc[UR8][R52.64], P0 ;  /* 0x2f30000034f77fae */ /* 0x000fe80008121848 */
[----:B------:R-:W-:Y:S01]  /*1e120*/  LDGSTS.E [R247+0x2f380], desc[UR8][R126.64], P4 ;  /* 0x2f3800007ef77fae */ /* 0x000fe2000a121848 */
[----:B------:R-:W-:-:S03]  /*1e130*/  IMAD.WIDE R78, R251, 0x4, R204 ;  /* 0x00000004fb4e7825 */ /* 0x000fc600078e02cc */
[----:B------:R-:W2:Y:S04]  /*1e140*/  LDL.64 R224, [R1+0x1b40] ;  /* 0x001b400001e07983 */ /* 0x000ea80000100a00 */
[----:B------:R-:W2:Y:S04]  /*1e150*/  LDL.64 R52, [R1+0x1948] ;  /* 0x0019480001347983 */ /* 0x000ea80000100a00 */
[----:B----4-:R-:W-:Y:S04]  /*1e160*/  LDGSTS.E [R3+0x28400], desc[UR8][R226.64], P2 ;  /* 0x28400000e2037fae */ /* 0x010fe80009121848 */
        /* <DEDUP_REMOVED lines=8> */
[----:B---3--:R-:W-:Y:S04]  /*1e1f0*/  LDGSTS.E [R3+0x29500], desc[UR8][R112.64], P0 ;  /* 0x2950000070037fae */ /* 0x008fe80008121848 */
        /* <DEDUP_REMOVED lines=8> */
[----:B--2---:R-:W-:Y:S04]  /*1e280*/  LDGSTS.E [R3+0x2b480], desc[UR8][R48.64], P1 ;  /* 0x2b48000030037fae */ /* 0x004fe80008921848 */
[----:B------:R-:W2:Y:S04]  /*1e290*/  LDL.64 R16, [R1+0x78] ;  /* 0x0000780001107983 */ /* 0x000ea80000100a00 */
[----:B------:R-:W2:Y:S04]  /*1e2a0*/  LDL.64 R46, [R1+0x400] ;  /* 0x00040000012e7983 */ /* 0x000ea80000100a00 */
[----:B------:R-:W2:Y:S04]  /*1e2b0*/  LDL.64 R48, [R1+0x210] ;  /* 0x0002100001307983 */ /* 0x000ea80000100a00 */
[----:B------:R-:W-:Y:S04]  /*1e2c0*/  LDGSTS.E [R3+0x2b500], desc[UR8][R50.64], P0 ;  /* 0x2b50000032037fae */ /* 0x000fe80008121848 */
[----:B------:R-:W-:Y:S04]  /*1e2d0*/  LDGSTS.E [R3+0x2b580], desc[UR8][R188.64], P4 ;  /* 0x2b580000bc037fae */ /* 0x000fe8000a121848 */
[----:B------:R-:W2:Y:S04]  /*1e2e0*/  LDL.64 R18, [R1+0x3c0] ;  /* 0x0003c00001127983 */ /* 0x000ea80000100a00 */
[----:B------:R-:W-:Y:S04]  /*1e2f0*/  LDGSTS.E [R3+0x2c400], desc[UR8][R92.64], P2 ;  /* 0x2c4000005c037fae */ /* 0x000fe80009121848 */
[----:B------:R-:W2:Y:S04]  /*1e300*/  LDL.64 R30, [R1+0x1d0] ;  /* 0x0001d000011e7983 */ /* 0x000ea80000100a00 */
[----:B------:R-:W-:Y:S04]  /*1e310*/  LDGSTS.E [R3+0x2c480], desc[UR8][R52.64], P1 ;  /* 0x2c48000034037fae */ /* 0x000fe80008921848 */
[----:B------:R-:W2:Y:S04]  /*1e320*/  LDL.64 R92, [R1+0xd8] ;  /* 0x0000d800015c7983 */ /* 0x000ea80000100a00 */
[----:B------:R-:W-:Y:S04]  /*1e330*/  LDGSTS.E [R3+0x2c500], desc[UR8][R242.64], P0 ;  /* 0x2c500000f2037fae */ /* 0x000fe80008121848 */
[----:B------:R-:W-:Y:S04]  /*1e340*/  LDGSTS.E [R3+0x2c580], desc[UR8][R172.64], P4 ;  /* 0x2c580000ac037fae */ /* 0x000fe8000a121848 */
[----:B------:R-:W2:Y:S04]  /*1e350*/  LDL.LU.64 R242, [R1+0x1d00] ;  /* 0x001d000001f27983 */ /* 0x000ea80000300a00 */
[----:B------:R-:W2:Y:S04]  /*1e360*/  LDL.64 R50, [R1+0x1808] ;  /* 0x0018080001327983 */ /* 0x000ea80000100a00 */
[----:B------:R-:W2:Y:S01]  /*1e370*/  LDL.64 R52, [R1+0x2e0] ;  /* 0x0002e00001347983 */ /* 0x000ea20000100a00 */
[----:B------:R-:W-:-:S03]  /*1e380*/  IMAD.WIDE R124, R251, 0x4, R124 ;  /* 0x00000004fb7c7825 */ /* 0x000fc600078e027c */
[----:B----4-:R-:W-:Y:S04]  /*1e390*/  LDGSTS.E [R3+0x2d400], desc[UR8][R36.64], P2 ;  /* 0x2d40000024037fae */ /* 0x010fe80009121848 */
        /* <DEDUP_REMOVED lines=8> */
[----:B------:R-:W-:Y:S04]  /*1e420*/  LDGSTS.E [R3+0x2e500], desc[UR8][R62.64], P0 ;  /* 0x2e5000003e037fae */ /* 0x000fe80008121848 */
[----:B------:R-:W-:Y:S04]  /*1e430*/  LDGSTS.E [R3+0x2e580], desc[UR8][R140.64], P4 ;  /* 0x2e5800008c037fae */ /* 0x000fe8000a121848 */
[----:B---3--:R-:W-:Y:S04]  /*1e440*/  LDGSTS.E [R3+0x2f400], desc[UR8][R236.64], P2 ;  /* 0x2f400000ec037fae */ /* 0x008fe80009121848 */
[----:B------:R-:W-:Y:S04]  /*1e450*/  LDGSTS.E [R3+0x2f480], desc[UR8][R238.64], P1 ;  /* 0x2f480000ee037fae */ /* 0x000fe80008921848 */
[----:B------:R-:W3:Y:S04]  /*1e460*/  LDL.64 R62, [R1+0x1960] ;  /* 0x00196000013e7983 */ /* 0x000ee80000100a00 */
[----:B------:R-:W-:Y:S04]  /*1e470*/  LDGSTS.E [R3+0x2f500], desc[UR8][R86.64], P0 ;  /* 0x2f50000056037fae */ /* 0x000fe80008121848 */
[----:B------:R-:W-:Y:S04]  /*1e480*/  LDGSTS.E [R3+0x2f580], desc[UR8][R124.64], P4 ;  /* 0x2f5800007c037fae */ /* 0x000fe8000a121848 */
[----:B--2---:R-:W-:Y:S04]  /*1e490*/  LDGSTS.E [R249+0x28600], desc[UR8][R46.64], P2 ;  /* 0x286000002ef97fae */ /* 0x004fe80009121848 */
[----:B------:R-:W2:Y:S04]  /*1e4a0*/  LDL.LU.64 R86, [R1+0x1cf8] ;  /* 0x001cf80001567983 */ /* 0x000ea80000300a00 */
[----:B------:R-:W2:Y:S04]  /*1e4b0*/  LDL.64 R238, [R1+0x1968] ;  /* 0x0019680001ee7983 */ /* 0x000ea80000100a00 */
[----:B------:R-:W-:Y:S04]  /*1e4c0*/  LDGSTS.E [R249+0x28680], desc[UR8][R48.64], P1 ;  /* 0x2868000030f97fae */ /* 0x000fe80008921848 */
[----:B------:R-:W2:Y:S01]  /*1e4d0*/  LDL.64 R46, [R1+0x1a60] ;  /* 0x001a6000012e7983 */ /* 0x000ea20000100a00 */
[----:B------:R-:W-:-:S03]  /*1e4e0*/  IMAD.WIDE R234, R251, 0x4, R234 ;  /* 0x00000004fbea7825 */ /* 0x000fc600078e02ea */
[----:B------:R-:W-:Y:S04]  /*1e4f0*/  LDGSTS.E [R249+0x28700], desc[UR8][R16.64], P0 ;  /* 0x2870000010f97fae */ /* 0x000fe80008121848 */
[----:B------:R-:W2:Y:S04]  /*1e500*/  LDL.64 R48, [R1+0x1a68] ;  /* 0x001a680001307983 */ /* 0x000ea80000100a00 */
[----:B------:R-:W-:Y:S04]  /*1e510*/  LDGSTS.E [R249+0x28780], desc[UR8][R234.64], P4 ;  /* 0x28780000eaf97fae */ /* 0x000fe8000a121848 */
[----:B------:R-:W-:Y:S04]  /*1e520*/  LDGSTS.E [R249+0x29600], desc[UR8][R18.64], P2 ;  /* 0x2960000012f97fae */ /* 0x000fe80009121848 */
[----:B------:R-:W-:Y:S04]  /*1e530*/  LDGSTS.E [R249+0x29680], desc[UR8][R30.64], P1 ;  /* 0x296800001ef97fae */ /* 0x000fe80008921848 */
[----:B------:R-:W-:Y:S04]  /*1e540*/  LDGSTS.E [R249+0x29700], desc[UR8][R92.64], P0 ;  /* 0x297000005cf97fae */ /* 0x000fe80008121848 */
[----:B------:R-:W2:Y:S04]  /*1e550*/  LDL.64 R16, [R1+0x1b68] ;  /* 0x001b680001107983 */ /* 0x000ea80000100a00 */
[----:B------:R-:W-:Y:S04]  /*1e560*/  LDGSTS.E [R249+0x29780], desc[UR8][R64.64], P4 ;  /* 0x2978000040f97fae */ /* 0x000fe8000a121848 */
[----:B------:R-:W2:Y:S01]  /*1e570*/  LDL.64 R92, [R1+0x1b60] ;  /* 0x001b6000015c7983 */ /* 0x000ea20000100a00 */
[----:B------:R-:W-:-:S03]  /*1e580*/  IMAD.WIDE R80, R251, 0x4, R202 ;  /* 0x00000004fb507825 */ /* 0x000fc600078e02ca */
[----:B------:R-:W-:Y:S04]  /*1e590*/  LDGSTS.E [R249+0x2a600], desc[UR8][R50.64], P2 ;  /* 0x2a60000032f97fae */ /* 0x000fe80009121848 */
[----:B------:R-:W-:Y:S04]  /*1e5a0*/  LDGSTS.E [R249+0x2a680], desc[UR8][R52.64], P1 ;  /* 0x2a68000034f97fae */ /* 0x000fe80008921848 */
[----:B------:R-:W2:Y:S04]  /*1e5b0*/  LDL.64 R18, [R1+0x3f8] ;  /* 0x0003f80001127983 */ /* 0x000ea80000100a00 */
[----:B------:R-:W2:Y:S04]  /*1e5c0*/  LDL.64 R50, [R1+0x1cb8] ;  /* 0x001cb80001327983 */ /* 0x000ea80000100a00 */
[----:B------:R-:W2:Y:S04]  /*1e5d0*/  LDL.64 R52, [R1+0x1c88] ;  /* 0x001c880001347983 */ /* 0x000ea80000100a00 */
[----:B------:R-:W2:Y:S04]  /*1e5e0*/  LDL.64 R30, [R1+0x208] ;  /* 0x00020800011e7983 */ /* 0x000ea80000100a00 */
[----:B----4-:R-:W-:Y:S04]  /*1e5f0*/  LDGSTS.E [R249+0x2a700], desc[UR8][R36.64], P0 ;  /* 0x2a70000024f97fae */ /* 0x010fe80008121848 */
[----:B------:R-:W-:Y:S04]  /*1e600*/  LDGSTS.E [R249+0x2a780], desc[UR8][R80.64], P4 ;  /* 0x2a78000050f97fae */ /* 0x000fe8000a121848 */
[----:B------:R-:W-:Y:S04]  /*1e610*/  LDGSTS.E [R249+0x2b600], desc[UR8][R44.64], P2 ;  /* 0x2b6000002cf97fae */ /* 0x000fe80009121848 */
[----:B------:R-:W-:Y:S04]  /*1e620*/  LDGSTS.E [R249+0x2b680], desc[UR8][R58.64], P1 ;  /* 0x2b6800003af97fae */ /* 0x000fe80008921848 */
[----:B------:R-:W-:Y:S04]  /*1e630*/  LDGSTS.E [R249+0x2b700], desc[UR8][R242.64], P0 ;  /* 0x2b700000f2f97fae */ /* 0x000fe80008121848 */
[----:B------:R-:W-:Y:S04]  /*1e640*/  LDGSTS.E [R249+0x2b780], desc[UR8][R186.64], P4 ;  /* 0x2b780000baf97fae */ /* 0x000fe8000a121848 */
[----:B------:R-:W4:Y:S04]  /*1e650*/  LDL.64 R58, [R1+0xa0] ;  /* 0x0000a000013a7983 */ /* 0x000f280000100a00 */
[----:B------:R-:W4:Y:S04]  /*1e660*/  LDL.LU.64 R242, [R1+0x1cf0] ;  /* 0x001cf00001f27983 */ /* 0x000f280000300a00 */
[----:B------:R-:W4:Y:S04]  /*1e670*/  LDL.64 R36, [R1+0x3b8] ;  /* 0x0003b80001247983 */ /* 0x000f280000100a00 */
[----:B------:R-:W4:Y:S04]  /*1e680*/  LDL.64 R44, [R1+0x238] ;  /* 0x00023800012c7983 */ /* 0x000f280000100a00 */
[----:B---3--:R-:W-:Y:S04]  /*1e690*/  LDGSTS.E [R249+0x2c600], desc[UR8][R62.64], P2 ;  /* 0x2c6000003ef97fae */ /* 0x008fe80009121848 */
[----:B------:R-:W3:Y:S04]  /*1e6a0*/  LDL.64 R62, [R1+0xe0] ;  /* 0x0000e000013e7983 */ /* 0x000ee80000100a00 */
[----:B--2---:R-:W-:Y:S04]  /*1e6b0*/  LDGSTS.E [R249+0x2c680], desc[UR8][R238.64], P1 ;  /* 0x2c680000eef97fae */ /* 0x004fe80008921848 */
[----:B------:R-:W-:Y:S04]  /*1e6c0*/  LDGSTS.E [R249+0x2c700], desc[UR8][R84.64], P0 ;  /* 0x2c70000054f97fae */ /* 0x000fe80008121848 */
        /* <DEDUP_REMOVED lines=11> */
[----:B------:R-:W-:Y:S04]  /*1e780*/  LDGSTS.E [R249+0x2e700], desc[UR8][R100.64], P0 ;  /* 0x2e70000064f97fae */ /* 0x000fe80008121848 */
[----:B------:R-:W2:Y:S01]  /*1e790*/  LDL.64 R92, [R1+0x1888] ;  /* 0x00188800015c7983 */ /* 0x000ea20000100a00 */
[----:B------:R-:W-:-:S03]  /*1e7a0*/  IMAD.WIDE R122, R251, 0x4, R122 ;  /* 0x00000004fb7a7825 */ /* 0x000fc600078e027a */
[----:B------:R-:W-:Y:S04]  /*1e7b0*/  LDGSTS.E [R249+0x2e780], desc[UR8][R138.64], P4 ;  /* 0x2e7800008af97fae */ /* 0x000fe8000a121848 */
[----:B------:R-:W2:Y:S04]  /*1e7c0*/  LDL.LU.64 R100, [R1+0x1ce8] ;  /* 0x001ce80001647983 */ /* 0x000ea80000300a00 */
[----:B------:R-:W-:Y:S04]  /*1e7d0*/  LDGSTS.E [R249+0x2f600], desc[UR8][R50.64], P2 ;  /* 0x2f60000032f97fae */ /* 0x000fe80009121848 */
[----:B------:R-:W-:Y:S04]  /*1e7e0*/  LDGSTS.E [R249+0x2f680], desc[UR8][R52.64], P1 ;  /* 0x2f68000034f97fae */ /* 0x000fe80008921848 */
[----:B------:R-:W-:Y:S04]  /*1e7f0*/  LDGSTS.E [R249+0x2f700], desc[UR8][R14.64], P0 ;  /* 0x2f7000000ef97fae */ /* 0x000fe80008121848 */
[----:B------:R-:W2:Y:S04]  /*1e800*/  LDL.64 R50, [R1+0x1980] ;  /* 0x0019800001327983 */ /* 0x000ea80000100a00 */
[----:B------:R-:W2:Y:S04]  /*1e810*/  LDL.64 R52, [R1+0x1988] ;  /* 0x0019880001347983 */ /* 0x000ea80000100a00 */
[----:B------:R-:W-:Y:S01]  /*1e820*/  LDGSTS.E [R249+0x2f780], desc[UR8][R122.64], P4 ;  /* 0x2f7800007af97fae */ /* 0x000fe2000a121848 */
[----:B------:R-:W-:-:S03]  /*1e830*/  IMAD.WIDE R232, R251, 0x4, R232 ;  /* 0x00000004fbe87825 */ /* 0x000fc600078e02e8 */
[----:B------:R-:W-:Y:S04]  /*1e840*/  LDGSTS.E [R2+0x28800], desc[UR8][R18.64], P2 ;  /* 0x2880000012027fae */ /* 0x000fe80009121848 */
[----:B------:R-:W-:Y:S04]  /*1e850*/  LDGSTS.E [R2+0x28880], desc[UR8][R30.64], P1 ;  /* 0x288800001e027fae */ /* 0x000fe80008921848 */
[----:B------:R-:W2:Y:S01]  /*1e860*/  LDL.64 R18, [R1+0x1a80] ;  /* 0x001a800001127983 */ /* 0x000ea20000100a00 */
[----:B------:R-:W-:-:S03]  /*1e870*/  IMAD.WIDE R82, R251, 0x4, R200 ;  /* 0x00000004fb527825 */ /* 0x000fc600078e02c8 */
[----:B------:R-:W2:Y:S04]  /*1e880*/  LDL.64 R30, [R1+0x1b80] ;  /* 0x001b8000011e7983 */ /* 0x000ea80000100a00 */
[----:B----4-:R-:W-:Y:S04]  /*1e890*/  LDGSTS.E [R2+0x28900], desc[UR8][R58.64], P0 ;  /* 0x289000003a027fae */ /* 0x010fe80008121848 */
[----:B------:R-:W-:Y:S04]  /*1e8a0*/  LDGSTS.E [R2+0x28980], desc[UR8][R232.64], P4 ;  /* 0x28980000e8027fae */ /* 0x000fe8000a121848 */
[----:B------:R-:W-:Y:S04]  /*1e8b0*/  LDGSTS.E [R2+0x29800], desc[UR8][R36.64], P2 ;  /* 0x2980000024027fae */ /* 0x000fe80009121848 */
[----:B------:R-:W4:Y:S04]  /*1e8c0*/  LDL.64 R58, [R1+0x1a88] ;  /* 0x001a8800013a7983 */ /* 0x000f280000100a00 */
[----:B------:R-:W-:Y:S04]  /*1e8d0*/  LDGSTS.E [R2+0x29880], desc[UR8][R44.64], P1 ;  /* 0x298800002c027fae */ /* 0x000fe80008921848 */
[----:B------:R-:W4:Y:S04]  /*1e8e0*/  LDL.64 R36, [R1+0x1b88] ;  /* 0x001b880001247983 */ /* 0x000f280000100a00 */
[----:B---3--:R-:W-:Y:S04]  /*1e8f0*/  LDGSTS.E [R2+0x29900], desc[UR8][R62.64], P0 ;  /* 0x299000003e027fae */ /* 0x008fe80008121848 */
[----:B------:R-:W-:Y:S04]  /*1e900*/  LDGSTS.E [R2+0x29980], desc[UR8][R66.64], P4 ;  /* 0x2998000042027fae */ /* 0x000fe8000a121848 */
[----:B------:R-:W3:Y:S04]  /*1e910*/  LDL.64 R44, [R1+0x3f0] ;  /* 0x0003f000012c7983 */ /* 0x000ee80000100a00 */
[----:B------:R-:W3:Y:S04]  /*1e920*/  LDL.64 R62, [R1+0x1cc0] ;  /* 0x001cc000013e7983 */ /* 0x000ee80000100a00 */
[----:B--2---:R-:W-:Y:S04]  /*1e930*/  LDGSTS.E [R2+0x2a800], desc[UR8][R84.64], P2 ;  /* 0x2a80000054027fae */ /* 0x004fe80009121848 */
[----:B------:R-:W-:Y:S04]  /*1e940*/  LDGSTS.E [R2+0x2a880], desc[UR8][R46.64], P1 ;  /* 0x2a8800002e027fae */ /* 0x000fe80008921848 */
[----:B------:R-:W2:Y:S04]  /*1e950*/  LDL.64 R84, [R1+0x1c90] ;  /* 0x001c900001547983 */ /* 0x000ea80000100a00 */
[----:B------:R-:W-:Y:S04]  /*1e960*/  LDGSTS.E [R2+0x2a900], desc[UR8][R48.64], P0 ;  /* 0x2a90000030027fae */ /* 0x000fe80008121848 */
[----:B------:R-:W-:Y:S04]  /*1e970*/  LDGSTS.E [R2+0x2a980], desc[UR8][R82.64], P4 ;  /* 0x2a98000052027fae */ /* 0x000fe8000a121848 */
[----:B------:R-:W-:Y:S04]  /*1e980*/  LDGSTS.E [R2+0x2b800], desc[UR8][R244.64], P2 ;  /* 0x2b800000f4027fae */ /* 0x000fe80009121848 */
[----:B------:R-:W2:Y:S04]  /*1e990*/  LDL.64 R46, [R1+0x3b0] ;  /* 0x0003b000012e7983 */ /* 0x000ea80000100a00 */
[----:B------:R-:W2:Y:S04]  /*1e9a0*/  LDL.64 R48, [R1+0x160] ;  /* 0x0001600001307983 */ /* 0x000ea80000100a00 */
[----:B------:R-:W2:Y:S04]  /*1e9b0*/  LDL.64 R244, [R1+0x200] ;  /* 0x0002000001f47983 */ /* 0x000ea80000100a00 */
[----:B------:R-:W-:Y:S04]  /*1e9c0*/  LDGSTS.E [R2+0x2b880], desc[UR8][R92.64], P1 ;  /* 0x2b8800005c027fae */ /* 0x000fe80008921848 */
[----:B------:R-:W-:Y:S04]  /*1e9d0*/  LDGSTS.E [R2+0x2b900], desc[UR8][R94.64], P0 ;  /* 0x2b9000005e027fae */ /* 0x000fe80008121848 */
[----:B------:R-:W-:Y:S04]  /*1e9e0*/  LDGSTS.E [R2+0x2b980], desc[UR8][R184.64], P4 ;  /* 0x2b980000b8027fae */ /* 0x000fe8000a121848 */
[----:B------:R-:W2:Y:S04]  /*1e9f0*/  LDL.64 R92, [R1+0xa8] ;  /* 0x0000a800015c7983 */ /* 0x000ea80000100a00 */
[----:B------:R-:W2:Y:S04]  /*1ea00*/  LDL.64 R94, [R1+0x250] ;  /* 0x00025000015e7983 */ /* 0x000ea80000100a00 */
[----:B------:R-:W-:Y:S04]  /*1ea10*/  LDGSTS.E [R2+0x2c800], desc[UR8][R50.64], P2 ;  /* 0x2c80000032027fae */ /* 0x000fe80009121848 */
[----:B------:R-:W-:Y:S04]  /*1ea20*/  LDGSTS.E [R2+0x2c880], desc[UR8][R52.64], P1 ;  /* 0x2c88000034027fae */ /* 0x000fe80008921848 */
[----:B------:R-:W-:Y:S04]  /*1ea30*/  LDGSTS.E [R2+0x2c900], desc[UR8][R108.64], P0 ;  /* 0x2c9000006c027fae */ /* 0x000fe80008121848 */
[----:B------:R-:W-:Y:S04]  /*1ea40*/  LDGSTS.E [R2+0x2c980], desc[UR8][R168.64], P4 ;  /* 0x2c980000a8027fae */ /* 0x000fe8000a121848 */
[----:B------:R-:W2:Y:S04]  /*1ea50*/  LDL.LU.64 R108, [R1+0x1ce0] ;  /* 0x001ce000016c7983 */ /* 0x000ea80000300a00 */
[----:B------:R-:W2:Y:S04]  /*1ea60*/  LDL.64 R50, [R1+0x1818] ;  /* 0x0018180001327983 */ /* 0x000ea80000100a00 */
[----:B------:R-:W2:Y:S04]  /*1ea70*/  LDL.64 R52, [R1+0x310] ;  /* 0x0003100001347983 */ /* 0x000ea80000100a00 */
[----:B------:R-:W-:Y:S01]  /*1ea80*/  LDGSTS.E [R2+0x2d800], desc[UR8][R18.64], P2 ;  /* 0x2d80000012027fae */ /* 0x000fe20009121848 */
[----:B------:R-:W-:-:S03]  /*1ea90*/  IMAD.WIDE R120, R251, 0x4, R120 ;  /* 0x00000004fb787825 */ /* 0x000fc600078e0278 */
[----:B----4-:R-:W-:Y:S04]  /*1eaa0*/  LDGSTS.E [R2+0x2d880], desc[UR8][R58.64], P1 ;  /* 0x2d8800003a027fae */ /* 0x010fe80008921848 */
        /* <DEDUP_REMOVED lines=8> */
[----:B---3--:R-:W-:Y:S04]  /*1eb30*/  LDGSTS.E [R2+0x2f800], desc[UR8][R62.64], P2 ;  /* 0x2f8000003e027fae */ /* 0x008fe80009121848 */
[----:B------:R-:W3:Y:S04]  /*1eb40*/  LDL.64 R62, [R1+0x19a0] ;  /* 0x0019a000013e7983 */ /* 0x000ee80000100a00 */
[----:B--2---:R-:W-:Y:S04]  /*1eb50*/  LDGSTS.E [R2+0x2f880], desc[UR8][R84.64], P1 ;  /* 0x2f88000054027fae */ /* 0x004fe80008921848 */
[----:B------:R-:W-:Y:S04]  /*1eb60*/  LDGSTS.E [R2+0x2f900], desc[UR8][R8.64], P0 ;  /* 0x2f90000008027fae */ /* 0x000fe80008121848 */
[----:B------:R-:W-:Y:S04]  /*1eb70*/  LDGSTS.E [R2+0x2f980], desc[UR8][R120.64], P4 ;  /* 0x2f98000078027fae */ /* 0x000fe8000a121848 */
[----:B------:R-:W2:Y:S04]  /*1eb80*/  LDL.64 R84, [R1+0x19a8] ;  /* 0x0019a80001547983 */ /* 0x000ea80000100a00 */
[----:B------:R-:W-:Y:S01]  /*1eb90*/  LDGSTS.E [R250+0x28a00], desc[UR8][R44.64], P2 ;  /* 0x28a000002cfa7fae */ /* 0x000fe20009121848 */
[----:B------:R-:W-:-:S03]  /*1eba0*/  IMAD.WIDE R230, R251, 0x4, R230 ;  /* 0x00000004fbe67825 */ /* 0x000fc600078e02e6 */
[----:B------:R-:W2:Y:S04]  /*1ebb0*/  LDL.64 R2, [R1+0x1ae8] ;  /* 0x001ae80001027983 */ /* 0x000ea80000100a00 */
[----:B------:R-:W-:Y:S04]  /*1ebc0*/  LDGSTS.E [R250+0x28a80], desc[UR8][R244.64], P1 ;  /* 0x28a80000f4fa7fae */ /* 0x000fe80008921848 */
[----:B------:R-:W2:Y:S04]  /*1ebd0*/  LDL.64 R244, [R1+0x1aa0] ;  /* 0x001aa00001f47983 */ /* 0x000ea80000100a00 */
[----:B------:R-:W-:Y:S04]  /*1ebe0*/  LDGSTS.E [R250+0x28b00], desc[UR8][R92.64], P0 ;  /* 0x28b000005cfa7fae */ /* 0x000fe80008121848 */
[----:B------:R-:W-:Y:S04]  /*1ebf0*/  LDGSTS.E [R250+0x28b80], desc[UR8][R230.64], P4 ;  /* 0x28b80000e6fa7fae */ /* 0x000fe8000a121848 */
[----:B------:R-:W-:Y:S04]  /*1ec00*/  LDGSTS.E [R250+0x29a00], desc[UR8][R46.64], P2 ;  /* 0x29a000002efa7fae */ /* 0x000fe80009121848 */
[----:B------:R-:W2:Y:S04]  /*1ec10*/  LDL.64 R92, [R1+0x1aa8] ;  /* 0x001aa800015c7983 */ /* 0x000ea80000100a00 */
        /* <DEDUP_REMOVED lines=8> */
[----:B------:R-:W2:Y:S04]  /*1eca0*/  LDL.64 R48, [R1+0x1cc8] ;  /* 0x001cc80001307983 */ /* 0x000ea80000100a00 */
[----:B------:R-:W-:Y:S04]  /*1ecb0*/  LDGSTS.E [R250+0x2ab80], desc[UR8][R198.64], P4 ;  /* 0x2ab80000c6fa7fae */ /* 0x000fe8000a121848 */
[----:B------:R-:W2:Y:S04]  /*1ecc0*/  LDL.64 R100, [R1+0x1c98] ;  /* 0x001c980001647983 */ /* 0x000ea80000100a00 */
[----:B------:R-:W2:Y:S04]  /*1ecd0*/  LDL.64 R50, [R1+0x3e8] ;  /* 0x0003e80001327983 */ /* 0x000ea80000100a00 */
[----:B------:R-:W2:Y:S04]  /*1ece0*/  LDL.64 R52, [R1+0x1f8] ;  /* 0x0001f80001347983 */ /* 0x000ea80000100a00 */
[----:B----4-:R-:W-:Y:S04]  /*1ecf0*/  LDGSTS.E [R250+0x2ba00], desc[UR8][R58.64], P2 ;  /* 0x2ba000003afa7fae */ /* 0x010fe80009121848 */
[----:B------:R-:W-:Y:S04]  /*1ed00*/  LDGSTS.E [R250+0x2ba80], desc[UR8][R60.64], P1 ;  /* 0x2ba800003cfa7fae */ /* 0x000fe80008921848 */
[----:B------:R-:W-:Y:S04]  /*1ed10*/  LDGSTS.E [R250+0x2bb00], desc[UR8][R102.64], P0 ;  /* 0x2bb0000066fa7fae */ /* 0x000fe80008121848 */
[----:B------:R-:W4:Y:S04]  /*1ed20*/  LDL.64 R58, [R1+0xc0] ;  /* 0x0000c000013a7983 */ /* 0x000f280000100a00 */
[----:B------:R-:W4:Y:S04]  /*1ed30*/  LDL.64 R60, [R1+0x268] ;  /* 0x00026800013c7983 */ /* 0x000f280000100a00 */
[----:B------:R-:W4:Y:S04]  /*1ed40*/  LDL.64 R102, [R1+0x3a8] ;  /* 0x0003a80001667983 */ /* 0x000f280000100a00 */
[----:B------:R-:W-:Y:S04]  /*1ed50*/  LDGSTS.E [R250+0x2bb80], desc[UR8][R182.64], P4 ;  /* 0x2bb80000b6fa7fae */ /* 0x000fe8000a121848 */
[----:B---3--:R-:W-:Y:S04]  /*1ed60*/  LDGSTS.E [R250+0x2ca00], desc[UR8][R62.64], P2 ;  /* 0x2ca000003efa7fae */ /* 0x008fe80009121848 */
[----:B------:R-:W3:Y:S04]  /*1ed70*/  LDL.64 R62, [R1+0x1820] ;  /* 0x00182000013e7983 */ /* 0x000ee80000100a00 */
[----:B--2---:R-:W-:Y:S04]  /*1ed80*/  LDGSTS.E [R250+0x2ca80], desc[UR8][R84.64], P1 ;  /* 0x2ca8000054fa7fae */ /* 0x004fe80008921848 */
[----:B------:R-:W-:Y:S04]  /*1ed90*/  LDGSTS.E [R250+0x2cb00], desc[UR8][R88.64], P0 ;  /* 0x2cb0000058fa7fae */ /* 0x000fe80008121848 */
[----:B------:R-:W-:Y:S04]  /*1eda0*/  LDGSTS.E [R250+0x2cb80], desc[UR8][R166.64], P4 ;  /* 0x2cb80000a6fa7fae */ /* 0x000fe8000a121848 */
[----:B------:R-:W2:Y:S04]  /*1edb0*/  LDL.64 R84, [R1+0x328] ;  /* 0x0003280001547983 */ /* 0x000ea80000100a00 */
[----:B------:R-:W2:Y:S04]  /*1edc0*/  LDL.64 R88, [R1+0x18c8] ;  /* 0x0018c80001587983 */ /* 0x000ea80000100a00 */
[----:B------:R-:W-:Y:S04]  /*1edd0*/  LDGSTS.E [R250+0x2da00], desc[UR8][R244.64], P2 ;  /* 0x2da00000f4fa7fae */ /* 0x000fe80009121848 */
[----:B------:R-:W2:Y:S04]  /*1ede0*/  LDL.64 R244, [R1+0x18c0] ;  /* 0x0018c00001f47983 */ /* 0x000ea80000100a00 */
[----:B------:R-:W-:Y:S04]  /*1edf0*/  LDGSTS.E [R250+0x2da80], desc[UR8][R92.64], P1 ;  /* 0x2da800005cfa7fae */ /* 0x000fe80008921848 */
[----:B------:R-:W-:Y:S04]  /*1ee00*/  LDGSTS.E [R250+0x2db00], desc[UR8][R42.64], P0 ;  /* 0x2db000002afa7fae */ /* 0x000fe80008121848 */
[----:B------:R-:W-:Y:S04]  /*1ee10*/  LDGSTS.E [R250+0x2db80], desc[UR8][R150.64], P4 ;  /* 0x2db8000096fa7fae */ /* 0x000fe8000a121848 */
[----:B------:R-:W2:Y:S04]  /*1ee20*/  LDL.64 R92, [R1+0x19c0] ;  /* 0x0019c000015c7983 */ /* 0x000ea80000100a00 */
[----:B------:R-:W-:Y:S01]  /*1ee30*/  LDGSTS.E [R250+0x2ea00], desc[UR8][R94.64], P2 ;  /* 0x2ea000005efa7fae */ /* 0x000fe20009121848 */
[----:B------:R-:W-:-:S03]  /*1ee40*/  IMAD.WIDE R118, R251, 0x4, R118 ;  /* 0x00000004fb767825 */ /* 0x000fc600078e0276 */
[----:B------:R-:W-:Y:S04]  /*1ee50*/  LDGSTS.E [R250+0x2ea80], desc[UR8][R46.64], P1 ;  /* 0x2ea800002efa7fae */ /* 0x000fe80008921848 */
[----:B------:R-:W-:Y:S04]  /*1ee60*/  LDGSTS.E [R250+0x2eb00], desc[UR8][R96.64], P0 ;  /* 0x2eb0000060fa7fae */ /* 0x000fe80008121848 */
[----:B------:R-:W2:Y:S01]  /*1ee70*/  LDL.64 R94, [R1+0x19c8] ;  /* 0x0019c800015e7983 */ /* 0x000ea20000100a00 */
[----:B------:R-:W-:-:S03]  /*1ee80*/  IMAD.WIDE R228, R251, 0x4, R228 ;  /* 0x00000004fbe47825 */ /* 0x000fc600078e02e4 */
[----:B------:R-:W-:Y:S04]  /*1ee90*/  LDGSTS.E [R250+0x2eb80], desc[UR8][R134.64], P4 ;  /* 0x2eb8000086fa7fae */ /* 0x000fe8000a121848 */
[----:B------:R-:W-:Y:S04]  /*1eea0*/  LDGSTS.E [R250+0x2fa00], desc[UR8][R48.64], P2 ;  /* 0x2fa0000030fa7fae */ /* 0x000fe80009121848 */
[----:B------:R-:W2:Y:S04]  /*1eeb0*/  LDL.64 R96, [R1+0x1ac0] ;  /* 0x001ac00001607983 */ /* 0x000ea80000100a00 */
[----:B------:R-:W-:Y:S04]  /*1eec0*/  LDGSTS.E [R250+0x2fa80], desc[UR8][R100.64], P1 ;  /* 0x2fa8000064fa7fae */ /* 0x000fe80008921848 */
[----:B------:R-:W-:Y:S04]  /*1eed0*/  LDGSTS.E [R250+0x2fb00], desc[UR8][R6.64], P0 ;  /* 0x2fb0000006fa7fae */ /* 0x000fe80008121848 */
[----:B------:R-:W-:Y:S04]  /*1eee0*/  LDGSTS.E [R250+0x2fb80], desc[UR8][R118.64], P4 ;  /* 0x2fb8000076fa7fae */ /* 0x000fe8000a121848 */
[----:B------:R-:W-:Y:S04]  /*1eef0*/  LDGSTS.E [R0+0x28c00], desc[UR8][R50.64], P2 ;  /* 0x28c0000032007fae */ /* 0x000fe80009121848 */
[----:B------:R-:W-:Y:S04]  /*1ef00*/  LDGSTS.E [R0+0x28c80], desc[UR8][R52.64], P1 ;  /* 0x28c8000034007fae */ /* 0x000fe80008921848 */
[----:B------:R-:W2:Y:S04]  /*1ef10*/  LDL.64 R100, [R1+0x1ac8] ;  /* 0x001ac80001647983 */ /* 0x000ea80000100a00 */
[----:B----4-:R-:W-:Y:S04]  /*1ef20*/  LDGSTS.E [R0+0x28d00], desc[UR8][R58.64], P0 ;  /* 0x28d000003a007fae */ /* 0x010fe80008121848 */
[----:B------:R-:W-:Y:S04]  /*1ef30*/  LDGSTS.E [R0+0x28d80], desc[UR8][R228.64], P4 ;  /* 0x28d80000e4007fae */ /* 0x000fe8000a121848 */
[----:B------:R-:W-:Y:S04]  /*1ef40*/  LDGSTS.E [R0+0x29c00], desc[UR8][R102.64], P2 ;  /* 0x29c0000066007fae */ /* 0x000fe80009121848 */
[----:B------:R-:W-:Y:S04]  /*1ef50*/  LDGSTS.E [R0+0x29c80], desc[UR8][R60.64], P1 ;  /* 0x29c800003c007fae */ /* 0x000fe80008921848 */
[----:B------:R-:W-:Y:S04]  /*1ef60*/  LDGSTS.E [R0+0x29d00], desc[UR8][R108.64], P0 ;  /* 0x29d000006c007fae */ /* 0x000fe80008121848 */
[----:B------:R-:W4:Y:S04]  /*1ef70*/  LDL.64 R102, [R1+0x1bc0] ;  /* 0x001bc00001667983 */ /* 0x000f280000100a00 */
[----:B------:R-:W-:Y:S04]  /*1ef80*/  LDGSTS.E [R0+0x29d80], desc[UR8][R70.64], P4 ;  /* 0x29d8000046007fae */ /* 0x000fe8000a121848 */
[----:B------:R-:W4:Y:S04]  /*1ef90*/  LDL.64 R108, [R1+0x1bc8] ;  /* 0x001bc800016c7983 */ /* 0x000f280000100a00 */
[----:B------:R-:W4:Y:S04]  /*1efa0*/  LDL.64 R58, [R1+0x1f0] ;  /* 0x0001f000013a7983 */ /* 0x000f280000100a00 */
[----:B---3--:R-:W-:Y:S04]  /*1efb0*/  LDGSTS.E [R0+0x2ac00], desc[UR8][R62.64], P2 ;  /* 0x2ac000003e007fae */ /* 0x008fe80009121848 */
[----:B------:R-:W3:Y:S04]  /*1efc0*/  LDL.64 R60, [R1+0xc8] ;  /* 0x0000c800013c7983 */ /* 0x000ee80000100a00 */
[----:B------:R-:W3:Y:S04]  /*1efd0*/  LDL.64 R62, [R1+0x3a0] ;  /* 0x0003a000013e7983 */ /* 0x000ee80000100a00 */
[----:B--2---:R-:W-:Y:S04]  /*1efe0*/  LDGSTS.E [R0+0x2ac80], desc[UR8][R84.64], P1 ;  /* 0x2ac8000054007fae */ /* 0x004fe80008921848 */
[----:B------:R-:W-:Y:S04]  /*1eff0*/  LDGSTS.E [R0+0x2ad00], desc[UR8][R242.64], P0 ;  /* 0x2ad00000f2007fae */ /* 0x000fe80008121848 */
[----:B------:R1:W-:Y:S04]  /*1f000*/  LDGSTS.E [R0+0x2ad80], desc[UR8][R196.64], P4 ;  /* 0x2ad80000c4007fae */ /* 0x0003e8000a121848 */
[----:B------:R-:W2:Y:S04]  /*1f010*/  LDL.64 R84, [R1+0x280] ;  /* 0x0002800001547983 */ /* 0x000ea80000100a00 */
[----:B------:R-:W3:Y:S04]  /*1f020*/  LDL.64 R242, [R1+0x1cd0] ;  /* 0x001cd00001f27983 */ /* 0x000ee80000100a00 */
        /* <DEDUP_REMOVED lines=15> */
[----:B------:R-:W2:Y:S04]  /*1f120*/  LDL.64 R96, [R1+0x18e8] ;  /* 0x0018e80001607983 */ /* 0x000ea80000100a00 */
[----:B------:R-:W-:Y:S04]  /*1f130*/  LDGSTS.E [R0+0x2dc80], desc[UR8][R100.64], P1 ;  /* 0x2dc8000064007fae */ /* 0x000fe80008921848 */
[----:B------:R-:W-:Y:S04]  /*1f140*/  LDGSTS.E [R0+0x2dd00], desc[UR8][R40.64], P0 ;  /* 0x2dd0000028007fae */ /* 0x000fe80008121848 */
[----:B------:R-:W-:Y:S04]  /*1f150*/  LDGSTS.E [R0+0x2dd80], desc[UR8][R148.64], P4 ;  /* 0x2dd8000094007fae */ /* 0x000fe8000a121848 */
[----:B------:R-:W2:Y:S04]  /*1f160*/  LDL.64 R100, [R1+0x19e0] ;  /* 0x0019e00001647983 */ /* 0x000ea80000100a00 */
[----:B----4-:R-:W-:Y:S04]  /*1f170*/  LDGSTS.E [R0+0x2ec00], desc[UR8][R102.64], P2 ;  /* 0x2ec0000066007fae */ /* 0x010fe80009121848 */
[----:B------:R-:W-:Y:S04]  /*1f180*/  LDGSTS.E [R0+0x2ec80], desc[UR8][R108.64], P1 ;  /* 0x2ec800006c007fae */ /* 0x000fe80008921848 */
[----:B------:R-:W4:Y:S04]  /*1f190*/  LDL.64 R102, [R1+0x19e8] ;  /* 0x0019e80001667983 */ /* 0x000f280000100a00 */
[----:B------:R-:W-:Y:S04]  /*1f1a0*/  LDGSTS.E [R0+0x2ed00], desc[UR8][R106.64], P0 ;  /* 0x2ed000006a007fae */ /* 0x000fe80008121848 */
[----:B------:R-:W-:Y:S04]  /*1f1b0*/  LDGSTS.E [R0+0x2ed80], desc[UR8][R104.64], P4 ;  /* 0x2ed8000068007fae */ /* 0x000fe8000a121848 */
[----:B------:R-:W4:Y:S04]  /*1f1c0*/  LDL.64 R108, [R1+0x1be8] ;  /* 0x001be800016c7983 */ /* 0x000f280000100a00 */
[----:B------:R-:W4:Y:S04]  /*1f1d0*/  LDL.64 R106, [R1+0x1be0] ;  /* 0x001be000016a7983 */ /* 0x000f280000100a00 */
[----:B------:R-:W4:Y:S04]  /*1f1e0*/  LDL.64 R104, [R1+0x1ae0] ;  /* 0x001ae00001687983 */ /* 0x000f280000100a00 */
[----:B---3--:R-:W-:Y:S04]  /*1f1f0*/  LDGSTS.E [R0+0x2fc00], desc[UR8][R242.64], P2 ;  /* 0x2fc00000f2007fae */ /* 0x008fe80009121848 */
[----:B------:R-:W3:Y:S04]  /*1f200*/  LDL.64 R242, [R1+0x1cd8] ;  /* 0x001cd80001f27983 */ /* 0x000ee80000100a00 */
[----:B--2---:R-:W-:Y:S04]  /*1f210*/  LDGSTS.E [R0+0x2fc80], desc[UR8][R244.64], P1 ;  /* 0x2fc80000f4007fae */ /* 0x004fe80008921848 */
[----:B------:R-:W-:Y:S01]  /*1f220*/  LDGSTS.E [R0+0x2fd00], desc[UR8][R4.64], P0 ;  /* 0x2fd0000004007fae */ /* 0x000fe20008121848 */
[----:B------:R-:W-:-:S03]  /*1f230*/  IMAD.WIDE R72, R251, 0x4, R210 ;  /* 0x00000004fb487825 */ /* 0x000fc600078e02d2 */
[----:B------:R-:W-:Y:S04]  /*1f240*/  LDGSTS.E [R0+0x2fd80], desc[UR8][R10.64], P4 ;  /* 0x2fd800000a007fae */ /* 0x000fe8000a121848 */
[----:B------:R-:W2:Y:S04]  /*1f250*/  LDL.64 R244, [R1+0x1ca8] ;  /* 0x001ca80001f47983 */ /* 0x000ea80000100a00 */
[----:B------:R1:W-:Y:S04]  /*1f260*/  STL [R1+0xb0], RZ ;  /* 0x0000b0ff01007387 */ /* 0x0003e80000100800 */
        /* <DEDUP_REMOVED lines=40> */
[----:B------:R-:W-:Y:S04]  /*1f4f0*/  LDGSTS.E [R246+0x28e00], desc[UR8][R56.64], P2 ;  /* 0x28e0000038f67fae */ /* 0x000fe80009121848 */
        /* <DEDUP_REMOVED lines=21> */
[----:B------:R1:W-:Y:S04]  /*1f650*/  LDGSTS.E [R246+0x2af80], desc[UR8][R194.64], P4 ;  /* 0x2af80000c2f67fae */ /* 0x0003e8000a121848 */
[----:B------:R1:W-:Y:S04]  /*1f660*/  STL [R1+0x30], RZ ;  /* 0x000030ff01007387 */ /* 0x0003e80000100800 */
[----:B------:R-:W-:Y:S04]  /*1f670*/  LDGSTS.E [R246+0x2be00], desc[UR8][R94.64], P2 ;  /* 0x2be000005ef67fae */ /* 0x000fe80009121848 */
[----:B------:R1:W-:Y:S04]  /*1f680*/  STL [R1+0x34], RZ ;  /* 0x000034ff01007387 */ /* 0x0003e80000100800 */
[----:B------:R-:W-:Y:S04]  /*1f690*/  LDGSTS.E [R246+0x2be80], desc[UR8][R96.64], P1 ;  /* 0x2be8000060f67fae */ /* 0x000fe80008921848 */
[----:B------:R1:W-:Y:S04]  /*1f6a0*/  STL [R1+0x38], RZ ;  /* 0x000038ff01007387 */ /* 0x0003e80000100800 */
[----:B------:R-:W-:Y:S04]  /*1f6b0*/  LDGSTS.E [R246+0x2bf00], desc[UR8][R98.64], P0 ;  /* 0x2bf0000062f67fae */ /* 0x000fe80008121848 */
[----:B------:R1:W-:Y:S01]  /*1f6c0*/  STL [R1+0x3c], RZ ;  /* 0x00003cff01007387 */ /* 0x0003e20000100800 */
[----:B------:R-:W-:-:S03]  /*1f6d0*/  IMAD.WIDE R146, R251, 0x4, R146 ;  /* 0x00000004fb927825 */ /* 0x000fc600078e0292 */
[----:B------:R1:W-:Y:S04]  /*1f6e0*/  LDGSTS.E [R246+0x2bf80], desc[UR8][R178.64], P4 ;  /* 0x2bf80000b2f67fae */ /* 0x0003e8000a121848 */
[----:B------:R1:W-:Y:S04]  /*1f6f0*/  STL [R1+0x20], RZ ;  /* 0x000020ff01007387 */ /* 0x0003e80000100800 */
[----:B------:R-:W-:Y:S04]  /*1f700*/  LDGSTS.E [R246+0x2ce00], desc[UR8][R100.64], P2 ;  /* 0x2ce0000064f67fae */ /* 0x000fe80009121848 */
[----:B------:R1:W-:Y:S04]  /*1f710*/  STL [R1+0x24], RZ ;  /* 0x000024ff01007387 */ /* 0x0003e80000100800 */
[----:B----4-:R-:W-:Y:S04]  /*1f720*/  LDGSTS.E [R246+0x2ce80], desc[UR8][R102.64], P1 ;  /* 0x2ce8000066f67fae */ /* 0x010fe80008921848 */
        /* <DEDUP_REMOVED lines=8> */
[----:B------:R1:W-:Y:S01]  /*1f7b0*/  STL [R1+0x18], RZ ;  /* 0x000018ff01007387 */ /* 0x0003e20000100800 */
[----:B------:R-:W-:-:S03]  /*1f7c0*/  UISETP.GE.AND UP0, UPT, UR7, 0x80, UPT ;  /* 0x000000800700788c */ /* 0x000fc6000bf06270 */
[----:B------:R-:W-:Y:S04]  /*1f7d0*/  LDGSTS.E [R246+0x2df00], desc[UR8][R38.64], P0 ;  /* 0x2df0000026f67fae */ /* 0x000fe80008121848 */
[----:B------:R1:W-:Y:S04]  /*1f7e0*/  STL [R1+0x1c], RZ ;  /* 0x00001cff01007387 */ /* 0x0003e80000100800 */
[----:B------:R-:W-:Y:S04]  /*1f7f0*/  LDGSTS.E [R246+0x2df80], desc[UR8][R146.64], P4 ;  /* 0x2df8000092f67fae */ /* 0x000fe8000a121848 */
[----:B------:R1:W-:Y:S04]  /*1f800*/  STL [R1], RZ ;  /* 0x000000ff01007387 */ /* 0x0003e80000100800 */
[----:B------:R-:W-:Y:S04]  /*1f810*/  LDGSTS.E [R246+0x2ee00], desc[UR8][R106.64], P2 ;  /* 0x2ee000006af67fae */ /* 0x000fe80009121848 */
[----:B------:R1:W-:Y:S04]  /*1f820*/  STL [R1+0x4], RZ ;  /* 0x000004ff01007387 */ /* 0x0003e80000100800 */
[----:B------:R-:W-:Y:S04]  /*1f830*/  LDGSTS.E [R246+0x2ee80], desc[UR8][R108.64], P1 ;  /* 0x2ee800006cf67fae */ /* 0x000fe80008921848 */
[----:B------:R1:W-:Y:S04]  /*1f840*/  STL [R1+0x8], RZ ;  /* 0x000008ff01007387 */ /* 0x0003e80000100800 */
[----:B------:R-:W-:Y:S04]  /*1f850*/  LDGSTS.E [R246+0x2ef00], desc[UR8][R110.64], P0 ;  /* 0x2ef000006ef67fae */ /* 0x000fe80008121848 */
[----:B------:R1:W-:Y:S04]  /*1f860*/  STL [R1+0xc], RZ ;  /* 0x00000cff01007387 */ /* 0x0003e80000100800 */
[----:B------:R-:W-:Y:S04]  /*1f870*/  LDGSTS.E [R246+0x2ef80], desc[UR8][R130.64], P4 ;  /* 0x2ef8000082f67fae */ /* 0x000fe8000a121848 */
[----:B---3--:R-:W-:Y:S04]  /*1f880*/  LDGSTS.E [R246+0x2fe00], desc[UR8][R242.64], P2 ;  /* 0x2fe00000f2f67fae */ /* 0x008fe80009121848 */
[----:B--2---:R2:W-:Y:S04]  /*1f890*/  LDGSTS.E [R246+0x2fe80], desc[UR8][R244.64], P1 ;  /* 0x2fe80000f4f67fae */ /* 0x0045e80008921848 */
[----:B------:R-:W-:Y:S01]  /*1f8a0*/  LDGSTS.E [R246+0x2ff00], desc[UR8][R240.64], P0 ;  /* 0x2ff00000f0f67fae */ /* 0x000fe20008121848 */
[----:B------:R-:W-:-:S03]  /*1f8b0*/  PLOP3.LUT P0, PT, PT, PT, UP0, 0x40, 0x0 ;  /* 0x000000000000781c */ /* 0x000fc60003f0e808 */
[----:B------:R3:W-:Y:S01]  /*1f8c0*/  LDGSTS.E [R246+0x2ff80], desc[UR8][R12.64], P4 ;  /* 0x2ff800000cf67fae */ /* 0x0007e2000a121848 */
[----:B------:R-:W-:-:S03]  /*1f8d0*/  CS2R R204, SRZ ;  /* 0x0000000000cc7805 */ /* 0x000fc6000001ff00 */
[----:B------:R-:W0:Y:S01]  /*1f8e0*/  LDGDEPBAR ;  /* 0x00000000000079af */ /* 0x000e220000000000 */
[----:B------:R-:W-:Y:S02]  /*1f8f0*/  CS2R R206, SRZ ;  /* 0x0000000000ce7805 */ /* 0x000fe4000001ff00 */
[----:B------:R-:W-:Y:S02]  /*1f900*/  CS2R R200, SRZ ;  /* 0x0000000000c87805 */ /* 0x000fe4000001ff00 */
[----:B------:R-:W-:Y:S02]  /*1f910*/  CS2R R202, SRZ ;  /* 0x0000000000ca7805 */ /* 0x000fe4000001ff00 */
[----:B-1----:R-:W-:Y:S02]  /*1f920*/  CS2R R196, SRZ ;  /* 0x0000000000c47805 */ /* 0x002fe4000001ff00 */
[----:B------:R-:W-:Y:S02]  /*1f930*/  CS2R R198, SRZ ;  /* 0x0000000000c67805 */ /* 0x000fe4000001ff00 */
[----:B------:R-:W-:-:S02]  /*1f940*/  CS2R R192, SRZ ;  /* 0x0000000000c07805 */ /* 0x000fc4000001ff00 */
[----:B------:R-:W-:Y:S02]  /*1f950*/  CS2R R194, SRZ ;  /* 0x0000000000c27805 */ /* 0x000fe4000001ff00 */
[----:B------:R-:W-:Y:S02]  /*1f960*/  CS2R R188, SRZ ;  /* 0x0000000000bc7805 */ /* 0x000fe4000001ff00 */
[----:B------:R-:W-:Y:S02]  /*1f970*/  CS2R R190, SRZ ;  /* 0x0000000000be7805 */ /* 0x000fe4000001ff00 */
[----:B------:R-:W-:Y:S02]  /*1f980*/  CS2R R184, SRZ ;  /* 0x0000000000b87805 */ /* 0x000fe4000001ff00 */
        /* <DEDUP_REMOVED lines=10> */
[----:B----4-:R-:W-:Y:S02]  /*1fa30*/  CS2R R162, SRZ ;  /* 0x0000000000a27805 */ /* 0x010fe4000001ff00 */
        /* <DEDUP_REMOVED lines=18> */
[----:B--2---:R-:W-:Y:S02]  /*1fb60*/  CS2R R244, SRZ ;  /* 0x0000000000f47805 */ /* 0x004fe4000001ff00 */
[----:B---3--:R-:W-:Y:S02]  /*1fb70*/  CS2R R246, SRZ ;  /* 0x0000000000f67805 */ /* 0x008fe4000001ff00 */
        /* <DEDUP_REMOVED lines=51> */
[----:B------:R-:W-:Y:S01]  /*1feb0*/  CS2R R226, SRZ ;  /* 0x0000000000e27805 */ /* 0x000fe2000001ff00 */
[----:B------:R-:W-:Y:S06]  /*1fec0*/  @P0 BRA `(.L_x_0) ;  /* 0x00000404007c0947 */ /* 0x000fec0003800000 */
[----:B------:R-:W2:Y:S04]  /*1fed0*/  LDL.LU.64 R226, [R1+0x1198] ;  /* 0x0011980001e27983 */ /* 0x000ea80000300a00 */
[----:B------:R-:W3:Y:S04]  /*1fee0*/  LDL.LU.64 R128, [R1+0x11c8] ;  /* 0x0011c80001807983 */ /* 0x000ee80000300a00 */
[----:B------:R-:W4:Y:S04]  /*1fef0*/  LDL.LU.64 R56, [R1+0x11e8] ;  /* 0x0011e80001387983 */ /* 0x000f280000300a00 */
        /* <DEDUP_REMOVED lines=8> */
[----:B--2---:R1:W-:Y:S01]  /*1ff80*/  STL [R1+0x4ec], R226 ;  /* 0x0004ece201007387 */ /* 0x0043e20000100800 */
[----:B------:R-:W-:-:S03]  /*1ff90*/  IMAD.MOV.U32 R0, RZ, RZ, R227 ;  /* 0x000000ffff007224 */ /* 0x000fc600078e00e3 */
[----:B-1----:R-:W2:Y:S04]  /*1ffa0*/  LDL.LU.64 R226, [R1+0xc08] ;  /* 0x000c080001e27983 */ /* 0x002ea80000300a00 */
[----:B------:R1:W-:Y:S04]  /*1ffb0*/  STL [R1+0x4e8], R0 ;  /* 0x0004e80001007387 */ /* 0x0003e80000100800 */
[----:B---3--:R3:W-:Y:S01]  /*1ffc0*/  STL [R1+0x4f4], R128 ;  /* 0x0004f48001007387 */ /* 0x0087e20000100800 */
[----:B-1----:R-:W-:-:S03]  /*1ffd0*/  MOV R0, R129 ;  /* 0x0000008100007202 */ /* 0x002fc60000000f00 */
[----:B---3--:R-:W3:Y:S04]  /*1ffe0*/  LDL.LU.64 R128, [R1+0xc00] ;  /* 0x000c000001807983 */ /* 0x008ee80000300a00 */
[----:B------:R1:W-:Y:S04]  /*1fff0*/  STL [R1+0x4f0], R0 ;  /* 0x0004f00001007387 */ /* 0x0003e80000100800 */
[----:B----4-:R4:W-:Y:S01]  /*20000*/  STL [R1+0x4fc], R56 ;  /* 0x0004fc3801007387 */ /* 0x0109e20000100800 */
[----:B-1----:R-:W-:-:S03]  /*20010*/  IMAD.MOV.U32 R0, RZ, RZ, R57 ;  /* 0x000000ffff007224 */ /* 0x002fc600078e0039 */
[----:B----4-:R-:W4:Y:S04]  /*20020*/  LDL.LU.64 R56, [R1+0xbf8] ;  /* 0x000bf80001387983 */ /* 0x010f280000300a00 */
[----:B------:R1:W-:Y:S04]  /*20030*/  STL [R1+0x4f8], R0 ;  /* 0x0004f80001007387 */ /* 0x0003e80000100800 */
[----:B------:R1:W-:Y:S02]  /*20040*/  STL [R1+0x504], R130 ;  /* 0x0005048201007387 */ /* 0x0003e40000100800 */
[----:B-1----:R-:W-:-:S02]  /*20050*/  IMAD.MOV.U32 R0, RZ, RZ, R131 ;  /* 0x000000ffff007224 */ /* 0x002fc400078e0083 */
[----:B------:R-:W4:Y:S04]  /*20060*/  LDL.LU.64 R130, [R1+0xbf0] ;  /* 0x000bf00001827983 */ /* 0x000f280000300a00 */
[----:B------:R1:W-:Y:S04]  /*20070*/  STL [R1+0x500], R0 ;  /* 0x0005000001007387 */ /* 0x0003e80000100800 */
[----:B------:R1:W-:Y:S02]  /*20080*/  STL [R1+0x50c], R174 ;  /* 0x00050cae01007387 */ /* 0x0003e40000100800 */
[----:B-1----:R-:W-:-:S02]  /*20090*/  MOV R0, R175 ;  /* 0x000000af00007202 */ /* 0x002fc40000000f00 */
[----:B------:R-:W4:Y:S04]  /*200a0*/  LDL.LU.64 R174, [R1+0xbe8] ;  /* 0x000be80001ae7983 */ /* 0x000f280000300a00 */
[----:B------:R1:W-:Y:S04]  /*200b0*/  STL [R1+0x508], R0 ;  /* 0x0005080001007387 */ /* 0x0003e80000100800 */
[----:B------:R1:W-:Y:S02]  /*200c0*/  STL [R1+0x514], R58 ;  /* 0x0005143a01007387 */ /* 0x0003e40000100800 */
[----:B-1----:R-:W-:-:S02]  /*200d0*/  IMAD.MOV.U32 R0, RZ, RZ, R59 ;  /* 0x000000ffff007224 */ /* 0x002fc400078e003b */
[----:B------:R-:W4:Y:S04]  /*200e0*/  LDL.LU.64 R58, [R1+0xbe0] ;  /* 0x000be000013a7983 */ /* 0x000f280000300a00 */
        /* <DEDUP_REMOVED lines=21> */
[----:B--2---:R2:W-:Y:S01]  /*20240*/  STL [R1+0x544], R226 ;  /* 0x000544e201007387 */ /* 0x0045e20000100800 */
[----:B-1----:R-:W-:-:S03]  /*20250*/  IMAD.MOV.U32 R0, RZ, RZ, R227 ;  /* 0x000000ffff007224 */ /* 0x002fc600078e00e3 */
[----:B--2---:R-:W2:Y:S04]  /*20260*/  LDL.LU.64 R226, [R1+0xbb0] ;  /* 0x000bb00001e27983 */ /* 0x004ea80000300a00 */
[----:B------:R1:W-:Y:S04]  /*20270*/  STL [R1+0x540], R0 ;  /* 0x0005400001007387 */ /* 0x0003e80000100800 */
[----:B---3--:R3:W-:Y:S01]  /*20280*/  STL [R1+0x54c], R128 ;  /* 0x00054c8001007387 */ /* 0x0087e20000100800 */
[----:B-1----:R-:W-:-:S03]  /*20290*/  IMAD.MOV.U32 R0, RZ, RZ, R129 ;  /* 0x000000ffff007224 */ /* 0x002fc600078e0081 */
[----:B---3--:R-:W3:Y:S04]  /*202a0*/  LDL.LU.64 R128, [R1+0xba8] ;  /* 0x000ba80001807983 */ /* 0x008ee80000300a00 */
[----:B------:R1:W-:Y:S04]  /*202b0*/  STL [R1+0x548], R0 ;  /* 0x0005480001007387 */ /* 0x0003e80000100800 */
[----:B----4-:R4:W-:Y:S01]  /*202c0*/  STL [R1+0x554], R56 ;  /* 0x0005543801007387 */ /* 0x0109e20000100800 */
[----:B-1----:R-:W-:-:S03]  /*202d0*/  MOV R0, R57 ;  /* 0x0000003900007202 */ /* 0x002fc60000000f00 */
[----:B----4-:R-:W4:Y:S04]  /*202e0*/  LDL.LU.64 R56, [R1+0xba0] ;  /* 0x000ba00001387983 */ /* 0x010f280000300a00 */
        /* <DEDUP_REMOVED lines=33> */
[----:B--2---:R2:W-:Y:S01]  /*20500*/  STL [R1+0x59c], R226 ;  /* 0x00059ce201007387 */ /* 0x0045e20000100800 */
[----:B-1----:R-:W-:-:S03]  /*20510*/  MOV R0, R227 ;  /* 0x000000e300007202 */ /* 0x002fc60000000f00 */
[----:B--2---:R-:W2:Y:S04]  /*20520*/  LDL.LU.64 R226, [R1+0xb58] ;  /* 0x000b580001e27983 */ /* 0x004ea80000300a00 */
[----:B------:R1:W-:Y:S04]  /*20530*/  STL [R1+0x598], R0 ;  /* 0x0005980001007387 */ /* 0x0003e80000100800 */
[----:B---3--:R3:W-:Y:S01]  /*20540*/  STL [R1+0x5a4], R128 ;  /* 0x0005a48001007387 */ /* 0x0087e20000100800 */
[----:B-1----:R-:W-:-:S03]  /*20550*/  IMAD.MOV.U32 R0, RZ, RZ, R129 ;  /* 0x000000ffff007224 */ /* 0x002fc600078e0081 */
[----:B---3--:R-:W3:Y:S04]  /*20560*/  LDL.LU.64 R128, [R1+0xb50] ;  /* 0x000b500001807983 */ /* 0x008ee80000300a00 */
[----:B------:R1:W-:Y:S04]  /*20570*/  STL [R1+0x5a0], R0 ;  /* 0x0005a00001007387 */ /* 0x0003e80000100800 */
[----:B----4-:R4:W-:Y:S01]  /*20580*/  STL [R1+0x5ac], R56 ;  /* 0x0005ac3801007387 */ /* 0x0109e20000100800 */
[----:B-1----:R-:W-:-:S03]  /*20590*/  IMAD.MOV.U32 R0, RZ, RZ, R57 ;  /* 0x000000ffff007224 */ /* 0x002fc600078e0039 */
[----:B----4-:R-:W4:Y:S04]  /*205a0*/  LDL.LU.64 R56, [R1+0xb48] ;  /* 0x000b480001387983 */ /* 0x010f280000300a00 */
        /* <DEDUP_REMOVED lines=33> */
[----:B--2---:R2:W-:Y:S01]  /*207c0*/  STL [R1+0x5f4], R226 ;  /* 0x0005f4e201007387 */ /* 0x0045e20000100800 */
[----:B-1----:R-:W-:-:S03]  /*207d0*/  IMAD.MOV.U32 R0, RZ, RZ, R227 ;  /* 0x000000ffff007224 */ /* 0x002fc600078e00e3 */
[----:B--2---:R-:W2:Y:S04]  /*207e0*/  LDL.LU.64 R226, [R1+0xb00] ;  /* 0x000b000001e27983 */ /* 0x004ea80000300a00 */
        /* <DEDUP_REMOVED lines=1761> */
[----:B---3--:R-:W-:Y:S04]  /*27600*/  STL [R1+0x13cc], R128 ;  /* 0x0013cc8001007387 */ /* 0x008fe80000100800 */
[----:B------:R-:W3:Y:S01]  /*27610*/  LDL.LU.64 R132, [R1+0x1728] ;  /* 0x0017280001847983 */ /* 0x000ee20000300a00 */
[----:B-1----:R-:W-:-:S05]  /*27620*/  IMAD.MOV.U32 R0, RZ, RZ, R129 ;  /* 0x000000ffff007224 */ /* 0x002fca00078e0081 */
[----:B------:R1:W-:Y:S04]  /*27630*/  STL [R1+0x13c8], R0 ;  /* 0x0013c80001007387 */ /* 0x0003e80000100800 */
[----:B----4-:R4:W-:Y:S01]  /*27640*/  STL [R1+0x13d4], R56 ;  /* 0x0013d43801007387 */ /* 0x0109e20000100800 */
[----:B-1----:R-:W-:-:S03]  /*27650*/  MOV R0, R57 ;  /* 0x0000003900007202 */ /* 0x002fc60000000f00 */
[----:B----4-:R-:W4:Y:S04]  /*27660*/  LDL.LU.64 R56, [R1+0x1730] ;  /* 0x0017300001387983 */ /* 0x010f280000300a00 */
[----:B------:R1:W-:Y:S04]  /*27670*/  STL [R1+0x13d0], R0 ;  /* 0x0013d00001007387 */ /* 0x0003e80000100800 */
[----:B------:R-:W-:Y:S04]  /*27680*/  STL [R1+0x13dc], R130 ;  /* 0x0013dc8201007387 */ /* 0x000fe80000100800 */
[----:B------:R-:W4:Y:S01]  /*27690*/  LDL.LU.64 R128, [R1+0x1738] ;  /* 0x0017380001807983 */ /* 0x000f220000300a00 */
[----:B-1----:R-:W-:-:S05]  /*276a0*/  IMAD.MOV.U32 R0, RZ, RZ, R131 ;  /* 0x000000ffff007224 */ /* 0x002fca00078e0083 */
[----:B------:R1:W-:Y:S04]  /*276b0*/  STL [R1+0x13d8], R0 ;  /* 0x0013d80001007387 */ /* 0x0003e80000100800 */
[----:B------:R1:W-:Y:S02]  /*276c0*/  STL [R1+0x13e4], R174 ;  /* 0x0013e4ae01007387 */ /* 0x0003e40000100800 */
[----:B-1----:R-:W-:Y:S02]  /*276d0*/  IMAD.MOV.U32 R0, RZ, RZ, R175 ;  /* 0x000000ffff007224 */ /* 0x002fe400078e00af */
        /* <DEDUP_REMOVED lines=10> */
[----:B------:R1:W-:Y:S04]  /*27780*/  STL [R1+0x13fc], R172 ;  /* 0x0013fcac01007387 */ /* 0x0003e80000100800 */
[----:B------:R-:W4:Y:S01]  /*27790*/  LDL.LU.64 R130, [R1+0x1758] ;  /* 0x0017580001827983 */ /* 0x000f220000300a00 */
[----:B-1----:R-:W-:-:S03]  /*277a0*/  IMAD.MOV.U32 R0, RZ, RZ, R173 ;  /* 0x000000ffff007224 */ /* 0x002fc600078e00ad */
[----:B------:R-:W-:Y:S04]  /*277b0*/  STL [R1+0x1404], R136 ;  /* 0x0014048801007387 */ /* 0x000fe80000100800 */
[----:B------:R1:W-:Y:S04]  /*277c0*/  STL [R1+0x13f8], R0 ;  /* 0x0013f80001007387 */ /* 0x0003e80000100800 */
[----:B------:R-:W4:Y:S01]  /*277d0*/  LDL.LU.64 R172, [R1+0x1760] ;  /* 0x0017600001ac7983 */ /* 0x000f220000300a00 */
[----:B-1----:R-:W-:-:S03]  /*277e0*/  MOV R0, R137 ;  /* 0x0000008900007202 */ /* 0x002fc60000000f00 */
[----:B------:R-:W-:Y:S04]  /*277f0*/  STL [R1+0x140c], R134 ;  /* 0x00140c8601007387 */ /* 0x000fe80000100800 */
[----:B------:R1:W-:Y:S04]  /*27800*/  STL [R1+0x1400], R0 ;  /* 0x0014000001007387 */ /* 0x0003e80000100800 */
[----:B------:R-:W4:Y:S01]  /*27810*/  LDL.LU.64 R136, [R1+0x1768] ;  /* 0x0017680001887983 */ /* 0x000f220000300a00 */
[----:B-1----:R-:W-:-:S03]  /*27820*/  IMAD.MOV.U32 R0, RZ, RZ, R135 ;  /* 0x000000ffff007224 */ /* 0x002fc600078e0087 */
[----:B------:R-:W-:Y:S04]  /*27830*/  STL [R1+0x1414], R138 ;  /* 0x0014148a01007387 */ /* 0x000fe80000100800 */
[----:B------:R1:W-:Y:S04]  /*27840*/  STL [R1+0x1408], R0 ;  /* 0x0014080001007387 */ /* 0x0003e80000100800 */
[----:B------:R-:W4:Y:S01]  /*27850*/  LDL.LU.64 R134, [R1+0x1770] ;  /* 0x0017700001867983 */ /* 0x000f220000300a00 */
[----:B-1----:R-:W-:-:S03]  /*27860*/  IMAD.MOV.U32 R0, RZ, RZ, R139 ;  /* 0x000000ffff007224 */ /* 0x002fc600078e008b */
[----:B--2---:R-:W-:Y:S04]  /*27870*/  STL [R1+0x141c], R226 ;  /* 0x00141ce201007387 */ /* 0x004fe80000100800 */
[----:B------:R1:W-:Y:S04]  /*27880*/  STL [R1+0x1410], R0 ;  /* 0x0014100001007387 */ /* 0x0003e80000100800 */
[----:B------:R-:W2:Y:S01]  /*27890*/  LDL.LU.64 R138, [R1+0x1778] ;  /* 0x00177800018a7983 */ /* 0x000ea20000300a00 */
[----:B-1----:R-:W-:-:S03]  /*278a0*/  MOV R0, R227 ;  /* 0x000000e300007202 */ /* 0x002fc60000000f00 */
[----:B---3--:R-:W-:Y:S04]  /*278b0*/  STL [R1+0x1424], R132 ;  /* 0x0014248401007387 */ /* 0x008fe80000100800 */
[----:B------:R1:W-:Y:S04]  /*278c0*/  STL [R1+0x1418], R0 ;  /* 0x0014180001007387 */ /* 0x0003e80000100800 */
[----:B------:R-:W3:Y:S01]  /*278d0*/  LDL.LU.64 R226, [R1+0x1780] ;  /* 0x0017800001e27983 */ /* 0x000ee20000300a00 */
[----:B-1----:R-:W-:-:S03]  /*278e0*/  IMAD.MOV.U32 R0, RZ, RZ, R133 ;  /* 0x000000ffff007224 */ /* 0x002fc600078e0085 */
[----:B----4-:R-:W-:Y:S04]  /*278f0*/  STL [R1+0x142c], R56 ;  /* 0x00142c3801007387 */ /* 0x010fe80000100800 */
        /* <DEDUP_REMOVED lines=34> */
[----:B--2---:R-:W-:Y:S04]  /*27b20*/  STL [R1+0x1474], R138 ;  /* 0x0014748a01007387 */ /* 0x004fe80000100800 */
[----:B------:R1:W-:Y:S04]  /*27b30*/  STL [R1+0x1468], R0 ;  /* 0x0014680001007387 */ /* 0x0003e80000100800 */
[----:B------:R-:W2:Y:S01]  /*27b40*/  LDL.LU.64 R62, [R1+0x17c8] ;  /* 0x0017c800013e7983 */ /* 0x000ea20000300a00 */
[----:B-1----:R-:W-:-:S03]  /*27b50*/  IMAD.MOV.U32 R0, RZ, RZ, R139 ;  /* 0x000000ffff007224 */ /* 0x002fc600078e008b */
[----:B---3--:R-:W-:Y:S04]  /*27b60*/  STL [R1+0x147c], R226 ;  /* 0x00147ce201007387 */ /* 0x008fe80000100800 */
[----:B------:R1:W-:Y:S04]  /*27b70*/  STL [R1+0x1470], R0 ;  /* 0x0014700001007387 */ /* 0x0003e80000100800 */
[----:B------:R-:W3:Y:S04]  /*27b80*/  LDL.LU.64 R132, [R1+0x17d0] ;  /* 0x0017d00001847983 */ /* 0x000ee80000300a00 */
[----:B------:R-:W3:Y:S01]  /*27b90*/  LDL.LU.64 R138, [R1+0x17d8] ;  /* 0x0017d800018a7983 */ /* 0x000ee20000300a00 */
[----:B-1----:R-:W-:-:S05]  /*27ba0*/  MOV R0, R227 ;  /* 0x000000e300007202 */ /* 0x002fca0000000f00 */
[----:B------:R1:W-:Y:S04]  /*27bb0*/  STL [R1+0x1478], R0 ;  /* 0x0014780001007387 */ /* 0x0003e80000100800 */
[----:B----4-:R4:W-:Y:S01]  /*27bc0*/  STL [R1+0x1484], R56 ;  /* 0x0014843801007387 */ /* 0x0109e20000100800 */
[----:B-1----:R-:W-:-:S03]  /*27bd0*/  IMAD.MOV.U32 R0, RZ, RZ, R57 ;  /* 0x000000ffff007224 */ /* 0x002fc600078e0039 */
[----:B------:R-:W3:Y:S04]  /*27be0*/  LDL.LU.64 R226, [R1+0x17e0] ;  /* 0x0017e00001e27983 */ /* 0x000ee80000300a00 */
[----:B------:R-:W-:Y:S04]  /*27bf0*/  STL [R1+0x148c], R128 ;  /* 0x00148c8001007387 */ /* 0x000fe80000100800 */
[----:B------:R1:W-:Y:S04]  /*27c00*/  STL [R1+0x1480], R0 ;  /* 0x0014800001007387 */ /* 0x0003e80000100800 */
[----:B----4-:R-:W4:Y:S01]  /*27c10*/  LDL.LU.64 R56, [R1+0x17e8] ;  /* 0x0017e80001387983 */ /* 0x010f220000300a00 */
        /* <DEDUP_REMOVED lines=9> */
[----:B------:R-:W4:Y:S04]  /*27cb0*/  LDL.LU.64 R58, [R1+0x430] ;  /* 0x00043000013a7983 */ /* 0x000f280000300a00 */
[----:B------:R1:W-:Y:S04]  /*27cc0*/  STL [R1+0x1498], R0 ;  /* 0x0014980001007387 */ /* 0x0003e80000100800 */
[----:B------:R1:W-:Y:S02]  /*27cd0*/  STL [R1+0x14a4], R224 ;  /* 0x0014a4e001007387 */ /* 0x0003e40000100800 */
[----:B-1----:R-:W-:-:S02]  /*27ce0*/  IMAD.MOV.U32 R0, RZ, RZ, R225 ;  /* 0x000000ffff007224 */ /* 0x002fc400078e00e1 */
[----:B------:R-:W4:Y:S04]  /*27cf0*/  LDL.LU.64 R224, [R1+0x428] ;  /* 0x0004280001e07983 */ /* 0x000f280000300a00 */
[----:B------:R1:W-:Y:S04]  /*27d00*/  STL [R1+0x14a0], R0 ;  /* 0x0014a00001007387 */ /* 0x0003e80000100800 */
[----:B------:R-:W-:Y:S01]  /*27d10*/  STL [R1+0x14ac], R130 ;  /* 0x0014ac8201007387 */ /* 0x000fe20000100800 */
[----:B-1----:R-:W-:-:S03]  /*27d20*/  MOV R0, R131 ;  /* 0x0000008300007202 */ /* 0x002fc60000000f00 */
        /* <DEDUP_REMOVED lines=15> */
[----:B------:R-:W-:Y:S01]  /*27e20*/  STL [R1+0x14d4], R138 ;  /* 0x0014d48a01007387 */ /* 0x000fe20000100800 */
[----:B-1----:R-:W-:-:S05]  /*27e30*/  IMAD.MOV.U32 R0, RZ, RZ, R133 ;  /* 0x000000ffff007224 */ /* 0x002fca00078e0085 */
[----:B------:R1:W-:Y:S02]  /*27e40*/  STL [R1+0x14c8], R0 ;  /* 0x0014c80001007387 */ /* 0x0003e40000100800 */
[----:B-1----:R-:W-:Y:S02]  /*27e50*/  IMAD.MOV.U32 R0, RZ, RZ, R139 ;  /* 0x000000ffff007224 */ /* 0x002fe400078e008b */
[----:B------:R-:W-:Y:S04]  /*27e60*/  STL [R1+0x14dc], R226 ;  /* 0x0014dce201007387 */ /* 0x000fe80000100800 */
[----:B------:R1:W-:Y:S02]  /*27e70*/  STL [R1+0x14d0], R0 ;  /* 0x0014d00001007387 */ /* 0x0003e40000100800 */
[----:B-1----:R-:W-:-:S02]  /*27e80*/  MOV R0, R227 ;  /* 0x000000e300007202 */ /* 0x002fc40000000f00 */
[----:B------:R-:W3:Y:S04]  /*27e90*/  LDL.LU.64 R226, [R1+0x408] ;  /* 0x0004080001e27983 */ /* 0x000ee80000300a00 */
[----:B------:R1:W-:Y:S04]  /*27ea0*/  STL [R1+0x14d8], R0 ;  /* 0x0014d80001007387 */ /* 0x0003e80000100800 */
[----:B----4-:R4:W-:Y:S04]  /*27eb0*/  STL [R1+0x14e4], R56 ;  /* 0x0014e43801007387 */ /* 0x0109e80000100800 */
[----:B------:R-:W3:Y:S01]  /*27ec0*/  LDL.LU.64 R138, [R1+0x218] ;  /* 0x00021800018a7983 */ /* 0x000ee20000300a00 */
[----:B-1----:R-:W-:-:S03]  /*27ed0*/  IMAD.MOV.U32 R0, RZ, RZ, R57 ;  /* 0x000000ffff007224 */ /* 0x002fc600078e0039 */
[----:B------:R-:W-:Y:S04]  /*27ee0*/  STL [R1+0x14ec], R134 ;  /* 0x0014ec8601007387 */ /* 0x000fe80000100800 */
[----:B------:R1:W-:Y:S04]  /*27ef0*/  STL [R1+0x14e0], R0 ;  /* 0x0014e00001007387 */ /* 0x0003e80000100800 */
[----:B----4-:R-:W4:Y:S01]  /*27f00*/  LDL.LU.64 R56, [R1+0x70] ;  /* 0x0000700001387983 */ /* 0x010f220000300a00 */
[----:B-1----:R-:W-:-:S03]  /*27f10*/  IMAD.MOV.U32 R0, RZ, RZ, R135 ;  /* 0x000000ffff007224 */ /* 0x002fc600078e0087 */
[----:B------:R-:W-:Y:S04]  /*27f20*/  STL [R1+0x14f4], R174 ;  /* 0x0014f4ae01007387 */ /* 0x000fe80000100800 */
[----:B------:R1:W-:Y:S04]  /*27f30*/  STL [R1+0x14e8], R0 ;  /* 0x0014e80001007387 */ /* 0x0003e80000100800 */
[----:B------:R-:W-:Y:S01]  /*27f40*/  STL [R1+0x14fc], R58 ;  /* 0x0014fc3a01007387 */ /* 0x000fe20000100800 */
[----:B-1----:R-:W-:-:S05]  /*27f50*/  MOV R0, R175 ;  /* 0x000000af00007202 */ /* 0x002fca0000000f00 */
[----:B------:R1:W-:Y:S02]  /*27f60*/  STL [R1+0x14f0], R0 ;  /* 0x0014f00001007387 */ /* 0x0003e40000100800 */
[----:B-1----:R-:W-:Y:S02]  /*27f70*/  IMAD.MOV.U32 R0, RZ, RZ, R59 ;  /* 0x000000ffff007224 */ /* 0x002fe400078e003b */
        /* <DEDUP_REMOVED lines=10> */
[----:B------:R1:W-:Y:S02]  /*28020*/  STL [R1+0x1508], R0 ;  /* 0x0015080001007387 */ /* 0x0003e40000100800 */
[----:B-1----:R-:W-:Y:S02]  /*28030*/  IMAD.MOV.U32 R0, RZ, RZ, R131 ;  /* 0x000000ffff007224 */ /* 0x002fe400078e0083 */
[----:B------:R-:W-:Y:S04]  /*28040*/  STL [R1+0x151c], R172 ;  /* 0x00151cac01007387 */ /* 0x000fe80000100800 */
[----:B------:R1:W-:Y:S04]  /*28050*/  STL [R1+0x1510], R0 ;  /* 0x0015100001007387 */ /* 0x0003e80000100800 */
[----:B------:R-:W4:Y:S01]  /*28060*/  LDL.LU.64 R130, [R1+0x3f8] ;  /* 0x0003f80001827983 */ /* 0x000f220000300a00 */
[----:B-1----:R-:W-:-:S05]  /*28070*/  IMAD.MOV.U32 R0, RZ, RZ, R173 ;  /* 0x000000ffff007224 */ /* 0x002fca00078e00ad */
[----:B------:R1:W-:Y:S04]  /*28080*/  STL [R1+0x1518], R0 ;  /* 0x0015180001007387 */ /* 0x0003e80000100800 */
[----:B--2---:R2:W-:Y:S04]  /*28090*/  STL [R1+0x1524], R136 ;  /* 0x0015248801007387 */ /* 0x0045e80000100800 */
[----:B------:R-:W4:Y:S01]  /*280a0*/  LDL.LU.64 R172, [R1+0x208] ;  /* 0x0002080001ac7983 */ /* 0x000f220000300a00 */
[----:B-1----:R-:W-:-:S05]  /*280b0*/  MOV R0, R137 ;  /* 0x0000008900007202 */ /* 0x002fca0000000f00 */
[----:B------:R3:W-:Y:S04]  /*280c0*/  STL [R1+0x1520], R0 ;  /* 0x0015200001007387 */ /* 0x0007e80000100800 */
[----:B------:R-:W-:Y:S04]  /*280d0*/  STL [R1+0x152c], R116 ;  /* 0x00152c7401007387 */ /* 0x000fe80000100800 */
[----:B------:R-:W-:Y:S04]  /*280e0*/  STL [R1+0x1528], R117 ;  /* 0x0015287501007387 */ /* 0x000fe80000100800 */
[----:B--2---:R-:W2:Y:S04]  /*280f0*/  LDL.LU.64 R136, [R1+0xa0] ;  /* 0x0000a00001887983 */ /* 0x004ea80000300a00 */
[----:B------:R-:W-:Y:S04]  /*28100*/  STL [R1+0x1534], R20 ;  /* 0x0015341401007387 */ /* 0x000fe80000100800 */
[----:B------:R-:W-:Y:S01]  /*28110*/  STL [R1+0x1530], R21 ;  /* 0x0015301501007387 */ /* 0x000fe20000100800 */
[----:B---3--:R-:W-:-:S03]  /*28120*/  IMAD.MOV.U32 R0, RZ, RZ, R227 ;  /* 0x000000ffff007224 */ /* 0x008fc600078e00e3 */
[----:B------:R1:W-:Y:S04]  /*28130*/  STL [R1+0x153c], R226 ;  /* 0x00153ce201007387 */ /* 0x0003e80000100800 */
[----:B------:R-:W-:Y:S04]  /*28140*/  STL [R1+0x1544], R138 ;  /* 0x0015448a01007387 */ /* 0x000fe80000100800 */
[----:B------:R3:W-:Y:S04]  /*28150*/  STL [R1+0x1538], R0 ;  /* 0x0015380001007387 */ /* 0x0007e80000100800 */
[----:B-1----:R-:W2:Y:S01]  /*28160*/  LDL.LU.64 R226, [R1+0x3f0] ;  /* 0x0003f00001e27983 */ /* 0x002ea20000300a00 */
[----:B---3--:R-:W-:-:S03]  /*28170*/  IMAD.MOV.U32 R0, RZ, RZ, R139 ;  /* 0x000000ffff007224 */ /* 0x008fc600078e008b */
[----:B----4-:R-:W-:Y:S04]  /*28180*/  STL [R1+0x154c], R56 ;  /* 0x00154c3801007387 */ /* 0x010fe80000100800 */
[----:B------:R1:W-:Y:S04]  /*28190*/  STL [R1+0x1540], R0 ;  /* 0x0015400001007387 */ /* 0x0003e80000100800 */
[----:B------:R-:W3:Y:S01]  /*281a0*/  LDL.LU.64 R138, [R1+0x200] ;  /* 0x00020000018a7983 */ /* 0x000ee20000300a00 */
[----:B-1----:R-:W-:-:S03]  /*281b0*/  MOV R0, R57 ;  /* 0x0000003900007202 */ /* 0x002fc60000000f00 */
[----:B------:R-:W-:Y:S04]  /*281c0*/  STL [R1+0x1554], R22 ;  /* 0x0015541601007387 */ /* 0x000fe80000100800 */
[----:B------:R1:W-:Y:S04]  /*281d0*/  STL [R1+0x1548], R0 ;  /* 0x0015480001007387 */ /* 0x0003e80000100800 */
[----:B------:R-:W4:Y:S04]  /*281e0*/  LDL.LU.64 R56, [R1+0xa8] ;  /* 0x0000a80001387983 */ /* 0x000f280000300a00 */
[----:B------:R-:W-:Y:S01]  /*281f0*/  STL [R1+0x1550], R23 ;  /* 0x0015501701007387 */ /* 0x000fe20000100800 */
[----:B-1----:R-:W-:-:S03]  /*28200*/  IMAD.MOV.U32 R0, RZ, RZ, R59 ;  /* 0x000000ffff007224 */ /* 0x002fc600078e003b */
[----:B------:R1:W-:Y:S04]  /*28210*/  STL [R1+0x155c], R58 ;  /* 0x00155c3a01007387 */ /* 0x0003e80000100800 */
[----:B------:R-:W-:Y:S04]  /*28220*/  STL [R1+0x1564], R174 ;  /* 0x001564ae01007387 */ /* 0x000fe80000100800 */
[----:B------:R1:W-:Y:S04]  /*28230*/  STL [R1+0x1558], R0 ;  /* 0x0015580001007387 */ /* 0x0003e80000100800 */
[----:B-1----:R-:W4:Y:S01]  /*28240*/  LDL.LU.64 R58, [R1+0x3e8] ;  /* 0x0003e800013a7983 */ /* 0x002f220000300a00 */
[----:B------:R-:W-:-:S03]  /*28250*/  IMAD.MOV.U32 R0, RZ, RZ, R175 ;  /* 0x000000ffff007224 */ /* 0x000fc600078e00af */
[----:B------:R-:W-:Y:S04]  /*28260*/  STL [R1+0x156c], R224 ;  /* 0x00156ce001007387 */ /* 0x000fe80000100800 */
[----:B------:R1:W-:Y:S04]  /*28270*/  STL [R1+0x1560], R0 ;  /* 0x0015600001007387 */ /* 0x0003e80000100800 */
[----:B------:R-:W4:Y:S04]  /*28280*/  LDL.LU.64 R128, [R1+0x1f8] ;  /* 0x0001f80001807983 */ /* 0x000f280000300a00 */
[----:B------:R-:W4:Y:S01]  /*28290*/  LDL.LU.64 R174, [R1+0xc0] ;  /* 0x0000c00001ae7983 */ /* 0x000f220000300a00 */
[----:B-1----:R-:W-:-:S05]  /*282a0*/  MOV R0, R225 ;  /* 0x000000e100007202 */ /* 0x002fca0000000f00 */
[----:B------:R1:W-:Y:S04]  /*282b0*/  STL [R1+0x1568], R0 ;  /* 0x0015680001007387 */ /* 0x0003e80000100800 */
[----:B------:R-:W-:Y:S04]  /*282c0*/  STL [R1+0x1574], R234 ;  /* 0x001574ea01007387 */ /* 0x000fe80000100800 */
        /* <DEDUP_REMOVED lines=12> */
[----:B------:R-:W-:Y:S04]  /*28390*/  STL [R1+0x1594], R232 ;  /* 0x001594e801007387 */ /* 0x000fe80000100800 */
[----:B------:R1:W-:Y:S04]  /*283a0*/  STL [R1+0x1588], R0 ;  /* 0x0015880001007387 */ /* 0x0003e80000100800 */
[----:B------:R-:W-:Y:S04]  /*283b0*/  STL [R1+0x1590], R233 ;  /* 0x001590e901007387 */ /* 0x000fe80000100800 */
[----:B------:R-:W2:Y:S04]  /*283c0*/  LDL.LU.64 R136, [R1+0x3d8] ;  /* 0x0003d80001887983 */ /* 0x000ea80000300a00 */
[----:B------:R3:W-:Y:S01]  /*283d0*/  STL [R1+0x159c], R226 ;  /* 0x00159ce201007387 */ /* 0x0007e20000100800 */
[----:B-1----:R-:W-:-:S03]  /*283e0*/  IMAD.MOV.U32 R0, RZ, RZ, R227 ;  /* 0x000000ffff007224 */ /* 0x002fc600078e00e3 */
[----:B---3--:R-:W3:Y:S04]  /*283f0*/  LDL.LU.64 R226, [R1+0x1e8] ;  /* 0x0001e80001e27983 */ /* 0x008ee80000300a00 */
[----:B------:R1:W-:Y:S04]  /*28400*/  STL [R1+0x1598], R0 ;  /* 0x0015980001007387 */ /* 0x0003e80000100800 */
[----:B------:R1:W-:Y:S02]  /*28410*/  STL [R1+0x15a4], R138 ;  /* 0x0015a48a01007387 */ /* 0x0003e40000100800 */
[----:B-1----:R-:W-:-:S02]  /*28420*/  IMAD.MOV.U32 R0, RZ, RZ, R139 ;  /* 0x000000ffff007224 */ /* 0x002fc400078e008b */
[----:B------:R-:W3:Y:S04]  /*28430*/  LDL.LU.64 R138, [R1+0xd0] ;  /* 0x0000d000018a7983 */ /* 0x000ee80000300a00 */
[----:B------:R1:W-:Y:S04]  /*28440*/  STL [R1+0x15a0], R0 ;  /* 0x0015a00001007387 */ /* 0x0003e80000100800 */
[----:B----4-:R4:W-:Y:S01]  /*28450*/  STL [R1+0x15ac], R56 ;  /* 0x0015ac3801007387 */ /* 0x0109e20000100800 */
[----:B-1----:R-:W-:-:S03]  /*28460*/  MOV R0, R57 ;  /* 0x0000003900007202 */ /* 0x002fc60000000f00 */
[----:B------:R-:W-:Y:S04]  /*28470*/  STL [R1+0x15b4], R230 ;  /* 0x0015b4e601007387 */ /* 0x000fe80000100800 */
[----:B------:R1:W-:Y:S04]  /*28480*/  STL [R1+0x15a8], R0 ;  /* 0x0015a80001007387 */ /* 0x0003e80000100800 */
[----:B------:R-:W-:Y:S04]  /*28490*/  STL [R1+0x15b0], R231 ;  /* 0x0015b0e701007387 */ /* 0x000fe80000100800 */
[----:B----4-:R-:W4:Y:S04]  /*284a0*/  LDL.LU.64 R56, [R1+0x3d0] ;  /* 0x0003d00001387983 */ /* 0x010f280000300a00 */
[----:B------:R1:W-:Y:S02]  /*284b0*/  STL [R1+0x15bc], R58 ;  /* 0x0015bc3a01007387 */ /* 0x0003e40000100800 */
[----:B-1----:R-:W-:-:S02]  /*284c0*/  IMAD.MOV.U32 R0, RZ, RZ, R59 ;  /* 0x000000ffff007224 */ /* 0x002fc400078e003b */
[----:B------:R-:W4:Y:S04]  /*284d0*/  LDL.LU.64 R58, [R1+0x1e0] ;  /* 0x0001e000013a7983 */ /* 0x000f280000300a00 */
[----:B------:R1:W-:Y:S04]  /*284e0*/  STL [R1+0x15b8], R0 ;  /* 0x0015b80001007387 */ /* 0x0003e80000100800 */
[----:B------:R-:W-:Y:S01]  /*284f0*/  STL [R1+0x15c4], R128 ;  /* 0x0015c48001007387 */ /* 0x000fe20000100800 */
[----:B-1----:R-:W-:-:S03]  /*28500*/  IMAD.MOV.U32 R0, RZ, RZ, R129 ;  /* 0x000000ffff007224 */ /* 0x002fc600078e0081 */
[----:B------:R-:W-:Y:S04]  /*28510*/  STL [R1+0x15cc], R174 ;  /* 0x0015ccae01007387 */ /* 0x000fe80000100800 */
[----:B------:R1:W-:Y:S04]  /*28520*/  STL [R1+0x15c0], R0 ;  /* 0x0015c00001007387 */ /* 0x0003e80000100800 */
[----:B------:R-:W-:Y:S01]  /*28530*/  STL [R1+0x15d4], R228 ;  /* 0x0015d4e401007387 */ /* 0x000fe20000100800 */
[----:B-1----:R-:W-:-:S05]  /*28540*/  MOV R0, R175 ;  /* 0x000000af00007202 */ /* 0x002fca0000000f00 */
[----:B------:R1:W-:Y:S04]  /*28550*/  STL [R1+0x15c8], R0 ;  /* 0x0015c80001007387 */ /* 0x0003e80000100800 */
        /* <DEDUP_REMOVED lines=10> */
[----:B------:R-:W-:Y:S01]  /*28600*/  STL [R1+0x15f4], R24 ;  /* 0x0015f41801007387 */ /* 0x000fe20000100800 */
[----:B-1----:R-:W-:-:S05]  /*28610*/  MOV R0, R173 ;  /* 0x000000ad00007202 */ /* 0x002fca0000000f00 */
[----:B------:R1:W-:Y:S04]  /*28620*/  STL [R1+0x15e8], R0 ;  /* 0x0015e80001007387 */ /* 0x0003e80000100800 */
[----:B------:R-:W-:Y:S04]  /*28630*/  STL [R1+0x15f0], R25 ;  /* 0x0015f01901007387 */ /* 0x000fe80000100800 */
[----:B------:R2:W-:Y:S01]  /*28640*/  STL [R1+0x15fc], R136 ;  /* 0x0015fc8801007387 */ /* 0x0005e20000100800 */
[----:B-1----:R-:W-:-:S03]  /*28650*/  IMAD.MOV.U32 R0, RZ, RZ, R137 ;  /* 0x000000ffff007224 */ /* 0x002fc600078e0089 */
[----:B--2---:R-:W2:Y:S04]  /*28660*/  LDL.LU.64 R136, [R1+0x3c0] ;  /* 0x0003c00001887983 */ /* 0x004ea80000300a00 */
[----:B------:R1:W-:Y:S04]  /*28670*/  STL [R1+0x15f8], R0 ;  /* 0x0015f80001007387 */ /* 0x0003e80000100800 */
[----:B---3--:R3:W-:Y:S01]  /*28680*/  STL [R1+0x1604], R226 ;  /* 0x001604e201007387 */ /* 0x0087e20000100800 */
[----:B-1----:R-:W-:-:S03]  /*28690*/  IMAD.MOV.U32 R0, RZ, RZ, R227 ;  /* 0x000000ffff007224 */ /* 0x002fc600078e00e3 */
[----:B---3--:R-:W3:Y:S04]  /*286a0*/  LDL.LU.64 R226, [R1+0x1d0] ;  /* 0x0001d00001e27983 */ /* 0x008ee80000300a00 */
[----:B------:R1:W-:Y:S04]  /*286b0*/  STL [R1+0x1600], R0 ;  /* 0x0016000001007387 */ /* 0x0003e80000100800 */
[----:B------:R1:W-:Y:S02]  /*286c0*/  STL [R1+0x160c], R138 ;  /* 0x00160c8a01007387 */ /* 0x0003e40000100800 */
[----:B-1----:R-:W-:-:S02]  /*286d0*/  MOV R0, R139 ;  /* 0x0000008b00007202 */ /* 0x002fc40000000f00 */
[----:B------:R-:W3:Y:S04]  /*286e0*/  LDL.LU.64 R138, [R1+0xd8] ;  /* 0x0000d800018a7983 */ /* 0x000ee80000300a00 */
[----:B------:R4:W-:Y:S04]  /*286f0*/  STL [R1+0x1608], R0 ;  /* 0x0016080001007387 */ /* 0x0009e80000100800 */
[----:B------:R-:W-:Y:S04]  /*28700*/  STL [R1+0x1614], R26 ;  /* 0x0016141a01007387 */ /* 0x000fe80000100800 */
[----:B------:R-:W-:Y:S01]  /*28710*/  STL [R1+0x1610], R27 ;  /* 0x0016101b01007387 */ /* 0x000fe20000100800 */
[----:B----4-:R-:W-:-:S03]  /*28720*/  IMAD.MOV.U32 R0, RZ, RZ, R57 ;  /* 0x000000ffff007224 */ /* 0x010fc600078e0039 */
[----:B------:R1:W-:Y:S04]  /*28730*/  STL [R1+0x161c], R56 ;  /* 0x00161c3801007387 */ /* 0x0003e80000100800 */
[----:B-1----:R-:W4:Y:S04]  /*28740*/  LDL.LU.64 R56, [R1+0x3b8] ;  /* 0x0003b80001387983 */ /* 0x002f280000300a00 */
[----:B------:R1:W-:Y:S04]  /*28750*/  STL [R1+0x1618], R0 ;  /* 0x0016180001007387 */ /* 0x0003e80000100800 */
[----:B------:R1:W-:Y:S02]  /*28760*/  STL [R1+0x1624], R58 ;  /* 0x0016243a01007387 */ /* 0x0003e40000100800 */
[----:B-1----:R-:W-:-:S02]  /*28770*/  IMAD.MOV.U32 R0, RZ, RZ, R59 ;  /* 0x000000ffff007224 */ /* 0x002fc400078e003b */
[----:B------:R-:W4:Y:S04]  /*28780*/  LDL.LU.64 R58, [R1+0x238] ;  /* 0x00023800013a7983 */ /* 0x000f280000300a00 */
[----:B------:R1:W-:Y:S04]  /*28790*/  STL [R1+0x1620], R0 ;  /* 0x0016200001007387 */ /* 0x0003e80000100800 */
[----:B------:R-:W-:Y:S04]  /*287a0*/  STL [R1+0x162c], R114 ;  /* 0x00162c7201007387 */ /* 0x000fe80000100800 */
[----:B------:R-:W-:Y:S04]  /*287b0*/  STL [R1+0x1628], R115 ;  /* 0x0016287301007387 */ /* 0x000fe80000100800 */
[----:B------:R-:W4:Y:S04]  /*287c0*/  LDL.LU.64 R130, [R1+0xe0] ;  /* 0x0000e00001827983 */ /* 0x000f280000300a00 */
[----:B------:R-:W-:Y:S04]  /*287d0*/  STL [R1+0x1634], R32 ;  /* 0x0016342001007387 */ /* 0x000fe80000100800 */
[----:B------:R-:W-:Y:S04]  /*287e0*/  STL [R1+0x1630], R33 ;  /* 0x0016302101007387 */ /* 0x000fe80000100800 */
[----:B------:R-:W-:Y:S04]  /*287f0*/  STL [R1+0x163c], R174 ;  /* 0x00163cae01007387 */ /* 0x000fe80000100800 */
[----:B------:R-:W4:Y:S01]  /*28800*/  LDL.LU.64 R172, [R1+0x3b0] ;  /* 0x0003b00001ac7983 */ /* 0x000f220000300a00 */
[----:B-1----:R-:W-:-:S05]  /*28810*/  MOV R0, R175 ;  /* 0x000000af00007202 */ /* 0x002fca0000000f00 */
[----:B------:R1:W-:Y:S04]  /*28820*/  STL [R1+0x1638], R0 ;  /* 0x0016380001007387 */ /* 0x0003e80000100800 */
[----:B------:R1:W-:Y:S02]  /*28830*/  STL [R1+0x1644], R224 ;  /* 0x001644e001007387 */ /* 0x0003e40000100800 */
[----:B-1----:R-:W-:Y:S02]  /*28840*/  IMAD.MOV.U32 R0, RZ, RZ, R225 ;  /* 0x000000ffff007224 */ /* 0x002fe400078e00e1 */
[----:B------:R-:W4:Y:S04]  /*28850*/  LDL.LU.64 R174, [R1+0x250] ;  /* 0x0002500001ae7983 */ /* 0x000f280000300a00 */
[----:B------:R1:W-:Y:S04]  /*28860*/  STL [R1+0x1640], R0 ;  /* 0x0016400001007387 */ /* 0x0003e80000100800 */
[----:B------:R-:W-:Y:S04]  /*28870*/  STL [R1+0x164c], R112 ;  /* 0x00164c7001007387 */ /* 0x000fe80000100800 */
[----:B------:R-:W-:Y:S04]  /*28880*/  STL [R1+0x1648], R113 ;  /* 0x0016487101007387 */ /* 0x000fe80000100800 */
[----:B------:R-:W4:Y:S04]  /*28890*/  LDL.LU.64 R224, [R1+0x160] ;  /* 0x0001600001e07983 */ /* 0x000f280000300a00 */
[----:B------:R-:W-:Y:S04]  /*288a0*/  STL [R1+0x1654], R34 ;  /* 0x0016542201007387 */ /* 0x000fe80000100800 */
[----:B------:R-:W-:Y:S04]  /*288b0*/  STL [R1+0x1650], R35 ;  /* 0x0016502301007387 */ /* 0x000fe80000100800 */
        /* <DEDUP_REMOVED lines=8> */
[----:B------:R1:W-:Y:S02]  /*28940*/  STL [R1+0x166c], R138 ;  /* 0x00166c8a01007387 */ /* 0x0003e40000100800 */
[----:B-1----:R-:W-:-:S02]  /*28950*/  IMAD.MOV.U32 R0, RZ, RZ, R139 ;  /* 0x000000ffff007224 */ /* 0x002fc400078e008b */
[----:B------:R-:W3:Y:S04]  /*28960*/  LDL.LU.64 R138, [R1+0x170] ;  /* 0x00017000018a7983 */ /* 0x000ee80000300a00 */
[----:B------:R1:W-:Y:S04]  /*28970*/  STL [R1+0x1668], R0 ;  /* 0x0016680001007387 */ /* 0x0003e80000100800 */
[----:B------:R-:W-:Y:S04]  /*28980*/  STL [R1+0x1674], R64 ;  /* 0x0016744001007387 */ /* 0x000fe80000100800 */
[----:B------:R-:W-:Y:S04]  /*28990*/  STL [R1+0x1670], R65 ;  /* 0x0016704101007387 */ /* 0x000fe80000100800 */
        /* <DEDUP_REMOVED lines=8> */
[----:B------:R1:W-:Y:S04]  /*28a20*/  STL [R1+0x168c], R130 ;  /* 0x00168c8201007387 */ /* 0x0003e80000100800 */
[----:B------:R-:W4:Y:S01]  /*28a30*/  LDL.LU.64 R128, [R1+0x180] ;  /* 0x0001800001807983 */ /* 0x000f220000300a00 */
[----:B-1----:R-:W-:-:S05]  /*28a40*/  IMAD.MOV.U32 R0, RZ, RZ, R131 ;  /* 0x000000ffff007224 */ /* 0x002fca00078e0083 */
[----:B------:R1:W-:Y:S04]  /*28a50*/  STL [R1+0x1688], R0 ;  /* 0x0016880001007387 */ /* 0x0003e80000100800 */
[----:B------:R-:W-:Y:S04]  /*28a60*/  STL [R1+0x1694], R66 ;  /* 0x0016944201007387 */ /* 0x000fe80000100800 */
[----:B------:R-:W-:Y:S04]  /*28a70*/  STL [R1+0x1690], R67 ;  /* 0x0016904301007387 */ /* 0x000fe80000100800 */
[----:B------:R-:W-:Y:S04]  /*28a80*/  STL [R1+0x169c], R172 ;  /* 0x00169cac01007387 */ /* 0x000fe80000100800 */
[----:B------:R-:W4:Y:S01]  /*28a90*/  LDL.LU.64 R130, [R1+0x398] ;  /* 0x0003980001827983 */ /* 0x000f220000300a00 */
[----:B-1----:R-:W-:-:S05]  /*28aa0*/  IMAD.MOV.U32 R0, RZ, RZ, R173 ;  /* 0x000000ffff007224 */ /* 0x002fca00078e00ad */
        /* <DEDUP_REMOVED lines=9> */
[----:B------:R-:W-:Y:S04]  /*28b40*/  STL [R1+0x16b4], R68 ;  /* 0x0016b44401007387 */ /* 0x000fe80000100800 */
[----:B------:R-:W-:Y:S01]  /*28b50*/  STL [R1+0x16b0], R69 ;  /* 0x0016b04501007387 */ /* 0x000fe20000100800 */
[----:B--2---:R-:W-:-:S03]  /*28b60*/  IMAD.MOV.U32 R0, RZ, RZ, R137 ;  /* 0x000000ffff007224 */ /* 0x004fc600078e0089 */
[----:B------:R-:W-:Y:S04]  /*28b70*/  STL [R1+0x16bc], R136 ;  /* 0x0016bc8801007387 */ /* 0x000fe80000100800 */
[----:B------:R-:W2:Y:S04]  /*28b80*/  LDL.LU.64 R174, [R1+0x390] ;  /* 0x0003900001ae7983 */ /* 0x000ea80000300a00 */
[----:B------:R1:W-:Y:S04]  /*28b90*/  STL [R1+0x16b8], R0 ;  /* 0x0016b80001007387 */ /* 0x0003e80000100800 */
[----:B---3--:R3:W-:Y:S01]  /*28ba0*/  STL [R1+0x16c4], R226 ;  /* 0x0016c4e201007387 */ /* 0x0087e20000100800 */
[----:B-1----:R-:W-:-:S03]  /*28bb0*/  MOV R0, R227 ;  /* 0x000000e300007202 */ /* 0x002fc60000000f00 */
[----:B------:R-:W2:Y:S04]  /*28bc0*/  LDL.LU.64 R136, [R1+0x2b0] ;  /* 0x0002b00001887983 */ /* 0x000ea80000300a00 */
[----:B------:R-:W-:Y:S04]  /*28bd0*/  STL [R1+0x16cc], R138 ;  /* 0x0016cc8a01007387 */ /* 0x000fe80000100800 */
[----:B------:R1:W-:Y:S04]  /*28be0*/  STL [R1+0x16c0], R0 ;  /* 0x0016c00001007387 */ /* 0x0003e80000100800 */
[----:B---3--:R-:W3:Y:S01]  /*28bf0*/  LDL.LU.64 R226, [R1+0x1a0] ;  /* 0x0001a00001e27983 */ /* 0x008ee20000300a00 */
[----:B-1----:R-:W-:-:S03]  /*28c00*/  IMAD.MOV.U32 R0, RZ, RZ, R139 ;  /* 0x000000ffff007224 */ /* 0x002fc600078e008b */
[----:B------:R-:W-:Y:S04]  /*28c10*/  STL [R1+0x16d4], R70 ;  /* 0x0016d44601007387 */ /* 0x000fe80000100800 */
[----:B------:R4:W-:Y:S04]  /*28c20*/  STL [R1+0x16c8], R0 ;  /* 0x0016c80001007387 */ /* 0x0009e80000100800 */
[----:B------:R-:W-:Y:S01]  /*28c30*/  STL [R1+0x16d0], R71 ;  /* 0x0016d04701007387 */ /* 0x000fe20000100800 */
[----:B----4-:R-:W-:-:S03]  /*28c40*/  IMAD.MOV.U32 R0, RZ, RZ, R57 ;  /* 0x000000ffff007224 */ /* 0x010fc600078e0039 */
[----:B------:R1:W-:Y:S04]  /*28c50*/  STL [R1+0x16dc], R56 ;  /* 0x0016dc3801007387 */ /* 0x0003e80000100800 */
[----:B------:R-:W4:Y:S04]  /*28c60*/  LDL.LU.64 R138, [R1+0x1800] ;  /* 0x00180000018a7983 */ /* 0x000f280000300a00 */
[----:B------:R1:W-:Y:S04]  /*28c70*/  STL [R1+0x16d8], R0 ;  /* 0x0016d80001007387 */ /* 0x0003e80000100800 */
[----:B------:R1:W-:Y:S04]  /*28c80*/  STL [R1+0x16e4], R58 ;  /* 0x0016e43a01007387 */ /* 0x0003e80000100800 */
[----:B-1----:R-:W4:Y:S01]  /*28c90*/  LDL.LU.64 R56, [R1+0x2c8] ;  /* 0x0002c80001387983 */ /* 0x002f220000300a00 */
[----:B------:R-:W-:-:S03]  /*28ca0*/  MOV R0, R59 ;  /* 0x0000003b00007202 */ /* 0x000fc60000000f00 */
[----:B------:R-:W-:Y:S04]  /*28cb0*/  STL [R1+0x16ec], R128 ;  /* 0x0016ec8001007387 */ /* 0x000fe80000100800 */
[----:B------:R1:W-:Y:S04]  /*28cc0*/  STL [R1+0x16e0], R0 ;  /* 0x0016e00001007387 */ /* 0x0003e80000100800 */
[----:B------:R-:W4:Y:S01]  /*28cd0*/  LDL.LU.64 R58, [R1+0x1b0] ;  /* 0x0001b000013a7983 */ /* 0x000f220000300a00 */
[----:B-1----:R-:W-:-:S03]  /*28ce0*/  IMAD.MOV.U32 R0, RZ, RZ, R129 ;  /* 0x000000ffff007224 */ /* 0x002fc600078e0081 */
[----:B------:R-:W-:Y:S04]  /*28cf0*/  STL [R1+0x16f4], R72 ;  /* 0x0016f44801007387 */ /* 0x000fe80000100800 */
[----:B------:R1:W-:Y:S04]  /*28d00*/  STL [R1+0x16e8], R0 ;  /* 0x0016e80001007387 */ /* 0x0003e80000100800 */
[----:B------:R-:W-:Y:S04]  /*28d10*/  STL [R1+0x16f0], R73 ;  /* 0x0016f04901007387 */ /* 0x000fe80000100800 */
        /* <DEDUP_REMOVED lines=15> */
[----:B------:R1:W-:Y:S04]  /*28e10*/  STL [R1+0x171c], R174 ;  /* 0x00171cae01007387 */ /* 0x0003e80000100800 */
[----:B------:R-:W-:Y:S04]  /*28e20*/  STL [R1+0x1724], R136 ;  /* 0x0017248801007387 */ /* 0x000fe80000100800 */
[----:B------:R2:W-:Y:S04]  /*28e30*/  STL [R1+0x1718], R0 ;  /* 0x0017180001007387 */ /* 0x0005e80000100800 */
[----:B-1----:R-:W4:Y:S01]  /*28e40*/  LDL.LU.64 R174, [R1+0x1810] ;  /* 0x0018100001ae7983 */ /* 0x002f220000300a00 */
[----:B--2---:R-:W-:-:S03]  /*28e50*/  MOV R0, R137 ;  /* 0x0000008900007202 */ /* 0x004fc60000000f00 */
[----:B---3--:R-:W-:Y:S04]  /*28e60*/  STL [R1+0x172c], R226 ;  /* 0x00172ce201007387 */ /* 0x008fe80000100800 */
[----:B------:R1:W-:Y:S04]  /*28e70*/  STL [R1+0x1720], R0 ;  /* 0x0017200001007387 */ /* 0x0003e80000100800 */
[----:B------:R-:W2:Y:S01]  /*28e80*/  LDL.LU.64 R136, [R1+0x2f8] ;  /* 0x0002f80001887983 */ /* 0x000ea20000300a00 */
[----:B-1----:R-:W-:-:S03]  /*28e90*/  IMAD.MOV.U32 R0, RZ, RZ, R227 ;  /* 0x000000ffff007224 */ /* 0x002fc600078e00e3 */
[----:B------:R-:W-:Y:S04]  /*28ea0*/  STL [R1+0x1734], R76 ;  /* 0x0017344c01007387 */ /* 0x000fe80000100800 */
[----:B------:R4:W-:Y:S04]  /*28eb0*/  STL [R1+0x1728], R0 ;  /* 0x0017280001007387 */ /* 0x0009e80000100800 */
[----:B------:R-:W3:Y:S04]  /*28ec0*/  LDL.LU.64 R226, [R1+0x228] ;  /* 0x0002280001e27983 */ /* 0x000ee80000300a00 */
[----:B------:R-:W-:Y:S01]  /*28ed0*/  STL [R1+0x1730], R77 ;  /* 0x0017304d01007387 */ /* 0x000fe20000100800 */
[----:B----4-:R-:W-:-:S03]  /*28ee0*/  IMAD.MOV.U32 R0, RZ, RZ, R139 ;  /* 0x000000ffff007224 */ /* 0x010fc600078e008b */
[----:B------:R1:W-:Y:S04]  /*28ef0*/  STL [R1+0x173c], R138 ;  /* 0x00173c8a01007387 */ /* 0x0003e80000100800 */
[----:B------:R-:W-:Y:S04]  /*28f00*/  STL [R1+0x1744], R56 ;  /* 0x0017443801007387 */ /* 0x000fe80000100800 */
[----:B------:R4:W-:Y:S04]  /*28f10*/  STL [R1+0x1738], R0 ;  /* 0x0017380001007387 */ /* 0x0009e80000100800 */
[----:B-1----:R-:W3:Y:S01]  /*28f20*/  LDL.LU.64 R138, [R1+0x1818] ;  /* 0x00181800018a7983 */ /* 0x002ee20000300a00 */
[----:B----4-:R-:W-:-:S05]  /*28f30*/  MOV R0, R57 ;  /* 0x0000003900007202 */ /* 0x010fca0000000f00 */
[----:B------:R1:W-:Y:S04]  /*28f40*/  STL [R1+0x1740], R0 ;  /* 0x0017400001007387 */ /* 0x0003e80000100800 */
[----:B------:R4:W-:Y:S04]  /*28f50*/  STL [R1+0x174c], R58 ;  /* 0x00174c3a01007387 */ /* 0x0009e80000100800 */
[----:B------:R-:W3:Y:S01]  /*28f60*/  LDL.LU.64 R56, [R1+0x310] ;  /* 0x0003100001387983 */ /* 0x000ee20000300a00 */
[----:B-1----:R-:W-:-:S05]  /*28f70*/  IMAD.MOV.U32 R0, RZ, RZ, R59 ;  /* 0x000000ffff007224 */ /* 0x002fca00078e003b */
[----:B------:R1:W-:Y:S04]  /*28f80*/  STL [R1+0x1748], R0 ;  /* 0x0017480001007387 */ /* 0x0003e80000100800 */
[----:B------:R-:W-:Y:S04]  /*28f90*/  STL [R1+0x1754], R78 ;  /* 0x0017544e01007387 */ /* 0x000fe80000100800 */
[----:B------:R-:W-:Y:S04]  /*28fa0*/  STL [R1+0x1750], R79 ;  /* 0x0017504f01007387 */ /* 0x000fe80000100800 */
[----:B----4-:R-:W4:Y:S04]  /*28fb0*/  LDL.LU.64 R58, [R1+0x240] ;  /* 0x00024000013a7983 */ /* 0x010f280000300a00 */
        /* <DEDUP_REMOVED lines=15> */
[----:B------:R-:W-:Y:S01]  /*290b0*/  STL [R1+0x177c], R174 ;  /* 0x00177cae01007387 */ /* 0x000fe20000100800 */
[----:B-1----:R-:W-:-:S03]  /*290c0*/  IMAD.MOV.U32 R0, RZ, RZ, R175 ;  /* 0x000000ffff007224 */ /* 0x002fc600078e00af */
[----:B------:R-:W4:Y:S04]  /*290d0*/  LDL.LU.64 R172, [R1+0x168] ;  /* 0x0001680001ac7983 */ /* 0x000f280000300a00 */
[----:B------:R2:W-:Y:S02]  /*290e0*/  STL [R1+0x1778], R0 ;  /* 0x0017780001007387 */ /* 0x0005e40000100800 */
[----:B--2---:R-:W-:Y:S02]  /*290f0*/  MOV R0, R137 ;  /* 0x0000008900007202 */ /* 0x004fe40000000f00 */
[----:B------:R-:W-:Y:S04]  /*29100*/  STL [R1+0x1784], R136 ;  /* 0x0017848801007387 */ /* 0x000fe80000100800 */
[----:B------:R-:W2:Y:S04]  /*29110*/  LDL.LU.64 R174, [R1+0x1828] ;  /* 0x0018280001ae7983 */ /* 0x000ea80000300a00 */
[----:B------:R1:W-:Y:S04]  /*29120*/  STL [R1+0x1780], R0 ;  /* 0x0017800001007387 */ /* 0x0003e80000100800 */
[----:B---3--:R3:W-:Y:S01]  /*29130*/  STL [R1+0x178c], R226 ;  /* 0x00178ce201007387 */ /* 0x0087e20000100800 */
[----:B-1----:R-:W-:-:S03]  /*29140*/  IMAD.MOV.U32 R0, RZ, RZ, R227 ;  /* 0x000000ffff007224 */ /* 0x002fc600078e00e3 */
[----:B---3--:R-:W3:Y:S04]  /*29150*/  LDL.LU.64 R226, [R1+0x340] ;  /* 0x0003400001e27983 */ /* 0x008ee80000300a00 */
[----:B------:R1:W-:Y:S04]  /*29160*/  STL [R1+0x1788], R0 ;  /* 0x0017880001007387 */ /* 0x0003e80000100800 */
[----:B------:R-:W-:Y:S04]  /*29170*/  STL [R1+0x1794], R82 ;  /* 0x0017945201007387 */ /* 0x000fe80000100800 */
[----:B------:R-:W-:Y:S04]  /*29180*/  STL [R1+0x1790], R83 ;  /* 0x0017905301007387 */ /* 0x000fe80000100800 */
[----:B------:R-:W3:Y:S04]  /*29190*/  LDL.LU.64 R136, [R1+0x270] ;  /* 0x0002700001887983 */ /* 0x000ee80000300a00 */
[----:B------:R1:W-:Y:S02]  /*291a0*/  STL [R1+0x179c], R138 ;  /* 0x00179c8a01007387 */ /* 0x0003e40000100800 */
[----:B-1----:R-:W-:-:S02]  /*291b0*/  IMAD.MOV.U32 R0, RZ, RZ, R139 ;  /* 0x000000ffff007224 */ /* 0x002fc400078e008b */
[----:B------:R-:W3:Y:S04]  /*291c0*/  LDL.LU.64 R138, [R1+0x178] ;  /* 0x00017800018a7983 */ /* 0x000ee80000300a00 */
[----:B------:R1:W-:Y:S04]  /*291d0*/  STL [R1+0x1798], R0 ;  /* 0x0017980001007387 */ /* 0x0003e80000100800 */
[----:B------:R1:W-:Y:S02]  /*291e0*/  STL [R1+0x17a4], R56 ;  /* 0x0017a43801007387 */ /* 0x0003e40000100800 */
[----:B-1----:R-:W-:-:S02]  /*291f0*/  MOV R0, R57 ;  /* 0x0000003900007202 */ /* 0x002fc40000000f00 */
[----:B------:R-:W3:Y:S04]  /*29200*/  LDL.LU.64 R56, [R1+0x1830] ;  /* 0x0018300001387983 */ /* 0x000ee80000300a00 */
        /* <DEDUP_REMOVED lines=37> */
[----:B------:R1:W-:Y:S02]  /*29460*/  STL [R1+0x17f4], R138 ;  /* 0x0017f48a01007387 */ /* 0x0003e40000100800 */
[----:B-1----:R-:W-:-:S02]  /*29470*/  IMAD.MOV.U32 R0, RZ, RZ, R139 ;  /* 0x000000ffff007224 */ /* 0x002fc400078e008b */
[----:B------:R-:W3:Y:S04]  /*29480*/  LDL.LU.64 R138, [R1+0x2b8] ;  /* 0x0002b800018a7983 */ /* 0x000ee80000300a00 */
[----:B------:R1:W-:Y:S04]  /*29490*/  STL [R1+0x17f0], R0 ;  /* 0x0017f00001007387 */ /* 0x0003e80000100800 */
[----:B------:R1:W-:Y:S02]  /*294a0*/  STL [R1+0x17fc], R56 ;  /* 0x0017fc3801007387 */ /* 0x0003e40000100800 */
[----:B-1----:R-:W-:-:S02]  /*294b0*/  IMAD.MOV.U32 R0, RZ, RZ, R57 ;  /* 0x000000ffff007224 */ /* 0x002fc400078e0039 */
[----:B------:R-:W3:Y:S04]  /*294c0*/  LDL.LU.64 R56, [R1+0x1a8] ;  /* 0x0001a80001387983 */ /* 0x000ee80000300a00 */
        /* <DEDUP_REMOVED lines=193> */
[----:B------:R-:W-:Y:S04]  /*2a0e0*/  STL [R1+0x1984], R130 ;  /* 0x0019848201007387 */ /* 0x000fe80000100800 */
[----:B------:R-:W4:Y:S01]  /*2a0f0*/  LDL.LU.64 R132, [R1+0x19e0] ;  /* 0x0019e00001847983 */ /* 0x000f220000300a00 */
[----:B-1----:R-:W-:-:S05]  /*2a100*/  MOV R0, R131 ;  /* 0x0000008300007202 */ /* 0x002fca0000000f00 */
[----:B------:R1:W-:Y:S04]  /*2a110*/  STL [R1+0x1980], R0 ;  /* 0x0019800001007387 */ /* 0x0003e80000100800 */
[----:B------:R-:W-:Y:S01]  /*2a120*/  STL [R1+0x198c], R172 ;  /* 0x00198cac01007387 */ /* 0x000fe20000100800 */
[----:B-1----:R-:W-:-:S03]  /*2a130*/  IMAD.MOV.U32 R0, RZ, RZ, R173 ;  /* 0x000000ffff007224 */ /* 0x002fc600078e00ad */
[----:B------:R-:W4:Y:S04]  /*2a140*/  LDL.LU.64 R130, [R1+0x19e8] ;  /* 0x0019e80001827983 */ /* 0x000f280000300a00 */
[----:B------:R1:W-:Y:S04]  /*2a150*/  STL [R1+0x1988], R0 ;  /* 0x0019880001007387 */ /* 0x0003e80000100800 */
[----:B--2---:R-:W-:Y:S01]  /*2a160*/  STL [R1+0x1994], R174 ;  /* 0x001994ae01007387 */ /* 0x004fe20000100800 */
[----:B-1----:R-:W-:-:S03]  /*2a170*/  IMAD.MOV.U32 R0, RZ, RZ, R175 ;  /* 0x000000ffff007224 */ /* 0x002fc600078e00af */
[----:B------:R-:W2:Y:S04]  /*2a180*/  LDL.LU.64 R172, [R1+0x19f0] ;  /* 0x0019f00001ac7983 */ /* 0x000ea80000300a00 */
[----:B------:R3:W-:Y:S02]  /*2a190*/  STL [R1+0x1990], R0 ;  /* 0x0019900001007387 */ /* 0x0007e40000100800 */
[----:B---3--:R-:W-:Y:S02]  /*2a1a0*/  MOV R0, R227 ;  /* 0x000000e300007202 */ /* 0x008fe40000000f00 */
[----:B------:R1:W-:Y:S04]  /*2a1b0*/  STL [R1+0x199c], R226 ;  /* 0x00199ce201007387 */ /* 0x0003e80000100800 */
[----:B-1----:R-:W3:Y:S04]  /*2a1c0*/  LDL.LU.64 R226, [R1+0x320] ;  /* 0x0003200001e27983 */ /* 0x002ee80000300a00 */
[----:B------:R1:W-:Y:S04]  /*2a1d0*/  STL [R1+0x1998], R0 ;  /* 0x0019980001007387 */ /* 0x0003e80000100800 */
[----:B------:R1:W-:Y:S04]  /*2a1e0*/  STL [R1+0x19a4], R136 ;  /* 0x0019a48801007387 */ /* 0x0003e80000100800 */
[----:B------:R-:W3:Y:S01]  /*2a1f0*/  LDL.LU.64 R174, [R1+0x1a00] ;  /* 0x001a000001ae7983 */ /* 0x000ee20000300a00 */
[----:B-1----:R-:W-:-:S03]  /*2a200*/  IMAD.MOV.U32 R0, RZ, RZ, R137 ;  /* 0x000000ffff007224 */ /* 0x002fc600078e0089 */
[----:B------:R-:W-:Y:S04]  /*2a210*/  STL [R1+0x19ac], R138 ;  /* 0x0019ac8a01007387 */ /* 0x000fe80000100800 */
[----:B------:R1:W-:Y:S04]  /*2a220*/  STL [R1+0x19a0], R0 ;  /* 0x0019a00001007387 */ /* 0x0003e80000100800 */
[----:B------:R-:W3:Y:S01]  /*2a230*/  LDL.LU.64 R136, [R1+0x1a08] ;  /* 0x001a080001887983 */ /* 0x000ee20000300a00 */
[----:B-1----:R-:W-:-:S03]  /*2a240*/  IMAD.MOV.U32 R0, RZ, RZ, R139 ;  /* 0x000000ffff007224 */ /* 0x002fc600078e008b */
[----:B------:R-:W-:Y:S04]  /*2a250*/  STL [R1+0x19b4], R56 ;  /* 0x0019b43801007387 */ /* 0x000fe80000100800 */
[----:B------:R1:W-:Y:S04]  /*2a260*/  STL [R1+0x19a8], R0 ;  /* 0x0019a80001007387 */ /* 0x0003e80000100800 */
[----:B------:R-:W3:Y:S01]  /*2a270*/  LDL.LU.64 R138, [R1+0x1a10] ;  /* 0x001a1000018a7983 */ /* 0x000ee20000300a00 */
[----:B-1----:R-:W-:-:S03]  /*2a280*/  MOV R0, R57 ;  /* 0x0000003900007202 */ /* 0x002fc60000000f00 */
[----:B----4-:R-:W-:Y:S04]  /*2a290*/  STL [R1+0x19bc], R58 ;  /* 0x0019bc3a01007387 */ /* 0x010fe80000100800 */
        /* <DEDUP_REMOVED lines=20> */
[----:B------:R1:W-:Y:S02]  /*2a3e0*/  STL [R1+0x19d8], R0 ;  /* 0x0019d80001007387 */ /* 0x0003e40000100800 */
[----:B-1----:R-:W-:Y:S02]  /*2a3f0*/  MOV R0, R131 ;  /* 0x0000008300007202 */ /* 0x002fe40000000f00 */
[----:B------:R-:W4:Y:S04]  /*2a400*/  LDL.LU.64 R130, [R1+0x1a40] ;  /* 0x001a400001827983 */ /* 0x000f280000300a00 */
[----:B------:R1:W-:Y:S04]  /*2a410*/  STL [R1+0x19e0], R0 ;  /* 0x0019e00001007387 */ /* 0x0003e80000100800 */
[----:B--2---:R2:W-:Y:S01]  /*2a420*/  STL [R1+0x19ec], R172 ;  /* 0x0019ecac01007387 */ /* 0x0045e20000100800 */
[----:B-1----:R-:W-:-:S03]  /*2a430*/  IMAD.MOV.U32 R0, RZ, RZ, R173 ;  /* 0x000000ffff007224 */ /* 0x002fc600078e00ad */
[----:B--2---:R-:W2:Y:S04]  /*2a440*/  LDL.LU.64 R172, [R1+0x1a48] ;  /* 0x001a480001ac7983 */ /* 0x004ea80000300a00 */
[----:B------:R3:W-:Y:S02]  /*2a450*/  STL [R1+0x19e8], R0 ;  /* 0x0019e80001007387 */ /* 0x0007e40000100800 */
[----:B---3--:R-:W-:Y:S02]  /*2a460*/  IMAD.MOV.U32 R0, RZ, RZ, R227 ;  /* 0x000000ffff007224 */ /* 0x008fe400078e00e3 */
[----:B------:R1:W-:Y:S04]  /*2a470*/  STL [R1+0x19f4], R226 ;  /* 0x0019f4e201007387 */ /* 0x0003e80000100800 */
[----:B------:R-:W-:Y:S04]  /*2a480*/  STL [R1+0x19fc], R174 ;  /* 0x0019fcae01007387 */ /* 0x000fe80000100800 */
[----:B------:R3:W-:Y:S04]  /*2a490*/  STL [R1+0x19f0], R0 ;  /* 0x0019f00001007387 */ /* 0x0007e80000100800 */
[----:B-1----:R-:W2:Y:S01]  /*2a4a0*/  LDL.LU.64 R226, [R1+0x1a50] ;  /* 0x001a500001e27983 */ /* 0x002ea20000300a00 */
[----:B---3--:R-:W-:-:S03]  /*2a4b0*/  MOV R0, R175 ;  /* 0x000000af00007202 */ /* 0x008fc60000000f00 */
[----:B------:R-:W-:Y:S04]  /*2a4c0*/  STL [R1+0x1a04], R136 ;  /* 0x001a048801007387 */ /* 0x000fe80000100800 */
[----:B------:R1:W-:Y:S04]  /*2a4d0*/  STL [R1+0x19f8], R0 ;  /* 0x0019f80001007387 */ /* 0x0003e80000100800 */
[----:B------:R-:W3:Y:S01]  /*2a4e0*/  LDL.LU.64 R174, [R1+0x368] ;  /* 0x0003680001ae7983 */ /* 0x000ee20000300a00 */
[----:B-1----:R-:W-:-:S03]  /*2a4f0*/  IMAD.MOV.U32 R0, RZ, RZ, R137 ;  /* 0x000000ffff007224 */ /* 0x002fc600078e0089 */
[----:B------:R-:W-:Y:S04]  /*2a500*/  STL [R1+0x1a0c], R138 ;  /* 0x001a0c8a01007387 */ /* 0x000fe80000100800 */
[----:B------:R1:W-:Y:S04]  /*2a510*/  STL [R1+0x1a00], R0 ;  /* 0x001a000001007387 */ /* 0x0003e80000100800 */
[----:B------:R-:W3:Y:S01]  /*2a520*/  LDL.LU.64 R136, [R1+0x1a60] ;  /* 0x001a600001887983 */ /* 0x000ee20000300a00 */
[----:B-1----:R-:W-:-:S03]  /*2a530*/  IMAD.MOV.U32 R0, RZ, RZ, R139 ;  /* 0x000000ffff007224 */ /* 0x002fc600078e008b */
[----:B----4-:R-:W-:Y:S04]  /*2a540*/  STL [R1+0x1a14], R56 ;  /* 0x001a143801007387 */ /* 0x010fe80000100800 */
        /* <DEDUP_REMOVED lines=20> */
[----:B------:R1:W-:Y:S02]  /*2a690*/  STL [R1+0x1a30], R0 ;  /* 0x001a300001007387 */ /* 0x0003e40000100800 */
[----:B-1----:R-:W-:Y:S02]  /*2a6a0*/  IMAD.MOV.U32 R0, RZ, RZ, R131 ;  /* 0x000000ffff007224 */ /* 0x002fe400078e0083 */
[----:B------:R-:W-:Y:S04]  /*2a6b0*/  STL [R1+0x1a3c], R130 ;  /* 0x001a3c8201007387 */ /* 0x000fe80000100800 */
[----:B------:R-:W4:Y:S04]  /*2a6c0*/  LDL.LU.64 R134, [R1+0x1a98] ;  /* 0x001a980001867983 */ /* 0x000f280000300a00 */
[----:B------:R1:W-:Y:S04]  /*2a6d0*/  STL [R1+0x1a38], R0 ;  /* 0x001a380001007387 */ /* 0x0003e80000100800 */
[----:B--2---:R2:W-:Y:S04]  /*2a6e0*/  STL [R1+0x1a44], R172 ;  /* 0x001a44ac01007387 */ /* 0x0045e80000100800 */
[----:B------:R-:W4:Y:S01]  /*2a6f0*/  LDL.LU.64 R128, [R1+0x1aa0] ;  /* 0x001aa00001807983 */ /* 0x000f220000300a00 */
[----:B-1----:R-:W-:-:S03]  /*2a700*/  MOV R0, R173 ;  /* 0x000000ad00007202 */ /* 0x002fc60000000f00 */
[----:B--2---:R-:W2:Y:S04]  /*2a710*/  LDL.LU.64 R172, [R1+0x1aa8] ;  /* 0x001aa80001ac7983 */ /* 0x004ea80000300a00 */
[----:B------:R1:W-:Y:S04]  /*2a720*/  STL [R1+0x1a40], R0 ;  /* 0x001a400001007387 */ /* 0x0003e80000100800 */
[----:B------:R1:W-:Y:S02]  /*2a730*/  STL [R1+0x1a4c], R226 ;  /* 0x001a4ce201007387 */ /* 0x0003e40000100800 */
[----:B-1----:R-:W-:-:S02]  /*2a740*/  IMAD.MOV.U32 R0, RZ, RZ, R227 ;  /* 0x000000ffff007224 */ /* 0x002fc400078e00e3 */
[----:B------:R-:W2:Y:S04]  /*2a750*/  LDL.LU.64 R226, [R1+0x1ab0] ;  /* 0x001ab00001e27983 */ /* 0x000ea80000300a00 */
[----:B------:R1:W-:Y:S04]  /*2a760*/  STL [R1+0x1a48], R0 ;  /* 0x001a480001007387 */ /* 0x0003e80000100800 */
[----:B---3--:R3:W-:Y:S01]  /*2a770*/  STL [R1+0x1a54], R174 ;  /* 0x001a54ae01007387 */ /* 0x0087e20000100800 */
[----:B-1----:R-:W-:-:S03]  /*2a780*/  IMAD.MOV.U32 R0, RZ, RZ, R175 ;  /* 0x000000ffff007224 */ /* 0x002fc600078e00af */
[----:B---3--:R-:W3:Y:S04]  /*2a790*/  LDL.LU.64 R174, [R1+0x1ab8] ;  /* 0x001ab80001ae7983 */ /* 0x008ee80000300a00 */
[----:B------:R1:W-:Y:S04]  /*2a7a0*/  STL [R1+0x1a50], R0 ;  /* 0x001a500001007387 */ /* 0x0003e80000100800 */
[----:B------:R-:W-:Y:S04]  /*2a7b0*/  STL [R1+0x1a5c], R136 ;  /* 0x001a5c8801007387 */ /* 0x000fe80000100800 */
        /* <DEDUP_REMOVED lines=20> */
[----:B------:R-:W-:Y:S01]  /*2a900*/  STL [R1+0x1a8c], R224 ;  /* 0x001a8ce001007387 */ /* 0x000fe20000100800 */
[----:B-1----:R-:W-:-:S05]  /*2a910*/  IMAD.MOV.U32 R0, RZ, RZ, R133 ;  /* 0x000000ffff007224 */ /* 0x002fca00078e0085 */
[----:B------:R1:W-:Y:S02]  /*2a920*/  STL [R1+0x1a80], R0 ;  /* 0x001a800001007387 */ /* 0x0003e40000100800 */
[----:B-1----:R-:W-:Y:S02]  /*2a930*/  MOV R0, R225 ;  /* 0x000000e100007202 */ /* 0x002fe40000000f00 */
[----:B------:R-:W4:Y:S04]  /*2a940*/  LDL.LU.64 R224, [R1+0x1af0] ;  /* 0x001af00001e07983 */ /* 0x000f280000300a00 */
[----:B------:R1:W-:Y:S04]  /*2a950*/  STL [R1+0x1a88], R0 ;  /* 0x001a880001007387 */ /* 0x0003e80000100800 */
[----:B------:R-:W-:Y:S01]  /*2a960*/  STL [R1+0x1a94], R134 ;  /* 0x001a948601007387 */ /* 0x000fe20000100800 */
[----:B-1----:R-:W-:-:S03]  /*2a970*/  IMAD.MOV.U32 R0, RZ, RZ, R135 ;  /* 0x000000ffff007224 */ /* 0x002fc600078e0087 */
[----:B------:R-:W-:Y:S04]  /*2a980*/  STL [R1+0x1a9c], R128 ;  /* 0x001a9c8001007387 */ /* 0x000fe80000100800 */
[----:B------:R1:W-:Y:S04]  /*2a990*/  STL [R1+0x1a90], R0 ;  /* 0x001a900001007387 */ /* 0x0003e80000100800 */
[----:B--2---:R-:W-:Y:S01]  /*2a9a0*/  STL [R1+0x1aa4], R172 ;  /* 0x001aa4ac01007387 */ /* 0x004fe20000100800 */
[----:B-1----:R-:W-:-:S05]  /*2a9b0*/  IMAD.MOV.U32 R0, RZ, RZ, R129 ;  /* 0x000000ffff007224 */ /* 0x002fca00078e0081 */
[----:B------:R1:W-:Y:S02]  /*2a9c0*/  STL [R1+0x1a98], R0 ;  /* 0x001a980001007387 */ /* 0x0003e40000100800 */
[----:B-1----:R-:W-:Y:S02]  /*2a9d0*/  MOV R0, R173 ;  /* 0x000000ad00007202 */ /* 0x002fe40000000f00 */
[----:B------:R-:W2:Y:S04]  /*2a9e0*/  LDL.LU.64 R172, [R1+0x1b00] ;  /* 0x001b000001ac7983 */ /* 0x000ea80000300a00 */
        /* <DEDUP_REMOVED lines=9> */
[----:B------:R-:W-:Y:S01]  /*2aa80*/  STL [R1+0x1abc], R130 ;  /* 0x001abc8201007387 */ /* 0x000fe20000100800 */
[----:B-1----:R-:W-:-:S03]  /*2aa90*/  MOV R0, R131 ;  /* 0x0000008300007202 */ /* 0x002fc60000000f00 */
[----:B------:R-:W-:Y:S04]  /*2aaa0*/  STL [R1+0x1ac4], R136 ;  /* 0x001ac48801007387 */ /* 0x000fe80000100800 */
[----:B------:R1:W-:Y:S02]  /*2aab0*/  STL [R1+0x1ab8], R0 ;  /* 0x001ab80001007387 */ /* 0x0003e40000100800 */
[----:B-1----:R-:W-:Y:S02]  /*2aac0*/  IMAD.MOV.U32 R0, RZ, RZ, R137 ;  /* 0x000000ffff007224 */ /* 0x002fe400078e0089 */
[----:B------:R-:W3:Y:S04]  /*2aad0*/  LDL.LU.64 R136, [R1+0x1b20] ;  /* 0x001b200001887983 */ /* 0x000ee80000300a00 */
[----:B------:R1:W-:Y:S04]  /*2aae0*/  STL [R1+0x1ac0], R0 ;  /* 0x001ac00001007387 */ /* 0x0003e80000100800 */
[----:B----4-:R-:W-:Y:S04]  /*2aaf0*/  STL [R1+0x1acc], R138 ;  /* 0x001acc8a01007387 */ /* 0x010fe80000100800 */
[----:B------:R-:W4:Y:S01]  /*2ab00*/  LDL.LU.64 R134, [R1+0x1b28] ;  /* 0x001b280001867983 */ /* 0x000f220000300a00 */
[----:B-1----:R-:W-:-:S05]  /*2ab10*/  IMAD.MOV.U32 R0, RZ, RZ, R139 ;  /* 0x000000ffff007224 */ /* 0x002fca00078e008b */
[----:B------:R1:W-:Y:S04]  /*2ab20*/  STL [R1+0x1ac8], R0 ;  /* 0x001ac80001007387 */ /* 0x0003e80000100800 */
[----:B------:R-:W-:Y:S01]  /*2ab30*/  STL [R1+0x1ad4], R56 ;  /* 0x001ad43801007387 */ /* 0x000fe20000100800 */
[----:B-1----:R-:W-:-:S03]  /*2ab40*/  MOV R0, R57 ;  /* 0x0000003900007202 */ /* 0x002fc60000000f00 */
[----:B------:R-:W4:Y:S04]  /*2ab50*/  LDL.LU.64 R138, [R1+0x1b30] ;  /* 0x001b3000018a7983 */ /* 0x000f280000300a00 */
[----:B------:R1:W-:Y:S02]  /*2ab60*/  STL [R1+0x1ad0], R0 ;  /* 0x001ad00001007387 */ /* 0x0003e40000100800 */
[----:B-1----:R-:W-:Y:S02]  /*2ab70*/  IMAD.MOV.U32 R0, RZ, RZ, R59 ;  /* 0x000000ffff007224 */ /* 0x002fe400078e003b */
[----:B------:R-:W-:Y:S04]  /*2ab80*/  STL [R1+0x1adc], R58 ;  /* 0x001adc3a01007387 */ /* 0x000fe80000100800 */
        /* <DEDUP_REMOVED lines=11> */
[----:B------:R-:W4:Y:S04]  /*2ac40*/  LDL.LU.64 R58, [R1+0x1b50] ;  /* 0x001b5000013a7983 */ /* 0x000f280000300a00 */
[----:B------:R-:W-:Y:S04]  /*2ac50*/  STL [R1+0x1af0], R147 ;  /* 0x001af09301007387 */ /* 0x000fe80000100800 */
[----:B------:R-:W4:Y:S04]  /*2ac60*/  LDL.LU.64 R224, [R1+0x1b58] ;  /* 0x001b580001e07983 */ /* 0x000f280000300a00 */
[----:B--2---:R-:W-:Y:S01]  /*2ac70*/  STL [R1+0x1afc], R172 ;  /* 0x001afcac01007387 */ /* 0x004fe20000100800 */
[----:B-1----:R-:W-:-:S03]  /*2ac80*/  IMAD.MOV.U32 R0, RZ, RZ, R173 ;  /* 0x000000ffff007224 */ /* 0x002fc600078e00ad */
[----:B------:R-:W2:Y:S04]  /*2ac90*/  LDL.LU.64 R130, [R1+0x1b60] ;  /* 0x001b600001827983 */ /* 0x000ea80000300a00 */
[----:B------:R1:W-:Y:S04]  /*2aca0*/  STL [R1+0x1af8], R0 ;  /* 0x001af80001007387 */ /* 0x0003e80000100800 */
[----:B------:R1:W-:Y:S02]  /*2acb0*/  STL [R1+0x1b04], R226 ;  /* 0x001b04e201007387 */ /* 0x0003e40000100800 */
[----:B-1----:R-:W-:-:S02]  /*2acc0*/  IMAD.MOV.U32 R0, RZ, RZ, R227 ;  /* 0x000000ffff007224 */ /* 0x002fc400078e00e3 */
[----:B------:R-:W2:Y:S04]  /*2acd0*/  LDL.LU.64 R226, [R1+0x1b68] ;  /* 0x001b680001e27983 */ /* 0x000ea80000300a00 */
[----:B------:R1:W-:Y:S04]  /*2ace0*/  STL [R1+0x1b00], R0 ;  /* 0x001b000001007387 */ /* 0x0003e80000100800 */
[----:B---3--:R-:W-:Y:S04]  /*2acf0*/  STL [R1+0x1b0c], R174 ;  /* 0x001b0cae01007387 */ /* 0x008fe80000100800 */
[----:B------:R-:W3:Y:S01]  /*2ad00*/  LDL.LU.64 R172, [R1+0x1b70] ;  /* 0x001b700001ac7983 */ /* 0x000ee20000300a00 */
[----:B-1----:R-:W-:-:S05]  /*2ad10*/  MOV R0, R175 ;  /* 0x000000af00007202 */ /* 0x002fca0000000f00 */
[----:B------:R1:W-:Y:S04]  /*2ad20*/  STL [R1+0x1b08], R0 ;  /* 0x001b080001007387 */ /* 0x0003e80000100800 */
[----:B------:R-:W-:Y:S04]  /*2ad30*/  STL [R1+0x1b14], R144 ;  /* 0x001b149001007387 */ /* 0x000fe80000100800 */
[----:B------:R-:W-:Y:S04]  /*2ad40*/  STL [R1+0x1b10], R145 ;  /* 0x001b109101007387 */ /* 0x000fe80000100800 */
[----:B------:R4:W-:Y:S01]  /*2ad50*/  STL [R1+0x1b1c], R136 ;  /* 0x001b1c8801007387 */ /* 0x0009e20000100800 */
[----:B-1----:R-:W-:-:S03]  /*2ad60*/  IMAD.MOV.U32 R0, RZ, RZ, R137 ;  /* 0x000000ffff007224 */ /* 0x002fc600078e0089 */
[----:B------:R-:W3:Y:S04]  /*2ad70*/  LDL.LU.64 R174, [R1+0x1b78] ;  /* 0x001b780001ae7983 */ /* 0x000ee80000300a00 */
[----:B----4-:R-:W-:Y:S04]  /*2ad80*/  STL [R1+0x1b24], R134 ;  /* 0x001b248601007387 */ /* 0x010fe80000100800 */
[----:B------:R1:W-:Y:S04]  /*2ad90*/  STL [R1+0x1b18], R0 ;  /* 0x001b180001007387 */ /* 0x0003e80000100800 */
[----:B------:R-:W4:Y:S01]  /*2ada0*/  LDL.LU.64 R136, [R1+0x1b80] ;  /* 0x001b800001887983 */ /* 0x000f220000300a00 */
[----:B-1----:R-:W-:-:S03]  /*2adb0*/  IMAD.MOV.U32 R0, RZ, RZ, R135 ;  /* 0x000000ffff007224 */ /* 0x002fc600078e0087 */
[----:B------:R-:W-:Y:S04]  /*2adc0*/  STL [R1+0x1b2c], R138 ;  /* 0x001b2c8a01007387 */ /* 0x000fe80000100800 */
[----:B------:R1:W-:Y:S02]  /*2add0*/  STL [R1+0x1b20], R0 ;  /* 0x001b200001007387 */ /* 0x0003e40000100800 */
[----:B-1----:R-:W-:Y:S02]  /*2ade0*/  MOV R0, R139 ;  /* 0x0000008b00007202 */ /* 0x002fe40000000f00 */
[----:B------:R-:W4:Y:S04]  /*2adf0*/  LDL.LU.64 R138, [R1+0x1b88] ;  /* 0x001b8800018a7983 */ /* 0x000f280000300a00 */
[----:B------:R1:W-:Y:S02]  /*2ae00*/  STL [R1+0x1b28], R0 ;  /* 0x001b280001007387 */ /* 0x0003e40000100800 */
[----:B-1----:R-:W-:-:S02]  /*2ae10*/  IMAD.MOV.U32 R0, RZ, RZ, R57 ;  /* 0x000000ffff007224 */ /* 0x002fc400078e0039 */
[----:B------:R1:W-:Y:S04]  /*2ae20*/  STL [R1+0x1b34], R56 ;  /* 0x001b343801007387 */ /* 0x0003e80000100800 */
[----:B------:R-:W-:Y:S04]  /*2ae30*/  STL [R1+0x1b3c], R128 ;  /* 0x001b3c8001007387 */ /* 0x000fe80000100800 */
[----:B------:R1:W-:Y:S04]  /*2ae40*/  STL [R1+0x1b30], R0 ;  /* 0x001b300001007387 */ /* 0x0003e80000100800 */
[----:B-1----:R-:W4:Y:S01]  /*2ae50*/  LDL.LU.64 R56, [R1+0x1b90] ;  /* 0x001b900001387983 */ /* 0x002f220000300a00 */
[----:B------:R-:W-:-:S03]  /*2ae60*/  IMAD.MOV.U32 R0, RZ, RZ, R129 ;  /* 0x000000ffff007224 */ /* 0x000fc600078e0081 */
[----:B------:R-:W-:Y:S04]  /*2ae70*/  STL [R1+0x1b44], R2 ;  /* 0x001b440201007387 */ /* 0x000fe80000100800 */
[----:B------:R1:W-:Y:S02]  /*2ae80*/  STL [R1+0x1b38], R0 ;  /* 0x001b380001007387 */ /* 0x0003e40000100800 */
[----:B-1----:R-:W-:Y:S02]  /*2ae90*/  MOV R0, R3 ;  /* 0x0000000300007202 */ /* 0x002fe40000000f00 */
[----:B------:R-:W4:Y:S04]  /*2aea0*/  LDL.LU.64 R2, [R1+0x1b98] ;  /* 0x001b980001027983 */ /* 0x000f280000300a00 */
[----:B------:R1:W-:Y:S04]  /*2aeb0*/  STL [R1+0x1b40], R0 ;  /* 0x001b400001007387 */ /* 0x0003e80000100800 */
[----:B------:R1:W-:Y:S02]  /*2aec0*/  STL [R1+0x1b4c], R58 ;  /* 0x001b4c3a01007387 */ /* 0x0003e40000100800 */
[----:B-1----:R-:W-:-:S02]  /*2aed0*/  IMAD.MOV.U32 R0, RZ, RZ, R59 ;  /* 0x000000ffff007224 */ /* 0x002fc400078e003b */
        /* <DEDUP_REMOVED lines=10> */
[----:B------:R-:W2:Y:S01]  /*2af80*/  LDL.LU.64 R60, [R1+0x1bb0] ;  /* 0x001bb000013c7983 */ /* 0x000ea20000300a00 */
[----:B-1----:R-:W-:-:S03]  /*2af90*/  IMAD.MOV.U32 R0, RZ, RZ, R227 ;  /* 0x000000ffff007224 */ /* 0x002fc600078e00e3 */
[----:B---3--:R-:W-:Y:S04]  /*2afa0*/  STL [R1+0x1b6c], R172 ;  /* 0x001b6cac01007387 */ /* 0x008fe80000100800 */
[----:B------:R1:W-:Y:S04]  /*2afb0*/  STL [R1+0x1b60], R0 ;  /* 0x001b600001007387 */ /* 0x0003e80000100800 */
[----:B------:R-:W3:Y:S04]  /*2afc0*/  LDL.LU.64 R226, [R1+0x1bb8] ;  /* 0x001bb80001e27983 */ /* 0x000ee80000300a00 */
[----:B------:R-:W3:Y:S01]  /*2afd0*/  LDL.LU.64 R62, [R1+0x1bc0] ;  /* 0x001bc000013e7983 */ /* 0x000ee20000300a00 */
[----:B-1----:R-:W-:-:S05]  /*2afe0*/  IMAD.MOV.U32 R0, RZ, RZ, R173 ;  /* 0x000000ffff007224 */ /* 0x002fca00078e00ad */
[----:B------:R1:W-:Y:S04]  /*2aff0*/  STL [R1+0x1b68], R0 ;  /* 0x001b680001007387 */ /* 0x0003e80000100800 */
[----:B------:R-:W-:Y:S01]  /*2b000*/  STL [R1+0x1b74], R174 ;  /* 0x001b74ae01007387 */ /* 0x000fe20000100800 */
[----:B-1----:R-:W-:-:S03]  /*2b010*/  MOV R0, R175 ;  /* 0x000000af00007202 */ /* 0x002fc60000000f00 */
[----:B------:R-:W3:Y:S04]  /*2b020*/  LDL.LU.64 R132, [R1+0x1bc8] ;  /* 0x001bc80001847983 */ /* 0x000ee80000300a00 */
[----:B------:R1:W-:Y:S04]  /*2b030*/  STL [R1+0x1b70], R0 ;  /* 0x001b700001007387 */ /* 0x0003e80000100800 */
[----:B----4-:R-:W-:Y:S04]  /*2b040*/  STL [R1+0x1b7c], R136 ;  /* 0x001b7c8801007387 */ /* 0x010fe80000100800 */
[----:B------:R-:W4:Y:S01]  /*2b050*/  LDL.LU.64 R134, [R1+0x1bd0] ;  /* 0x001bd00001867983 */ /* 0x000f220000300a00 */
[----:B-1----:R-:W-:-:S03]  /*2b060*/  IMAD.MOV.U32 R0, RZ, RZ, R137 ;  /* 0x000000ffff007224 */ /* 0x002fc600078e0089 */
[----:B------:R-:W4:Y:S04]  /*2b070*/  LDL.LU.64 R128, [R1+0x1bd8] ;  /* 0x001bd80001807983 */ /* 0x000f280000300a00 */
[----:B------:R1:W-:Y:S04]  /*2b080*/  STL [R1+0x1b78], R0 ;  /* 0x001b780001007387 */ /* 0x0003e80000100800 */
[----:B------:R-:W-:Y:S04]  /*2b090*/  STL [R1+0x1b84], R138 ;  /* 0x001b848a01007387 */ /* 0x000fe80000100800 */
[----:B------:R-:W4:Y:S01]  /*2b0a0*/  LDL.LU.64 R130, [R1+0x1be0] ;  /* 0x001be00001827983 */ /* 0x000f220000300a00 */
[----:B-1----:R-:W-:-:S03]  /*2b0b0*/  IMAD.MOV.U32 R0, RZ, RZ, R139 ;  /* 0x000000ffff007224 */ /* 0x002fc600078e008b */
[----:B------:R-:W4:Y:S04]  /*2b0c0*/  LDL.LU.64 R172, [R1+0x1be8] ;  /* 0x001be80001ac7983 */ /* 0x000f280000300a00 */
[----:B------:R1:W-:Y:S04]  /*2b0d0*/  STL [R1+0x1b80], R0 ;  /* 0x001b800001007387 */ /* 0x0003e80000100800 */
[----:B------:R-:W-:Y:S04]  /*2b0e0*/  STL [R1+0x1b8c], R56 ;  /* 0x001b8c3801007387 */ /* 0x000fe80000100800 */
[----:B------:R-:W4:Y:S01]  /*2b0f0*/  LDL.LU.64 R174, [R1+0x1bf0] ;  /* 0x001bf00001ae7983 */ /* 0x000f220000300a00 */
[----:B-1----:R-:W-:-:S03]  /*2b100*/  MOV R0, R57 ;  /* 0x0000003900007202 */ /* 0x002fc60000000f00 */
[----:B------:R-:W4:Y:S04]  /*2b110*/  LDL.LU.64 R136, [R1+0x1bf8] ;  /* 0x001bf80001887983 */ /* 0x000f280000300a00 */
[----:B------:R1:W-:Y:S04]  /*2b120*/  STL [R1+0x1b88], R0 ;  /* 0x001b880001007387 */ /* 0x0003e80000100800 */
[----:B------:R1:W-:Y:S04]  /*2b130*/  STL [R1+0x1b94], R2 ;  /* 0x001b940201007387 */ /* 0x0003e80000100800 */
[----:B------:R-:W4:Y:S01]  /*2b140*/  LDL.LU.64 R138, [R1+0x1c00] ;  /* 0x001c0000018a7983 */ /* 0x000f220000300a00 */
[----:B-1----:R-:W-:-:S03]  /*2b150*/  IMAD.MOV.U32 R0, RZ, RZ, R3 ;  /* 0x000000ffff007224 */ /* 0x002fc600078e0003 */
[----:B------:R-:W4:Y:S04]  /*2b160*/  LDL.LU.64 R2, [R1+0x1c08] ;  /* 0x001c080001027983 */ /* 0x000f280000300a00 */
[----:B------:R1:W-:Y:S04]  /*2b170*/  STL [R1+0x1b90], R0 ;  /* 0x001b900001007387 */ /* 0x0003e80000100800 */
[----:B------:R2:W-:Y:S01]  /*2b180*/  STL [R1+0x1b9c], R58 ;  /* 0x001b9c3a01007387 */ /* 0x0005e20000100800 */
[----:B-1----:R-:W-:-:S03]  /*2b190*/  IMAD.MOV.U32 R0, RZ, RZ, R59 ;  /* 0x000000ffff007224 */ /* 0x002fc600078e003b */
[----:B------:R-:W4:Y:S04]  /*2b1a0*/  LDL.LU.64 R56, [R1+0x1c10] ;  /* 0x001c100001387983 */ /* 0x000f280000300a00 */
        /* <DEDUP_REMOVED lines=10> */
[----:B------:R-:W-:Y:S01]  /*2b250*/  STL [R1+0x1bbc], R62 ;  /* 0x001bbc3e01007387 */ /* 0x000fe20000100800 */
[----:B-1----:R-:W-:-:S05]  /*2b260*/  IMAD.MOV.U32 R0, RZ, RZ, R227 ;  /* 0x000000ffff007224 */ /* 0x002fca00078e00e3 */
[----:B------:R1:W-:Y:S04]  /*2b270*/  STL [R1+0x1bb0], R0 ;  /* 0x001bb00001007387 */ /* 0x0003e80000100800 */
[----:B------:R-:W3:Y:S01]  /*2b280*/  LDL.LU.64 R226, [R1+0x1c30] ;  /* 0x001c300001e27983 */ /* 0x000ee20000300a00 */
[----:B-1----:R-:W-:-:S03]  /*2b290*/  MOV R0, R63 ;  /* 0x0000003f00007202 */ /* 0x002fc60000000f00 */
[----:B------:R-:W-:Y:S04]  /*2b2a0*/  STL [R1+0x1bc4], R132 ;  /* 0x001bc48401007387 */ /* 0x000fe80000100800 */
[----:B------:R1:W-:Y:S02]  /*2b2b0*/  STL [R1+0x1bb8], R0 ;  /* 0x001bb80001007387 */ /* 0x0003e40000100800 */
[----:B-1----:R-:W-:Y:S02]  /*2b2c0*/  IMAD.MOV.U32 R0, RZ, RZ, R133 ;  /* 0x000000ffff007224 */ /* 0x002fe400078e0085 */
[----:B----4-:R-:W-:Y:S04]  /*2b2d0*/  STL [R1+0x1bcc], R134 ;  /* 0x001bcc8601007387 */ /* 0x010fe80000100800 */
[----:B------:R1:W-:Y:S04]  /*2b2e0*/  STL [R1+0x1bc0], R0 ;  /* 0x001bc00001007387 */ /* 0x0003e80000100800 */
[----:B------:R-:W-:Y:S01]  /*2b2f0*/  STL [R1+0x1bd4], R128 ;  /* 0x001bd48001007387 */ /* 0x000fe20000100800 */
[----:B-1----:R-:W-:-:S05]  /*2b300*/  IMAD.MOV.U32 R0, RZ, RZ, R135 ;  /* 0x000000ffff007224 */ /* 0x002fca00078e0087 */
[----:B------:R1:W-:Y:S02]  /*2b310*/  STL [R1+0x1bc8], R0 ;  /* 0x001bc80001007387 */ /* 0x0003e40000100800 */
[----:B-1----:R-:W-:Y:S02]  /*2b320*/  MOV R0, R129 ;  /* 0x0000008100007202 */ /* 0x002fe40000000f00 */
[----:B------:R-:W-:Y:S04]  /*2b330*/  STL [R1+0x1bdc], R130 ;  /* 0x001bdc8201007387 */ /* 0x000fe80000100800 */
[----:B------:R1:W-:Y:S04]  /*2b340*/  STL [R1+0x1bd0], R0 ;  /* 0x001bd00001007387 */ /* 0x0003e80000100800 */
[----:B------:R-:W-:Y:S01]  /*2b350*/  STL [R1+0x1be4], R172 ;  /* 0x001be4ac01007387 */ /* 0x000fe20000100800 */
[----:B-1----:R-:W-:-:S05]  /*2b360*/  IMAD.MOV.U32 R0, RZ, RZ, R131 ;  /* 0x000000ffff007224 */ /* 0x002fca00078e0083 */
[----:B------:R1:W-:Y:S02]  /*2b370*/  STL [R1+0x1bd8], R0 ;  /* 0x001bd80001007387 */ /* 0x0003e40000100800 */
[----:B-1----:R-:W-:Y:S02]  /*2b380*/  IMAD.MOV.U32 R0, RZ, RZ, R173 ;  /* 0x000000ffff007224 */ /* 0x002fe400078e00ad */
[----:B------:R-:W-:Y:S04]  /*2b390*/  STL [R1+0x1bec], R174 ;  /* 0x001becae01007387 */ /* 0x000fe80000100800 */
[----:B------:R1:W-:Y:S04]  /*2b3a0*/  STL [R1+0x1be0], R0 ;  /* 0x001be00001007387 */ /* 0x0003e80000100800 */
[----:B------:R-:W-:Y:S01]  /*2b3b0*/  STL [R1+0x1bf4], R136 ;  /* 0x001bf48801007387 */ /* 0x000fe20000100800 */
[----:B-1----:R-:W-:-:S05]  /*2b3c0*/  MOV R0, R175 ;  /* 0x000000af00007202 */ /* 0x002fca0000000f00 */
[----:B------:R1:W-:Y:S02]  /*2b3d0*/  STL [R1+0x1be8], R0 ;  /* 0x001be80001007387 */ /* 0x0003e40000100800 */
[----:B-1----:R-:W-:Y:S02]  /*2b3e0*/  IMAD.MOV.U32 R0, RZ, RZ, R137 ;  /* 0x000000ffff007224 */ /* 0x002fe400078e0089 */
[----:B------:R-:W-:Y:S04]  /*2b3f0*/  STL [R1+0x1bfc], R138 ;  /* 0x001bfc8a01007387 */ /* 0x000fe80000100800 */
[----:B------:R1:W-:Y:S04]  /*2b400*/  STL [R1+0x1bf0], R0 ;  /* 0x001bf00001007387 */ /* 0x0003e80000100800 */
[----:B------:R-:W-:Y:S01]  /*2b410*/  STL [R1+0x1c04], R2 ;  /* 0x001c040201007387 */ /* 0x000fe20000100800 */
[----:B-1----:R-:W-:-:S05]  /*2b420*/  IMAD.MOV.U32 R0, RZ, RZ, R139 ;  /* 0x000000ffff007224 */ /* 0x002fca00078e008b */
[----:B------:R1:W-:Y:S02]  /*2b430*/  STL [R1+0x1bf8], R0 ;  /* 0x001bf80001007387 */ /* 0x0003e40000100800 */
[----:B-1----:R-:W-:Y:S02]  /*2b440*/  MOV R0, R3 ;  /* 0x0000000300007202 */ /* 0x002fe40000000f00 */
[----:B------:R-:W1:Y:S01]  /*2b450*/  S2R R3, SR_TID.X ;  /* 0x0000000000037919 */ /* 0x000e620000002100 */
[----:B------:R-:W-:Y:S04]  /*2b460*/  STL [R1+0x1c0c], R56 ;  /* 0x001c0c3801007387 */ /* 0x000fe80000100800 */
[----:B------:R4:W-:Y:S02]  /*2b470*/  STL [R1+0x1c00], R0 ;  /* 0x001c000001007387 */ /* 0x0009e40000100800 */
[----:B----4-:R-:W-:-:S02]  /*2b480*/  IMAD.MOV.U32 R0, RZ, RZ, R57 ;  /* 0x000000ffff007224 */ /* 0x010fc400078e0039 */
[----:B--2---:R-:W-:Y:S04]  /*2b490*/  STL [R1+0x1c14], R58 ;  /* 0x001c143a01007387 */ /* 0x004fe80000100800 */
[----:B------:R2:W-:Y:S02]  /*2b4a0*/  STL [R1+0x1c08], R0 ;  /* 0x001c080001007387 */ /* 0x0005e40000100800 */
[----:B--2---:R-:W-:Y:S01]  /*2b4b0*/  IMAD.MOV.U32 R0, RZ, RZ, R59 ;  /* 0x000000ffff007224 */ /* 0x004fe200078e003b */
[----:B-1----:R-:W-:-:S04]  /*2b4c0*/  LOP3.LUT R4, R3, 0x3, RZ, 0xc0, !PT ;  /* 0x0000000303047812 */ /* 0x002fc800078ec0ff */
[----:B------:R1:W-:Y:S01]  /*2b4d0*/  STL [R1+0x1c10], R0 ;  /* 0x001c100001007387 */ /* 0x0003e20000100800 */
[----:B------:R-:W-:-:S03]  /*2b4e0*/  MOV R5, R225 ;  /* 0x000000e100057202 */ /* 0x000fc60000000f00 */
[----:B------:R-:W-:Y:S01]  /*2b4f0*/  STL [R1+0x1c1c], R224 ;  /* 0x001c1ce001007387 */ /* 0x000fe20000100800 */
[----:B-1----:R-:W-:-:S03]  /*2b500*/  LOP3.LUT R0, R3, 0x1c, RZ, 0xc0, !PT ;  /* 0x0000001c03007812 */ /* 0x002fc600078ec0ff */
[----:B------:R3:W-:Y:S02]  /*2b510*/  STL [R1+0x1c18], R5 ;  /* 0x001c180501007387 */ /* 0x0007e40000100800 */
[----:B------:R-:W-:Y:S02]  /*2b520*/  IMAD R0, R4, 0x220, R0 ;  /* 0x0000022004007824 */ /* 0x000fe400078e0200 */
[----:B---3--:R-:W-:Y:S01]  /*2b530*/  IMAD.MOV.U32 R5, RZ, RZ, R227 ;  /* 0x000000ffff057224 */ /* 0x008fe200078e00e3 */
[----:B------:R-:W-:Y:S04]  /*2b540*/  STL [R1+0x1c24], R226 ;  /* 0x001c24e201007387 */ /* 0x000fe80000100800 */
[----:B------:R1:W-:Y:S04]  /*2b550*/  STL [R1+0x1c20], R5 ;  /* 0x001c200501007387 */ /* 0x0003e80000100800 */
[----:B-1----:R-:W2:Y:S04]  /*2b560*/  LDL.LU.64 R4, [R1+0x1c48] ;  /* 0x001c480001047983 */ /* 0x002ea80000300a00 */
[----:B------:R-:W-:Y:S04]  /*2b570*/  STL.64 [R1+0x410], R126 ;  /* 0x0004107e01007387 */ /* 0x000fe80000100a00 */
[----:B--2---:R1:W-:Y:S04]  /*2b580*/  STL.64 [R1+0x418], R4 ;  /* 0x0004180401007387 */ /* 0x0043e80000100a00 */
[----:B-1----:R-:W2:Y:S04]  /*2b590*/  LDL.LU.64 R4, [R1+0x1cb0] ;  /* 0x001cb00001047983 */ /* 0x002ea80000300a00 */
[----:B------:R-:W3:Y:S04]  /*2b5a0*/  LDL.LU.64 R6, [R1+0x1c80] ;  /* 0x001c800001067983 */ /* 0x000ee80000300a00 */
[----:B--2---:R1:W-:Y:S04]  /*2b5b0*/  STL.64 [R1+0x4d8], R4 ;  /* 0x0004d80401007387 */ /* 0x0043e80000100a00 */
[----:B-1----:R-:W2:Y:S04]  /*2b5c0*/  LDL.LU.64 R4, [R1+0x1c50] ;  /* 0x001c500001047983 */ /* 0x002ea80000300a00 */
[----:B---3--:R-:W-:Y:S04]  /*2b5d0*/  STL.64 [R1+0x4d0], R6 ;  /* 0x0004d00601007387 */ /* 0x008fe80000100a00 */
        /* <DEDUP_REMOVED lines=20> */
[----:B---3--:R1:W-:Y:S04]  /*2b720*/  STL.64 [R1+0x470], R6 ;  /* 0x0004700601007387 */ /* 0x0083e80000100a00 */
[----:B------:R-:W-:Y:S04]  /*2b730*/  STL.64 [R1+0x460], R118 ;  /* 0x0004607601007387 */ /* 0x000fe80000100a00 */
[----:B--2---:R2:W-:Y:S04]  /*2b740*/  STL.64 [R1+0x468], R4 ;  /* 0x0004680401007387 */ /* 0x0045e80000100a00 */
[----:B-1----:R-:W3:Y:S04]  /*2b750*/  LDL.LU.64 R6, [R1+0x1cd0] ;  /* 0x001cd00001067983 */ /* 0x002ee80000300a00 */
[----:B--2---:R-:W2:Y:S04]  /*2b760*/  LDL.LU.64 R4, [R1+0x1ca0] ;  /* 0x001ca00001047983 */ /* 0x004ea80000300a00 */
[----:B---3--:R1:W-:Y:S04]  /*2b770*/  STL.64 [R1+0x458], R6 ;  /* 0x0004580601007387 */ /* 0x0083e80000100a00 */
[----:B-1----:R-:W3:Y:S04]  /*2b780*/  LDL.LU.64 R6, [R1+0x1c70] ;  /* 0x001c700001067983 */ /* 0x002ee80000300a00 */
[----:B--2---:R1:W-:Y:S04]  /*2b790*/  STL.64 [R1+0x450], R4 ;  /* 0x0004500401007387 */ /* 0x0043e80000100a00 */
[----:B-1----:R-:W2:Y:S04]  /*2b7a0*/  LDL.LU.64 R4, [R1+0x1c38] ;  /* 0x001c380001047983 */ /* 0x002ea80000300a00 */
[----:B---3--:R1:W-:Y:S04]  /*2b7b0*/  STL.64 [R1+0x448], R6 ;  /* 0x0004480601007387 */ /* 0x0083e80000100a00 */
[----:B-1----:R-:W3:Y:S04]  /*2b7c0*/  LDL.LU.64 R6, [R1+0x1cd8] ;  /* 0x001cd80001067983 */ /* 0x002ee80000300a00 */
[----:B--2---:R1:W-:Y:S04]  /*2b7d0*/  STL.64 [R1+0x440], R4 ;  /* 0x0004400401007387 */ /* 0x0043e80000100a00 */
[----:B-1----:R-:W2:Y:S04]  /*2b7e0*/  LDL.LU.64 R4, [R1+0x1ca8] ;  /* 0x001ca80001047983 */ /* 0x002ea80000300a00 */
[----:B---3--:R1:W-:Y:S04]  /*2b7f0*/  STL.64 [R1+0x438], R6 ;  /* 0x0004380601007387 */ /* 0x0083e80000100a00 */
[----:B-1----:R-:W3:Y:S04]  /*2b800*/  LDL.LU.64 R6, [R1+0x1c78] ;  /* 0x001c780001067983 */ /* 0x002ee80000300a00 */
[----:B--2---:R1:W-:Y:S04]  /*2b810*/  STL.64 [R1+0x430], R4 ;  /* 0x0004300401007387 */ /* 0x0043e80000100a00 */
[----:B-1----:R-:W2:Y:S01]  /*2b820*/  LDL.LU.64 R4, [R1+0x1c40] ;  /* 0x001c400001047983 */ /* 0x002ea20000300a00 */
[C---:B------:R-:W-:Y:S01]  /*2b830*/  LOP3.LUT R2, R3.reuse, 0x7, RZ, 0xc0, !PT ;  /* 0x0000000703027812 */ /* 0x040fe200078ec0ff */
[----:B------:R-:W-:Y:S01]  /*2b840*/  USHF.R.S32.HI UR12, URZ, 0x1f, UR7 ;  /* 0x0000001f3f0c7899 */ /* 0x000fe20008011407 */
[----:B------:R-:W-:Y:S01]  /*2b850*/  IMAD.SHL.U32 R3, R3, 0x2, RZ ;  /* 0x0000000203037824 */ /* 0x000fe200078e00ff */
[----:B------:R-:W-:-:S02]  /*2b860*/  USHF.R.S32.HI UR17, URZ, 0x1f, UR11 ;  /* 0x0000001f3f117899 */ /* 0x000fc4000801140b */
[----:B------:R-:W-:Y:S01]  /*2b870*/  IMAD R2, R2, 0x210, RZ ;  /* 0x0000021002027824 */ /* 0x000fe200078e02ff */
[----:B------:R-:W-:Y:S01]  /*2b880*/  ULEA.HI UR12, UR12, UR7, URZ, 0x7 ;  /* 0x000000070c0c7291 */ /* 0x000fe2000f8f383f */
[----:B------:R-:W-:Y:S01]  /*2b890*/  CS2R R204, SRZ ;  /* 0x0000000000cc7805 */ /* 0x000fe2000001ff00 */
[----:B------:R-:W-:Y:S01]  /*2b8a0*/  USHF.R.S32.HI UR14, URZ, 0x1f, UR4 ;  /* 0x0000001f3f0e7899 */ /* 0x000fe20008011404 */
[----:B------:R-:W-:Y:S02]  /*2b8b0*/  CS2R R206, SRZ ;  /* 0x0000000000ce7805 */ /* 0x000fe4000001ff00 */
[----:B------:R-:W-:Y:S02]  /*2b8c0*/  LOP3.LUT R2, R2, 0x30, R3, 0x78, !PT ;  /* 0x0000003002027812 */ /* 0x000fe400078e7803 */
        /* <DEDUP_REMOVED lines=89> */
[----:B------:R-:W-:Y:S01]  /*2be60*/  CS2R R226, SRZ ;  /* 0x0000000000e27805 */ /* 0x000fe2000001ff00 */
[----:B------:R-:W-:Y:S02]  /*2be70*/  USHF.L.U32 UR16, UR11, 0x2, URZ ;  /* 0x000000020b107899 */ /* 0x000fe4000800063f */
[----:B------:R-:W-:Y:S02]  /*2be80*/  USHF.L.U64.HI UR7, UR11, 0x2, UR17 ;  /* 0x000000020b077899 */ /* 0x000fe40008010211 */
[----:B------:R-:W-:-:S02]  /*2be90*/  USHF.L.U32 UR15, UR4, 0x2, URZ ;  /* 0x00000002040f7899 */ /* 0x000fc4000800063f */
[----:B------:R-:W-:Y:S01]  /*2bea0*/  USHF.R.S32.HI UR11, URZ, 0x7, UR12 ;  /* 0x000000073f0b7899 */ /* 0x000fe2000801140c */
[----:B------:R-:W-:Y:S01]  /*2beb0*/  UMOV UR5, URZ ;  /* 0x0000003f00057c82 */ /* 0x000fe20008000000 */
[----:B------:R-:W-:Y:S01]  /*2bec0*/  UMOV UR13, 0x1 ;  /* 0x00000001000d7882 */ /* 0x000fe20000000000 */
[----:B------:R-:W-:Y:S01]  /*2bed0*/  USHF.L.U64.HI UR4, UR4, 0x2, UR14 ;  /* 0x0000000204047899 */ /* 0x000fe2000801020e */
[----:B------:R-:W-:Y:S01]  /*2bee0*/  UMOV UR12, 0xffffffff ;  /* 0xffffffff000c7882 */ /* 0x000fe20000000000 */
[----:B---3--:R-:W-:Y:S04]  /*2bef0*/  STL.64 [R1+0x428], R6 ;  /* 0x0004280601007387 */ /* 0x008fe80000100a00 */
[----:B--2---:R1:W-:Y:S04]  /*2bf00*/  STL.64 [R1+0x420], R4 ;  /* 0x0004200401007387 */ /* 0x0043e80000100a00 */
        /* <DEDUP_REMOVED lines=64> */
[----:B------:R2:W-:Y:S04]  /*2c310*/  STL [R1], RZ ;  /* 0x000000ff01007387 */ /* 0x0005e80000100800 */
[----:B------:R2:W-:Y:S04]  /*2c320*/  STL [R1+0x4], RZ ;  /* 0x000004ff01007387 */ /* 0x0005e80000100800 */
[----:B------:R2:W-:Y:S04]  /*2c330*/  STL [R1+0x8], RZ ;  /* 0x000008ff01007387 */ /* 0x0005e80000100800 */
[----:B------:R2:W-:Y:S01]  /*2c340*/  STL [R1+0xc], RZ ;  /* 0x00000cff01007387 */ /* 0x0005e20000100800 */
[----:B-1----:R-:W-:-:S02]  /*2c350*/  CS2R R4, SRZ ;  /* 0x0000000000047805 */ /* 0x002fc4000001ff00 */
[----:B------:R-:W-:-:S07]  /*2c360*/  CS2R R6, SRZ ;  /* 0x0000000000067805 */ /* 0x000fce000001ff00 */
.L_x_1:
[----:B------:R-:W-:-:S04]  /*2c370*/  DEPBAR.LE SB0, 0x2 ;  /* 0x000080800000791a */ /* 0x000fc80000000000 */
[----:B------:R-:W-:Y:S01]  /*2c380*/  UIADD3 UR12, UR12, 0x1, URZ ;  /* 0x000000010c0c7890 */ /* 0x000fe2000fffe03f */
[C---:B------:R-:W-:Y:S01]  /*2c390*/  LOP3.LUT R20, R0.reuse, 0x40, RZ, 0x3c, !PT ;  /* 0x0000004000147812 */ /* 0x040fe200078e3cff */
[----:B------:R-:W-:Y:S01]  /*2c3a0*/  STL.64 [R1+0x2890], R130 ;  /* 0x0028908201007387 */ /* 0x000fe20000100a00 */
[----:B------:R-:W-:Y:S01]  /*2c3b0*/  LOP3.LUT R3, R0, 0x20, RZ, 0x3c, !PT ;  /* 0x0000002000037812 */ /* 0x000fe200078e3cff */
[----:B------:R-:W-:Y:S02]  /*2c3c0*/  UISETP.GT.AND UP0, UPT, UR12, 0x1, UPT ;  /* 0x000000010c00788c */ /* 0x000fe4000bf04270 */
[----:B------:R-:W-:Y:S02]  /*2c3d0*/  STL.64 [R1+0x2888], R128 ;  /* 0x0028888001007387 */ /* 0x000fe40000100a00 */
[----:B------:R-:W-:Y:S02]  /*2c3e0*/  USEL UR12, UR12, URZ, !UP0 ;  /* 0x0000003f0c0c7287 */ /* 0x000fe4000c000000 */
[----:B------:R-:W-:Y:S02]  /*2c3f0*/  STL.64 [R1+0x2880], R174 ;  /* 0x002880ae01007387 */ /* 0x000fe40000100a00 */
[----:B------:R-:W-:Y:S01]  /*2c400*/  ULEA UR14, UR12, UR6, 0x10 ;  /* 0x000000060c0e7291 */ /* 0x000fe2000f8e803f */
[----:B------:R-:W-:Y:S01]  /*2c410*/  BAR.SYNC.DEFER_BLOCKING 0x0 ;  /* 0x0000000000007b1d */ /* 0x000fe20000010000 */
[----:B------:R-:W-:-:S05]  /*2c420*/  ULEA UR17, UR12, UR6, 0xf ;  /* 0x000000060c117291 */ /* 0x000fca000f8e783f */
[----:B------:R-:W-:Y:S04]  /*2c430*/  STL.64 [R1+0x2878], R172 ;  /* 0x002878ac01007387 */ /* 0x000fe80000100a00 */
[----:B------:R-:W-:Y:S04]  /*2c440*/  STL.64 [R1+0x2870], R138 ;  /* 0x0028708a01007387 */ /* 0x000fe80000100a00 */
[----:B------:R-:W-:Y:S04]  /*2c450*/  STL.64 [R1+0x2868], R136 ;  /* 0x0028688801007387 */ /* 0x000fe80000100a00 */
[----:B------:R-:W-:Y:S04]  /*2c460*/  STL [R1+0x2860], R56 ;  /* 0x0028603801007387 */ /* 0x000fe80000100800 */
[----:B------:R-:W-:Y:S04]  /*2c470*/  LDS R64, [R20+UR14] ;  /* 0x0000000e14407984 */ /* 0x000fe80008000800 */
[----:B------:R-:W-:Y:S04]  /*2c480*/  LDS R66, [R20+UR14+0x800] ;  /* 0x0008000e14427984 */ /* 0x000fe80008000800 */
[----:B------:R-:W-:Y:S04]  /*2c490*/  LDS R116, [R0+UR14] ;  /* 0x0000000e00747984 */ /* 0x000fe80008000800 */
[----:B------:R-:W-:Y:S04]  /*2c4a0*/  LDS R118, [R0+UR14+0x800] ;  /* 0x0008000e00767984 */ /* 0x000fe80008000800 */
[----:B------:R-:W-:Y:S04]  /*2c4b0*/  LDS R117, [R3+UR14] ;  /* 0x0000000e03757984 */ /* 0x000fe80008000800 */
[----:B------:R-:W-:Y:S04]  /*2c4c0*/  LDS R119, [R3+UR14+0x800] ;  /* 0x0008000e03777984 */ /* 0x000fe80008000800 */
[----:B-----5:R-:W1:Y:S04]  /*2c4d0*/  LDSM.16.M88.4 R20, [R2+UR17+0x20000] ;  /* 0x020000110214783b */ /* 0x020e680008000200 */
[----:B------:R-:W-:Y:S04]  /*2c4e0*/  LDSM.16.M88.4 R112, [R2+UR17+0x21000] ;  /* 0x021000110270783b */ /* 0x000fe80008000200 */
[----:B------:R-:W3:Y:S04]  /*2c4f0*/  LDSM.16.M88.4 R80, [R2+UR17+0x22000] ;  /* 0x022000110250783b */ /* 0x000ee80008000200 */
[----:B------:R-:W4:Y:S04]  /*2c500*/  LDSM.16.M88.4 R24, [R2+UR17+0x23000] ;  /* 0x023000110218783b */ /* 0x000f280008000200 */
[----:B------:R-:W-:Y:S04]  /*2c510*/  STL [R1+0x285c], R57 ;  /* 0x00285c3901007387 */ /* 0x000fe80000100800 */
[----:B------:R-:W-:Y:S04]  /*2c520*/  STL [R1+0x2858], R58 ;  /* 0x0028583a01007387 */ /* 0x000fe80000100800 */
[----:B------:R-:W-:Y:S04]  /*2c530*/  STL [R1+0x2854], R59 ;  /* 0x0028543b01007387 */ /* 0x000fe80000100800 */
[----:B------:R-:W-:Y:S04]  /*2c540*/  STL [R1+0x2850], R224 ;  /* 0x002850e001007387 */ /* 0x000fe80000100800 */
[----:B------:R-:W-:Y:S04]  /*2c550*/  STL [R1+0x284c], R225 ;  /* 0x00284ce101007387 */ /* 0x000fe80000100800 */
[----:B------:R-:W-:Y:S01]  /*2c560*/  STL [R1+0x2848], R226 ;  /* 0x002848e201007387 */ /* 0x000fe20000100800 */
[----:B-1----:R-:W-:Y:S03]  /*2c570*/  HMMA.1688.F32.TF32 R124, R116, R20, R204 ;  /* 0x00000014747c723c */ /* 0x002fe600000810cc */
[----:B------:R-:W-:Y:S04]  /*2c580*/  STL [R1+0x2844], R227 ;  /* 0x002844e301007387 */ /* 0x000fe80000100800 */
[----:B-----5:R1:W-:Y:S04]  /*2c590*/  STL [R1+0x1d00], R252 ;  /* 0x001d00fc01007387 */ /* 0x0203e80000100800 */
[----:B------:R2:W-:Y:S04]  /*2c5a0*/  STL [R1+0x2840], R23 ;  /* 0x0028401701007387 */ /* 0x0005e80000100800 */
[----:B---3--:R-:W-:Y:S01]  /*2c5b0*/  STL [R1+0x283c], R82 ;  /* 0x00283c5201007387 */ /* 0x008fe20000100800 */
[----:B-1----:R-:W-:-:S03]  /*2c5c0*/  LOP3.LUT R252, R0, 0x60, RZ, 0x3c, !PT ;  /* 0x0000006000fc7812 */ /* 0x002fc600078e3cff */
[----:B------:R1:W-:Y:S04]  /*2c5d0*/  STL [R1+0x2838], R83 ;  /* 0x0028385301007387 */ /* 0x0003e80000100800 */
[----:B----4-:R3:W-:Y:S01]  /*2c5e0*/  STL [R1+0x2834], R27 ;  /* 0x0028341b01007387 */ /* 0x0107e20000100800 */
[----:B------:R-:W-:Y:S01]  /*2c5f0*/  MOV R56, R124 ;  /* 0x0000007c00387202 */ /* 0x000fe20000000f00 */
[----:B------:R-:W-:Y:S01]  /*2c600*/  IMAD.MOV.U32 R57, RZ, RZ, R125 ;  /* 0x000000ffff397224 */ /* 0x000fe200078e007d */
[----:B------:R-:W-:Y:S01]  /*2c610*/  MOV R59, R127 ;  /* 0x0000007f003b7202 */ /* 0x000fe20000000f00 */
[----:B------:R-:W-:Y:S01]  /*2c620*/  IMAD.MOV.U32 R58, RZ, RZ, R126 ;  /* 0x000000ffff3a7224 */ /* 0x000fe200078e007e */
[----:B------:R-:W-:Y:S01]  /*2c630*/  LDSM.16.M88.4 R32, [R2+UR17+0x24000] ;  /* 0x024000110220783b */ /* 0x000fe20008000200 */
[----:B------:R-:W-:Y:S03]  /*2c640*/  HMMA.1688.F32.TF32 R124, R116, R112, R200 ;  /* 0x00000070747c723c */ /* 0x000fe600000810c8 */
[----:B------:R-:W4:Y:S04]  /*2c650*/  LDSM.16.M88.4 R68, [R2+UR17+0x25000] ;  /* 0x025000110244783b */ /* 0x000f280008000200 */
[----:B------:R-:W4:Y:S04]  /*2c660*/  LDSM.16.M88.4 R72, [R2+UR17+0x26000] ;  /* 0x026000110248783b */ /* 0x000f280008000200 */
[----:B------:R-:W4:Y:S04]  /*2c670*/  LDSM.16.M88.4 R76, [R2+UR17+0x27000] ;  /* 0x02700011024c783b */ /* 0x000f280008000200 */
[----:B------:R-:W-:Y:S04]  /*2c680*/  LDS R65, [R252+UR14] ;  /* 0x0000000efc417984 */ /* 0x000fe80008000800 */
[----:B------:R-:W4:Y:S04]  /*2c690*/  LDS R67, [R252+UR14+0x800] ;  /* 0x0008000efc437984 */ /* 0x000f280008000800 */
[----:B------:R-:W-:Y:S01]  /*2c6a0*/  STL [R1+0x2830], R2 ;  /* 0x0028300201007387 */ /* 0x000fe20000100800 */
[----:B--2---:R-:W-:Y:S01]  /*2c6b0*/  IMAD.MOV.U32 R23, RZ, RZ, R124 ;  /* 0x000000ffff177224 */ /* 0x004fe200078e007c */
[----:B-1----:R-:W-:Y:S01]  /*2c6c0*/  MOV R83, R126 ;  /* 0x0000007e00537202 */ /* 0x002fe20000000f00 */
[----:B------:R-:W-:Y:S01]  /*2c6d0*/  IMAD.MOV.U32 R82, RZ, RZ, R125 ;  /* 0x000000ffff527224 */ /* 0x000fe200078e007d */
[----:B------:R-:W2:Y:S01]  /*2c6e0*/  LDL.LU.64 R144, [R1+0xb0] ;  /* 0x0000b00001907983 */ /* 0x000ea20000300a00 */
[----:B---3--:R-:W-:-:S02]  /*2c6f0*/  IMAD.MOV.U32 R27, RZ, RZ, R127 ;  /* 0x000000ffff1b7224 */ /* 0x008fc400078e007f */
[C---:B------:R-:W-:Y:S01]  /*2c700*/  HMMA.1688.F32.TF32 R124, R116.reuse, R80, R196 ;  /* 0x00000050747c723c */ /* 0x040fe200000810c4 */
[----:B------:R-:W2:Y:S04]  /*2c710*/  LDL.LU.64 R146, [R1+0xb8] ;  /* 0x0000b80001927983 */ /* 0x000ea80000300a00 */
[----:B------:R-:W-:Y:S04]  /*2c720*/  LDS R120, [R0+UR14+0x80] ;  /* 0x0000800e00787984 */ /* 0x000fe80008000800 */
[----:B------:R-:W-:Y:S01]  /*2c730*/  LDS R122, [R0+UR14+0x880] ;  /* 0x0008800e007a7984 */ /* 0x000fe20008000800 */
[C---:B----4-:R-:W-:Y:S03]  /*2c740*/  HMMA.1688.F32.TF32 R184, R116.reuse, R68, R184 ;  /* 0x0000004474b8723c */ /* 0x050fe600000810b8 */
[----:B------:R-:W-:Y:S04]  /*2c750*/  LDS R121, [R3+UR14+0x80] ;  /* 0x0000800e03797984 */ /* 0x000fe80008000800 */
[----:B------:R-:W1:Y:S01]  /*2c760*/  LDS R123, [R3+UR14+0x880] ;  /* 0x0008800e037b7984 */ /* 0x000e620008000800 */
[C---:B------:R-:W-:Y:S03]  /*2c770*/  HMMA.1688.F32.TF32 R180, R116.reuse, R72, R180 ;  /* 0x0000004874b4723c */ /* 0x040fe600000810b4 */
[----:B------:R-:W-:Y:S03]  /*2c780*/  LDS R228, [R0+UR14+0x100] ;  /* 0x0001000e00e47984 */ /* 0x000fe60008000800 */
[----:B------:R-:W-:Y:S01]  /*2c790*/  IMAD.MOV.U32 R224, RZ, RZ, R124 ;  /* 0x000000ffffe07224 */ /* 0x000fe200078e007c */
[----:B------:R-:W-:Y:S01]  /*2c7a0*/  MOV R225, R125 ;  /* 0x0000007d00e17202 */ /* 0x000fe20000000f00 */
[----:B------:R-:W-:Y:S01]  /*2c7b0*/  IMAD.MOV.U32 R226, RZ, RZ, R126 ;  /* 0x000000ffffe27224 */ /* 0x000fe200078e007e */
[C---:B------:R-:W-:Y:S01]  /*2c7c0*/  HMMA.1688.F32.TF32 R176, R116.reuse, R76, R176 ;  /* 0x0000004c74b0723c */ /* 0x040fe200000810b0 */
[----:B------:R-:W-:Y:S01]  /*2c7d0*/  IMAD.MOV.U32 R227, RZ, RZ, R127 ;  /* 0x000000ffffe37224 */ /* 0x000fe200078e007f */
[----:B------:R-:W-:Y:S04]  /*2c7e0*/  LDS R230, [R0+UR14+0x900] ;  /* 0x0009000e00e67984 */ /* 0x000fe80008000800 */
[----:B------:R-:W-:Y:S01]  /*2c7f0*/  HMMA.1688.F32.TF32 R124, R116, R24, R192 ;  /* 0x00000018747c723c */ /* 0x000fe200000810c0 */
[----:B------:R-:W-:Y:S04]  /*2c800*/  LDS R229, [R3+UR14+0x100] ;  /* 0x0001000e03e57984 */ /* 0x000fe80008000800 */
[----:B------:R-:W-:-:S15]  /*2c810*/  LDS R231, [R3+UR14+0x900] ;  /* 0x0009000e03e77984 */ /* 0x000fde0008000800 */
[----:B------:R-:W-:-:S04]  /*2c820*/  NOP ;  /* 0x0000000000007918 */ /* 0x000fc80000000000 */
[----:B------:R-:W-:Y:S01]  /*2c830*/  MOV R207, R124 ;  /* 0x0000007c00cf7202 */ /* 0x000fe20000000f00 */
[----:B------:R-:W-:Y:S01]  /*2c840*/  IMAD.MOV.U32 R206, RZ, RZ, R125 ;  /* 0x000000ffffce7224 */ /* 0x000fe200078e007d */
[----:B------:R-:W-:Y:S01]  /*2c850*/  MOV R204, R127 ;  /* 0x0000007f00cc7202 */ /* 0x000fe20000000f00 */
[----:B------:R-:W-:Y:S02]  /*2c860*/  IMAD.MOV.U32 R205, RZ, RZ, R126 ;  /* 0x000000ffffcd7224 */ /* 0x000fe400078e007e */
[----:B------:R-:W-:Y:S06]  /*2c870*/  HMMA.1688.F32.TF32 R124, R116, R32, R188 ;  /* 0x00000020747c723c */ /* 0x000fec00000810bc */
[----:B------:R-:W-:-:S15]  /*2c880*/  HMMA.1688.F32.TF32 R116, R64, R20, R168 ;  /* 0x000000144074723c */ /* 0x000fde00000810a8 */
[----:B------:R-:W-:-:S03]  /*2c890*/  NOP ;  /* 0x0000000000007918 */ /* 0x000fc60000000000 */
[----:B------:R-:W-:Y:S01]  /*2c8a0*/  IMAD.MOV.U32 R203, RZ, RZ, R124 ;  /* 0x000000ffffcb7224 */ /* 0x000fe200078e007c */
[----:B------:R-:W-:Y:S01]  /*2c8b0*/  MOV R201, R126 ;  /* 0x0000007e00c97202 */ /* 0x000fe20000000f00 */
[----:B------:R-:W-:Y:S02]  /*2c8c0*/  IMAD.MOV.U32 R202, RZ, RZ, R125 ;  /* 0x000000ffffca7224 */ /* 0x000fe400078e007d */
[----:B------:R-:W-:Y:S01]  /*2c8d0*/  IMAD.MOV.U32 R200, RZ, RZ, R127 ;  /* 0x000000ffffc87224 */ /* 0x000fe200078e007f */
[----:B------:R-:W-:Y:S04]  /*2c8e0*/  STL.64 [R1+0x230], R116 ;  /* 0x0002307401007387 */ /* 0x000fe80000100a00 */
[----:B------:R3:W-:Y:S04]  /*2c8f0*/  STL.64 [R1+0x238], R118 ;  /* 0x0002387601007387 */ /* 0x0007e80000100a00 */
[----:B------:R-:W4:Y:S04]  /*2c900*/  LDL.LU.64 R136, [R1+0x90] ;  /* 0x0000900001887983 */ /* 0x000f280000300a00 */
[----:B------:R-:W4:Y:S01]  /*2c910*/  LDL.LU.64 R138, [R1+0x98] ;  /* 0x00009800018a7983 */ /* 0x000f220000300a00 */
[----:B---3--:R-:W-:-:S15]  /*2c920*/  HMMA.1688.F32.TF32 R116, R64, R112, R164 ;  /* 0x000000704074723c */ /* 0x008fde00000810a4 */
[----:B------:R-:W-:-:S08]  /*2c930*/  NOP ;  /* 0x0000000000007918 */ /* 0x000fd00000000000 */
[----:B------:R3:W-:Y:S04]  /*2c940*/  STL.64 [R1+0x220], R116 ;  /* 0x0002207401007387 */ /* 0x0007e80000100a00 */
[----:B------:R1:W-:Y:S04]  /*2c950*/  STL.64 [R1+0x228], R118 ;  /* 0x0002287601007387 */ /* 0x0003e80000100a00 */
[----:B---3--:R-:W3:Y:S04]  /*2c960*/  LDL.LU.64 R116, [R1+0x80] ;  /* 0x0000800001747983 */ /* 0x008ee80000300a00 */
[----:B-1----:R-:W3:Y:S04]  /*2c970*/  LDL.LU.64 R118, [R1+0x88] ;  /* 0x0000880001767983 */ /* 0x002ee80000300a00 */
[----:B------:R-:W3:Y:S04]  /*2c980*/  LDL.LU.64 R124, [R1+0x50] ;  /* 0x00005000017c7983 */ /* 0x000ee80000300a00 */
[----:B------:R-:W3:Y:S04]  /*2c990*/  LDL.LU.64 R126, [R1+0x58] ;  /* 0x00005800017e7983 */ /* 0x000ee80000300a00 */
[----:B------:R-:W3:Y:S04]  /*2c9a0*/  LDL.LU.64 R128, [R1+0x120] ;  /* 0x0001200001807983 */ /* 0x000ee80000300a00 */
[----:B------:R-:W3:Y:S01]  /*2c9b0*/  LDL.LU.64 R130, [R1+0x128] ;  /* 0x0001280001827983 */ /* 0x000ee20000300a00 */
[----:B------:R-:W-:-:S15]  /*2c9c0*/  HMMA.1688.F32.TF32 R160, R64, R80, R160 ;  /* 0x0000005040a0723c */ /* 0x000fde00000810a0 */
[----:B------:R-:W-:-:S08]  /*2c9d0*/  NOP ;  /* 0x0000000000007918 */ /* 0x000fd00000000000 */
[----:B------:R-:W-:Y:S04]  /*2c9e0*/  STL.64 [R1+0x210], R160 ;  /* 0x000210a001007387 */ /* 0x000fe80000100a00 */
[----:B------:R1:W-:Y:S02]  /*2c9f0*/  STL.64 [R1+0x218], R162 ;  /* 0x000218a201007387 */ /* 0x0003e40000100a00 */
[C---:B-1----:R-:W-:Y:S06]  /*2ca00*/  HMMA.1688.F32.TF32 R160, R64.reuse, R24, R156 ;  /* 0x0000001840a0723c */ /* 0x042fec000008109c */
[C---:B------:R-:W-:Y:S06]  /*2ca10*/  HMMA.1688.F32.TF32 R156, R64.reuse, R32, R152 ;  /* 0x00000020409c723c */ /* 0x040fec0000081098 */
[C---:B------:R-:W-:Y:S06]  /*2ca20*/  HMMA.1688.F32.TF32 R152, R64.reuse, R68, R148 ;  /* 0x000000444098723c */ /* 0x040fec0000081094 */
[C---:B------:R-:W-:Y:S06]  /*2ca30*/  HMMA.1688.F32.TF32 R148, R64.reuse, R72, R52 ;  /* 0x000000484094723c */ /* 0x040fec0000081034 */
[----:B------:R-:W-:Y:S01]  /*2ca40*/  HMMA.1688.F32.TF32 R52, R64, R76, R220 ;  /* 0x0000004c4034723c */ /* 0x000fe200000810dc */
[----:B------:R-:W-:Y:S04]  /*2ca50*/  STL.64 [R1+0x200], R160 ;  /* 0x000200a001007387 */ /* 0x000fe80000100a00 */
[----:B------:R-:W-:Y:S04]  /*2ca60*/  STL.64 [R1+0x208], R162 ;  /* 0x000208a201007387 */ /* 0x000fe80000100a00 */
[----:B------:R-:W-:Y:S04]  /*2ca70*/  STL.64 [R1+0x1f0], R156 ;  /* 0x0001f09c01007387 */ /* 0x000fe80000100a00 */
[----:B------:R-:W-:Y:S01]  /*2ca80*/  STL.64 [R1+0x1f8], R158 ;  /* 0x0001f89e01007387 */ /* 0x000fe20000100a00 */
[----:B------:R-:W-:-:S03]  /*2ca90*/  LOP3.LUT R171, R0, 0x40, RZ, 0x3c, !PT ;  /* 0x0000004000ab7812 */ /* 0x000fc600078e3cff */
[----:B------:R-:W-:Y:S04]  /*2caa0*/  STL.64 [R1+0x1e0], R152 ;  /* 0x0001e09801007387 */ /* 0x000fe80000100a00 */
[----:B------:R-:W-:Y:S04]  /*2cab0*/  STL.64 [R1+0x1e8], R154 ;  /* 0x0001e89a01007387 */ /* 0x000fe80000100a00 */
[----:B------:R-:W-:Y:S01]  /*2cac0*/  STL.64 [R1+0x1d0], R148 ;  /* 0x0001d09401007387 */ /* 0x000fe20000100a00 */
[C---:B------:R-:W-:Y:S03]  /*2cad0*/  HMMA.1688.F32.TF32 R216, R120.reuse, R20, R216 ;  /* 0x0000001478d8723c */ /* 0x040fe600000810d8 */
[----:B------:R-:W-:Y:S04]  /*2cae0*/  STL.64 [R1+0x1d8], R150 ;  /* 0x0001d89601007387 */ /* 0x000fe80000100a00 */
[----:B------:R-:W-:Y:S01]  /*2caf0*/  STL.64 [R1+0x1c0], R52 ;  /* 0x0001c03401007387 */ /* 0x000fe20000100a00 */
[C---:B------:R-:W-:Y:S03]  /*2cb00*/  HMMA.1688.F32.TF32 R212, R120.reuse, R112, R212 ;  /* 0x0000007078d4723c */ /* 0x040fe600000810d4 */
[----:B------:R2:W-:Y:S03]  /*2cb10*/  STL.64 [R1+0x1c8], R54 ;  /* 0x0001c83601007387 */ /* 0x0005e60000100a00 */
[C---:B------:R-:W-:Y:S01]  /*2cb20*/  HMMA.1688.F32.TF32 R208, R120.reuse, R80, R208 ;  /* 0x0000005078d0723c */ /* 0x040fe200000810d0 */
[----:B------:R-:W-:Y:S04]  /*2cb30*/  LDS R152, [R0+UR14+0x180] ;  /* 0x0001800e00987984 */ /* 0x000fe80008000800 */
[----:B------:R-:W-:Y:S01]  /*2cb40*/  LDS R154, [R0+UR14+0x980] ;  /* 0x0009800e009a7984 */ /* 0x000fe20008000800 */
[C---:B------:R-:W-:Y:S03]  /*2cb50*/  HMMA.1688.F32.TF32 R140, R120.reuse, R24, R140 ;  /* 0x00000018788c723c */ /* 0x040fe6000008108c */
[----:B------:R-:W-:Y:S04]  /*2cb60*/  LDS R153, [R3+UR14+0x180] ;  /* 0x0001800e03997984 */ /* 0x000fe80008000800 */
[----:B------:R-:W-:Y:S04]  /*2cb70*/  LDS R155, [R3+UR14+0x980] ;  /* 0x0009800e039b7984 */ /* 0x000fe80008000800 */
[----:B------:R-:W-:Y:S04]  /*2cb80*/  LDS R156, [R171+UR14+0x100] ;  /* 0x0001000eab9c7984 */ /* 0x000fe80008000800 */
[----:B------:R-:W-:Y:S04]  /*2cb90*/  LDS R158, [R171+UR14+0x900] ;  /* 0x0009000eab9e7984 */ /* 0x000fe80008000800 */
[----:B------:R-:W-:Y:S04]  /*2cba0*/  LDS R157, [R252+UR14+0x100] ;  /* 0x0001000efc9d7984 */ /* 0x000fe80008000800 */
[----:B------:R-:W-:Y:S01]  /*2cbb0*/  LDS R159, [R252+UR14+0x900] ;  /* 0x0009000efc9f7984 */ /* 0x000fe20008000800 */
[C---:B--2---:R-:W-:Y:S06]  /*2cbc0*/  HMMA.1688.F32.TF32 R52, R120.reuse, R32, R144 ;  /* 0x000000207834723c */ /* 0x044fec0000081090 */
[C---:B----4-:R-:W-:Y:S06]  /*2cbd0*/  HMMA.1688.F32.TF32 R64, R120.reuse, R68, R136 ;  /* 0x000000447840723c */ /* 0x050fec0000081088 */
[C---:B---3--:R-:W-:Y:S06]  /*2cbe0*/  HMMA.1688.F32.TF32 R116, R120.reuse, R72, R116 ;  /* 0x000000487874723c */ /* 0x048fec0000081074 */
[----:B------:R-:W-:Y:S01]  /*2cbf0*/  HMMA.1688.F32.TF32 R120, R120, R76, R124 ;  /* 0x0000004c7878723c */ /* 0x000fe2000008107c */
[----:B------:R-:W-:Y:S04]  /*2cc00*/  LDS R124, [R171+UR14+0x80] ;  /* 0x0000800eab7c7984 */ /* 0x000fe80008000800 */
[----:B------:R-:W-:Y:S04]  /*2cc10*/  LDS R126, [R171+UR14+0x880] ;  /* 0x0008800eab7e7984 */ /* 0x000fe80008000800 */
[----:B------:R-:W-:Y:S04]  /*2cc20*/  LDS R125, [R252+UR14+0x80] ;  /* 0x0000800efc7d7984 */ /* 0x000fe80008000800 */
[----:B------:R-:W1:Y:S02]  /*2cc30*/  LDS R127, [R252+UR14+0x880] ;  /* 0x0008800efc7f7984 */ /* 0x000e640008000800 */
[----:B-1----:R-:W-:Y:S02]  /*2cc40*/  HMMA.1688.F32.TF32 R136, R124, R20, R128 ;  /* 0x000000147c88723c */ /* 0x002fe40000081080 */
[----:B------:R-:W2:Y:S04]  /*2cc50*/  LDL.LU.64 R128, [R1+0x130] ;  /* 0x0001300001807983 */ /* 0x000ea80000300a00 */
[----:B------:R-:W2:-:S15]  /*2cc60*/  LDL.LU.64 R130, [R1+0x138] ;  /* 0x0001380001827983 */ /* 0x000e9e0000300a00 */
[----:B------:R-:W-:-:S02]  /*2cc70*/  NOP ;  /* 0x0000000000007918 */ /* 0x000fc40000000000 */
[----:B------:R1:W-:Y:S04]  /*2cc80*/  STL.64 [R1+0x120], R136 ;  /* 0x0001208801007387 */ /* 0x0003e80000100a00 */
[----:B------:R3:W-:Y:S04]  /*2cc90*/  STL.64 [R1+0x128], R138 ;  /* 0x0001288a01007387 */ /* 0x0007e80000100a00 */
[----:B------:R-:W4:Y:S04]  /*2cca0*/  LDL.LU.64 R172, [R1+0x140] ;  /* 0x0001400001ac7983 */ /* 0x000f280000300a00 */
[----:B------:R-:W4:Y:S04]  /*2ccb0*/  LDL.LU.64 R174, [R1+0x148] ;  /* 0x0001480001ae7983 */ /* 0x000f280000300a00 */
[----:B-1----:R-:W4:Y:S04]  /*2ccc0*/  LDL.LU.64 R136, [R1+0x150] ;  /* 0x0001500001887983 */ /* 0x002f280000300a00 */
[----:B---3--:R-:W3:Y:S04]  /*2ccd0*/  LDL.LU.64 R138, [R1+0x158] ;  /* 0x00015800018a7983 */ /* 0x008ee80000300a00 */
[----:B------:R-:W3:Y:S04]  /*2cce0*/  LDL.LU.64 R232, [R1+0x110] ;  /* 0x0001100001e87983 */ /* 0x000ee80000300a00 */
        /* <DEDUP_REMOVED lines=15> */
[----:B------:R-:W3:Y:S04]  /*2cde0*/  LDL.LU.64 R160, [R1] ;  /* 0x0000000001a07983 */ /* 0x000ee80000300a00 */
[----:B------:R-:W3:Y:S01]  /*2cdf0*/  LDL.LU.64 R162, [R1+0x8] ;  /* 0x0000080001a27983 */ /* 0x000ee20000300a00 */
[----:B--2---:R-:W-:-:S15]  /*2ce00*/  HMMA.1688.F32.TF32 R128, R124, R112, R128 ;  /* 0x000000707c80723c */ /* 0x004fde0000081080 */
[----:B------:R-:W-:-:S08]  /*2ce10*/  NOP ;  /* 0x0000000000007918 */ /* 0x000fd00000000000 */
[----:B------:R-:W-:Y:S04]  /*2ce20*/  STL.64 [R1+0x130], R128 ;  /* 0x0001308001007387 */ /* 0x000fe80000100a00 */
[----:B------:R1:W-:Y:S01]  /*2ce30*/  STL.64 [R1+0x138], R130 ;  /* 0x0001388201007387 */ /* 0x0003e20000100a00 */
[C---:B----4-:R-:W-:Y:S03]  /*2ce40*/  HMMA.1688.F32.TF32 R172, R124.reuse, R80, R172 ;  /* 0x000000507cac723c */ /* 0x050fe600000810ac */
[----:B-1----:R-:W2:Y:S03]  /*2ce50*/  LDL.LU.64 R130, [R1+0x2890] ;  /* 0x0028900001827983 */ /* 0x002ea60000300a00 */
[----:B---3--:R-:W-:Y:S01]  /*2ce60*/  HMMA.1688.F32.TF32 R136, R124, R24, R136 ;  /* 0x000000187c88723c */ /* 0x008fe20000081088 */
[----:B------:R-:W2:-:S15]  /*2ce70*/  LDL.LU.64 R128, [R1+0x2888] ;  /* 0x0028880001807983 */ /* 0x000e9e0000300a00 */
[----:B------:R-:W-:-:S01]  /*2ce80*/  NOP ;  /* 0x0000000000007918 */ /* 0x000fc20000000000 */
[----:B------:R-:W-:Y:S04]  /*2ce90*/  STL.64 [R1+0x140], R172 ;  /* 0x000140ac01007387 */ /* 0x000fe80000100a00 */
[----:B------:R1:W-:Y:S04]  /*2cea0*/  STL.64 [R1+0x148], R174 ;  /* 0x000148ae01007387 */ /* 0x0003e80000100a00 */
[----:B-1----:R-:W3:Y:S04]  /*2ceb0*/  LDL.LU.64 R174, [R1+0x2880] ;  /* 0x0028800001ae7983 */ /* 0x002ee80000300a00 */
[----:B------:R-:W3:Y:S04]  /*2cec0*/  LDL.LU.64 R172, [R1+0x2878] ;  /* 0x0028780001ac7983 */ /* 0x000ee80000300a00 */
[----:B------:R-:W-:Y:S04]  /*2ced0*/  STL.64 [R1+0x160], R136 ;  /* 0x0001608801007387 */ /* 0x000fe80000100a00 */
[----:B------:R1:W-:Y:S04]  /*2cee0*/  STL.64 [R1+0x168], R138 ;  /* 0x0001688a01007387 */ /* 0x0003e80000100a00 */
[----:B-1----:R-:W4:Y:S04]  /*2cef0*/  LDL.LU.64 R138, [R1+0x2870] ;  /* 0x00287000018a7983 */ /* 0x002f280000300a00 */
[----:B------:R-:W4:Y:S01]  /*2cf00*/  LDL.LU.64 R136, [R1+0x2868] ;  /* 0x0028680001887983 */ /* 0x000f220000300a00 */
[----:B------:R-:W-:Y:S06]  /*2cf10*/  HMMA.1688.F32.TF32 R232, R124, R32, R232 ;  /* 0x000000207ce8723c */ /* 0x000fec00000810e8 */
[C---:B------:R-:W-:Y:S06]  /*2cf20*/  HMMA.1688.F32.TF32 R88, R152.reuse, R112, R88 ;  /* 0x000000709858723c */ /* 0x040fec0000081058 */
[C---:B------:R-:W-:Y:S06]  /*2cf30*/  HMMA.1688.F32.TF32 R92, R152.reuse, R80, R92 ;  /* 0x00000050985c723c */ /* 0x040fec000008105c */
[C---:B------:R-:W-:Y:S05]  /*2cf40*/  HMMA.1688.F32.TF32 R96, R152.reuse, R24, R96 ;  /* 0x000000189860723c */ /* 0x040fea0000081060 */
[----:B------:R-:W-:Y:S01]  /*2cf50*/  STL.64 [R1+0x150], R232 ;  /* 0x000150e801007387 */ /* 0x000fe20000100a00 */
[C---:B------:R-:W-:Y:S03]  /*2cf60*/  HMMA.1688.F32.TF32 R100, R152.reuse, R32, R100 ;  /* 0x000000209864723c */ /* 0x040fe60000081064 */
[----:B------:R1:W-:Y:S03]  /*2cf70*/  STL.64 [R1+0x158], R234 ;  /* 0x000158ea01007387 */ /* 0x0003e60000100a00 */
[C---:B------:R-:W-:Y:S06]  /*2cf80*/  HMMA.1688.F32.TF32 R104, R152.reuse, R68, R104 ;  /* 0x000000449868723c */ /* 0x040fec0000081068 */
[C---:B------:R-:W-:Y:S06]  /*2cf90*/  HMMA.1688.F32.TF32 R108, R152.reuse, R72, R108 ;  /* 0x00000048986c723c */ /* 0x040fec000008106c */
[C---:B-1----:R-:W-:Y:S06]  /*2cfa0*/  HMMA.1688.F32.TF32 R232, R152.reuse, R20, R84 ;  /* 0x0000001498e8723c */ /* 0x042fec0000081054 */
[----:B------:R-:W-:Y:S01]  /*2cfb0*/  HMMA.1688.F32.TF32 R48, R152, R76, R48 ;  /* 0x0000004c9830723c */ /* 0x000fe20000081030 */
[----:B------:R-:W-:Y:S04]  /*2cfc0*/  LDS R152, [R171+UR14+0x180] ;  /* 0x0001800eab987984 */ /* 0x000fe80008000800 */
[----:B------:R-:W-:Y:S04]  /*2cfd0*/  LDS R154, [R171+UR14+0x980] ;  /* 0x0009800eab9a7984 */ /* 0x000fe80008000800 */
[----:B------:R-:W-:Y:S04]  /*2cfe0*/  LDS R153, [R252+UR14+0x180] ;  /* 0x0001800efc997984 */ /* 0x000fe80008000800 */
[----:B------:R-:W1:Y:S01]  /*2cff0*/  LDS R155, [R252+UR14+0x980] ;  /* 0x0009800efc9b7984 */ /* 0x000e620008000800 */
[C---:B------:R-:W-:Y:S06]  /*2d000*/  HMMA.1688.F32.TF32 R196, R124.reuse, R72, R196 ;  /* 0x000000487cc4723c */ /* 0x040fec00000810c4 */
[----:B------:R-:W-:Y:S01]  /*2d010*/  HMMA.1688.F32.TF32 R220, R124, R68, R220 ;  /* 0x000000447cdc723c */ /* 0x000fe200000810dc */
[----:B------:R-:W-:-:S05]  /*2d020*/  IMAD.MOV.U32 R84, RZ, RZ, R56 ;  /* 0x000000ffff547224 */ /* 0x000fca00078e0038 */
[----:B------:R-:W-:Y:S01]  /*2d030*/  HMMA.1688.F32.TF32 R124, R124, R76, R164 ;  /* 0x0000004c7c7c723c */ /* 0x000fe200000810a4 */
[----:B------:R-:W-:Y:S01]  /*2d040*/  IMAD.MOV.U32 R85, RZ, RZ, R57 ;  /* 0x000000ffff557224 */ /* 0x000fe200078e0039 */
[----:B------:R-:W-:Y:S01]  /*2d050*/  MOV R86, R58 ;  /* 0x0000003a00567202 */ /* 0x000fe20000000f00 */
[----:B------:R-:W-:-:S08]  /*2d060*/  IMAD.MOV.U32 R87, RZ, RZ, R59 ;  /* 0x000000ffff577224 */ /* 0x000fd000078e003b */
[----:B------:R-:W-:Y:S06]  /*2d070*/  STL.64 [R1+0x100], R196 ;  /* 0x000100c401007387 */ /* 0x000fec0000100a00 */
[----:B------:R-:W-:Y:S04]  /*2d080*/  STL.64 [R1+0x110], R220 ;  /* 0x000110dc01007387 */ /* 0x000fe80000100a00 */
[----:B------:R-:W-:Y:S01]  /*2d090*/  STL.64 [R1+0x118], R222 ;  /* 0x000118de01007387 */ /* 0x000fe20000100a00 */
[----:B-1----:R-:W-:Y:S03]  /*2d0a0*/  HMMA.1688.F32.TF32 R168, R152, R80, R132 ;  /* 0x0000005098a8723c */ /* 0x002fe60000081084 */
[----:B------:R1:W-:Y:S04]  /*2d0b0*/  STL [R1+0x108], R198 ;  /* 0x000108c601007387 */ /* 0x0003e80000100800 */
[----:B------:R-:W4:Y:S01]  /*2d0c0*/  LDL.LU R56, [R1+0x2860] ;  /* 0x0028600001387983 */ /* 0x000f220000300800 */
[----:B------:R-:W-:Y:S01]  /*2d0d0*/  MOV R132, R203 ;  /* 0x000000cb00847202 */ /* 0x000fe20000000f00 */
[----:B------:R-:W-:Y:S01]  /*2d0e0*/  IMAD.MOV.U32 R133, RZ, RZ, R202 ;  /* 0x000000ffff857224 */ /* 0x000fe200078e00ca */
[----:B------:R-:W-:Y:S01]  /*2d0f0*/  MOV R135, R200 ;  /* 0x000000c800877202 */ /* 0x000fe20000000f00 */
[----:B------:R-:W-:Y:S01]  /*2d100*/  IMAD.MOV.U32 R134, RZ, RZ, R201 ;  /* 0x000000ffff867224 */ /* 0x000fe200078e00c9 */
[----:B------:R-:W4:Y:S04]  /*2d110*/  LDL.LU R57, [R1+0x285c] ;  /* 0x00285c0001397983 */ /* 0x000f280000300800 */
[----:B------:R-:W4:Y:S04]  /*2d120*/  LDL.LU R58, [R1+0x2858] ;  /* 0x00285800013a7983 */ /* 0x000f280000300800 */
[----:B------:R-:W4:Y:S01]  /*2d130*/  LDL.LU R59, [R1+0x2854] ;  /* 0x00285400013b7983 */ /* 0x000f220000300800 */
[----:B------:R-:W-:Y:S01]  /*2d140*/  MOV R167, R126 ;  /* 0x0000007e00a77202 */ /* 0x000fe20000000f00 */
[----:B------:R-:W-:Y:S01]  /*2d150*/  IMAD.MOV.U32 R166, RZ, RZ, R127 ;  /* 0x000000ffffa67224 */ /* 0x000fe200078e007f */
[----:B------:R-:W-:Y:S01]  /*2d160*/  MOV R164, R125 ;  /* 0x0000007d00a47202 */ /* 0x000fe20000000f00 */
[----:B------:R-:W-:-:S02]  /*2d170*/  IMAD.MOV.U32 R165, RZ, RZ, R124 ;  /* 0x000000ffffa57224 */ /* 0x000fc400078e007c */
[C---:B------:R-:W-:Y:S06]  /*2d180*/  HMMA.1688.F32.TF32 R124, R228.reuse, R20, R192 ;  /* 0x00000014e47c723c */ /* 0x040fec00000810c0 */
[----:B------:R-:W-:Y:S06]  /*2d190*/  HMMA.1688.F32.TF32 R192, R228, R32, R160 ;  /* 0x00000020e4c0723c */ /* 0x000fec00000810a0 */
[----:B------:R-:W-:Y:S07]  /*2d1a0*/  HMMA.1688.F32.TF32 R160, R152, R112, R60 ;  /* 0x0000007098a0723c */ /* 0x000fee000008103c */
[----:B------:R-:W-:Y:S01]  /*2d1b0*/  IMAD.MOV.U32 R61, RZ, RZ, R167 ;  /* 0x000000ffff3d7224 */ /* 0x000fe200078e00a7 */
[----:B------:R-:W-:Y:S01]  /*2d1c0*/  MOV R62, R166 ;  /* 0x000000a6003e7202 */ /* 0x000fe20000000f00 */
[----:B------:R-:W-:-:S02]  /*2d1d0*/  IMAD.MOV.U32 R63, RZ, RZ, R165 ;  /* 0x000000ffff3f7224 */ /* 0x000fc400078e00a5 */
[----:B------:R-:W-:Y:S01]  /*2d1e0*/  IMAD.MOV.U32 R60, RZ, RZ, R164 ;  /* 0x000000ffff3c7224 */ /* 0x000fe200078e00a4 */
[----:B--2---:R-:W-:Y:S07]  /*2d1f0*/  HMMA.1688.F32.TF32 R200, R152, R24, R128 ;  /* 0x0000001898c8723c */ /* 0x004fee0000081080 */
[----:B------:R-:W-:Y:S01]  /*2d200*/  IMAD.MOV.U32 R128, RZ, RZ, R207 ;  /* 0x000000ffff807224 */ /* 0x000fe200078e00cf */
[----:B------:R-:W-:Y:S01]  /*2d210*/  MOV R130, R205 ;  /* 0x000000cd00827202 */ /* 0x000fe20000000f00 */
[----:B------:R-:W-:-:S02]  /*2d220*/  IMAD.MOV.U32 R129, RZ, RZ, R206 ;  /* 0x000000ffff817224 */ /* 0x000fc400078e00ce */
[----:B------:R-:W-:-:S12]  /*2d230*/  IMAD.MOV.U32 R131, RZ, RZ, R204 ;  /* 0x000000ffff837224 */ /* 0x000fd800078e00cc */
[----:B------:R-:W-:Y:S04]  /*2d240*/  STL [R1+0x282c], R202 ;  /* 0x00282cca01007387 */ /* 0x000fe80000100800 */
[----:B------:R-:W-:Y:S01]  /*2d250*/  STL [R1+0x2828], R203 ;  /* 0x002828cb01007387 */ /* 0x000fe20000100800 */
[----:B---3--:R-:W-:Y:S07]  /*2d260*/  HMMA.1688.F32.TF32 R204, R152, R32, R172 ;  /* 0x0000002098cc723c */ /* 0x008fee00000810ac */
[----:B------:R-:W-:Y:S01]  /*2d270*/  IMAD.MOV.U32 R172, RZ, RZ, R224 ;  /* 0x000000ffffac7224 */ /* 0x000fe200078e00e0 */
[----:B------:R-:W-:Y:S01]  /*2d280*/  MOV R173, R225 ;  /* 0x000000e100ad7202 */ /* 0x000fe20000000f00 */
[----:B------:R-:W2:Y:S01]  /*2d290*/  LDL.LU R224, [R1+0x2850] ;  /* 0x0028500001e07983 */ /* 0x000ea20000300800 */
[----:B------:R-:W-:-:S02]  /*2d2a0*/  IMAD.MOV.U32 R174, RZ, RZ, R226 ;  /* 0x000000ffffae7224 */ /* 0x000fc400078e00e2 */
[----:B------:R-:W-:Y:S01]  /*2d2b0*/  IMAD.MOV.U32 R175, RZ, RZ, R227 ;  /* 0x000000ffffaf7224 */ /* 0x000fe200078e00e3 */
[----:B------:R-:W2:Y:S04]  /*2d2c0*/  LDL.LU R225, [R1+0x284c] ;  /* 0x00284c0001e17983 */ /* 0x000ea80000300800 */
[----:B------:R-:W2:Y:S04]  /*2d2d0*/  LDL.LU R226, [R1+0x2848] ;  /* 0x0028480001e27983 */ /* 0x000ea80000300800 */
[----:B------:R-:W2:Y:S01]  /*2d2e0*/  LDL.LU R227, [R1+0x2844] ;  /* 0x0028440001e37983 */ /* 0x000ea20000300800 */
[----:B----4-:R-:W-:Y:S07]  /*2d2f0*/  HMMA.1688.F32.TF32 R164, R152, R68, R136 ;  /* 0x0000004498a4723c */ /* 0x010fee0000081088 */
[----:B------:R-:W-:Y:S01]  /*2d300*/  MOV R136, R23 ;  /* 0x0000001700887202 */ /* 0x000fe20000000f00 */
[----:B------:R-:W-:Y:S01]  /*2d310*/  IMAD.MOV.U32 R137, RZ, RZ, R82 ;  /* 0x000000ffff897224 */ /* 0x000fe200078e0052 */
[----:B------:R-:W3:Y:S01]  /*2d320*/  LDL.LU R23, [R1+0x2840] ;  /* 0x0028400001177983 */ /* 0x000ee20000300800 */
[----:B------:R-:W-:-:S03]  /*2d330*/  IMAD.MOV.U32 R138, RZ, RZ, R83 ;  /* 0x000000ffff8a7224 */ /* 0x000fc600078e0053 */
[----:B------:R-:W4:Y:S04]  /*2d340*/  LDL.LU R82, [R1+0x283c] ;  /* 0x00283c0001527983 */ /* 0x000f280000300800 */
[----:B------:R-:W4:Y:S01]  /*2d350*/  LDL.LU R83, [R1+0x2838] ;  /* 0x0028380001537983 */ /* 0x000f220000300800 */
[----:B------:R-:W-:-:S03]  /*2d360*/  MOV R139, R27 ;  /* 0x0000001b008b7202 */ /* 0x000fc60000000f00 */
[----:B------:R-:W2:Y:S01]  /*2d370*/  LDL.LU R27, [R1+0x2834] ;  /* 0x00283400011b7983 */ /* 0x000ea20000300800 */
[----:B------:R-:W-:Y:S02]  /*2d380*/  IMAD.MOV.U32 R2, RZ, RZ, R199 ;  /* 0x000000ffff027224 */ /* 0x000fe400078e00c7 */
[----:B-1----:R-:W-:Y:S01]  /*2d390*/  HMMA.1688.F32.TF32 R196, R228, R68, R244 ;  /* 0x00000044e4c4723c */ /* 0x002fe200000810f4 */
[----:B------:R-:W-:Y:S04]  /*2d3a0*/  LDS R244, [R0+UR14+0x1000] ;  /* 0x0010000e00f47984 */ /* 0x000fe80008000800 */
[----:B------:R-:W-:Y:S04]  /*2d3b0*/  LDS R246, [R0+UR14+0x1800] ;  /* 0x0018000e00f67984 */ /* 0x000fe80008000800 */
[----:B------:R-:W-:Y:S04]  /*2d3c0*/  LDS R245, [R3+UR14+0x1000] ;  /* 0x0010000e03f57984 */ /* 0x000fe80008000800 */
[----:B------:R-:W1:Y:S01]  /*2d3d0*/  LDS R247, [R3+UR14+0x1800] ;  /* 0x0018000e03f77984 */ /* 0x000e620008000800 */
[C---:B------:R-:W-:Y:S06]  /*2d3e0*/  HMMA.1688.F32.TF32 R4, R156.reuse, R20, R4 ;  /* 0x000000149c04723c */ /* 0x040fec0000081004 */
[C---:B------:R-:W-:Y:S06]  /*2d3f0*/  HMMA.1688.F32.TF32 R8, R156.reuse, R112, R8 ;  /* 0x000000709c08723c */ /* 0x040fec0000081008 */
[C---:B------:R-:W-:Y:S06]  /*2d400*/  HMMA.1688.F32.TF32 R12, R156.reuse, R80, R12 ;  /* 0x000000509c0c723c */ /* 0x040fec000008100c */
[C---:B------:R-:W-:Y:S06]  /*2d410*/  HMMA.1688.F32.TF32 R16, R156.reuse, R24, R16 ;  /* 0x000000189c10723c */ /* 0x040fec0000081010 */
[C---:B------:R-:W-:Y:S06]  /*2d420*/  HMMA.1688.F32.TF32 R28, R156.reuse, R32, R28 ;  /* 0x000000209c1c723c */ /* 0x040fec000008101c */
[C---:B------:R-:W-:Y:S06]  /*2d430*/  HMMA.1688.F32.TF32 R36, R156.reuse, R68, R36 ;  /* 0x000000449c24723c */ /* 0x040fec0000081024 */
[C---:B------:R-:W-:Y:S06]  /*2d440*/  HMMA.1688.F32.TF32 R40, R156.reuse, R72, R40 ;  /* 0x000000489c28723c */ /* 0x040fec0000081028 */
[----:B------:R-:W-:Y:S01]  /*2d450*/  HMMA.1688.F32.TF32 R44, R156, R76, R44 ;  /* 0x0000004c9c2c723c */ /* 0x000fe2000008102c */
[----:B------:R-:W-:Y:S04]  /*2d460*/  STL [R1+0x2824], R166 ;  /* 0x002824a601007387 */ /* 0x000fe80000100800 */
[----:B------:R-:W-:Y:S01]  /*2d470*/  STL [R1+0x2820], R167 ;  /* 0x002820a701007387 */ /* 0x000fe20000100800 */
[----:B------:R-:W-:Y:S06]  /*2d480*/  HMMA.1688.F32.TF32 R148, R228, R80, R148 ;  /* 0x00000050e494723c */ /* 0x000fec0000081094 */
[----:B------:R-:W-:Y:S06]  /*2d490*/  HMMA.1688.F32.TF32 R156, R152, R72, R56 ;  /* 0x00000048989c723c */ /* 0x000fec0000081038 */
[----:B-1----:R-:W-:-:S15]  /*2d4a0*/  HMMA.1688.F32.TF32 R56, R244, R114, R136 ;  /* 0x00000072f438723c */ /* 0x002fde0000081088 */
[----:B------:R-:W-:-:S08]  /*2d4b0*/  NOP ;  /* 0x0000000000007918 */ /* 0x000fd00000000000 */
[----:B------:R4:W-:Y:S01]  /*2d4c0*/  STL.64 [R1+0x8], R58 ;  /* 0x0000083a01007387 */ /* 0x0009e20000100a00 */
[----:B------:R-:W-:Y:S02]  /*2d4d0*/  IMAD.MOV.U32 R80, RZ, RZ, R56 ;  /* 0x000000ffff507224 */ /* 0x000fe400078e0038 */
[----:B------:R-:W-:Y:S01]  /*2d4e0*/  IMAD.MOV.U32 R81, RZ, RZ, R57 ;  /* 0x000000ffff517224 */ /* 0x000fe200078e0039 */
[C---:B------:R-:W-:Y:S01]  /*2d4f0*/  HMMA.1688.F32.TF32 R220, R228.reuse, R72, R236 ;  /* 0x00000048e4dc723c */ /* 0x040fe200000810ec */
[----:B------:R-:W-:Y:S04]  /*2d500*/  LDS R236, [R0+UR14+0x1100] ;  /* 0x0011000e00ec7984 */ /* 0x000fe80008000800 */
[----:B------:R-:W-:Y:S01]  /*2d510*/  LDS R238, [R0+UR14+0x1900] ;  /* 0x0019000e00ee7984 */ /* 0x000fe20008000800 */
[C---:B------:R-:W-:Y:S03]  /*2d520*/  HMMA.1688.F32.TF32 R144, R228.reuse, R112, R144 ;  /* 0x00000070e490723c */ /* 0x040fe60000081090 */
[----:B------:R-:W-:Y:S03]  /*2d530*/  LDS R237, [R3+UR14+0x1100] ;  /* 0x0011000e03ed7984 */ /* 0x000fe60008000800 */
[----:B------:R-:W-:Y:S01]  /*2d540*/  HMMA.1688.F32.TF32 R188, R228, R24, R188 ;  /* 0x00000018e4bc723c */ /* 0x000fe200000810bc */
[----:B------:R-:W-:Y:S05]  /*2d550*/  LDS R239, [R3+UR14+0x1900] ;  /* 0x0019000e03ef7984 */ /* 0x000fea0008000800 */
[----:B------:R-:W-:Y:S06]  /*2d560*/  HMMA.1688.F32.TF32 R248, R152, R20, R248 ;  /* 0x0000001498f8723c */ /* 0x000fec00000810f8 */
[----:B------:R-:W-:Y:S01]  /*2d570*/  HMMA.1688.F32.TF32 R228, R228, R76, R240 ;  /* 0x0000004ce4e4723c */ /* 0x000fe200000810f0 */
[----:B------:R-:W-:Y:S04]  /*2d580*/  LDS R240, [R0+UR14+0x1080] ;  /* 0x0010800e00f07984 */ /* 0x000fe80008000800 */
[----:B------:R-:W-:Y:S04]  /*2d590*/  LDS R242, [R0+UR14+0x1880] ;  /* 0x0018800e00f27984 */ /* 0x000fe80008000800 */
[----:B------:R-:W-:Y:S04]  /*2d5a0*/  LDS R241, [R3+UR14+0x1080] ;  /* 0x0010800e03f17984 */ /* 0x000fe80008000800 */
[----:B------:R-:W3:Y:S01]  /*2d5b0*/  LDS R243, [R3+UR14+0x1880] ;  /* 0x0018800e03f37984 */ /* 0x000ee20008000800 */
[----:B----4-:R-:W-:-:S15]  /*2d5c0*/  HMMA.1688.F32.TF32 R56, R244, R82, R172 ;  /* 0x00000052f438723c */ /* 0x010fde00000810ac */
[----:B------:R-:W-:-:S09]  /*2d5d0*/  NOP ;  /* 0x0000000000007918 */ /* 0x000fd20000000000 */
[----:B------:R-:W-:Y:S01]  /*2d5e0*/  MOV R73, R56 ;  /* 0x0000003800497202 */ /* 0x000fe20000000f00 */
[----:B------:R-:W-:Y:S01]  /*2d5f0*/  IMAD.MOV.U32 R72, RZ, RZ, R57 ;  /* 0x000000ffff487224 */ /* 0x000fe200078e0039 */
[----:B------:R-:W-:Y:S01]  /*2d600*/  MOV R68, R59 ;  /* 0x0000003b00447202 */ /* 0x000fe20000000f00 */
[----:B------:R-:W-:Y:S02]  /*2d610*/  IMAD.MOV.U32 R69, RZ, RZ, R58 ;  /* 0x000000ffff457224 */ /* 0x000fe400078e003a */
[----:B--2---:R-:W-:Y:S06]  /*2d620*/  HMMA.1688.F32.TF32 R56, R244, R26, R128 ;  /* 0x0000001af438723c */ /* 0x004fec0000081080 */
[----:B------:R-:W-:-:S15]  /*2d630*/  HMMA.1688.F32.TF32 R152, R152, R76, R224 ;  /* 0x0000004c9898723c */ /* 0x000fde00000810e0 */
[----:B------:R-:W-:-:S03]  /*2d640*/  NOP ;  /* 0x0000000000007918 */ /* 0x000fc60000000000 */
[----:B------:R-:W-:Y:S01]  /*2d650*/  IMAD.MOV.U32 R77, RZ, RZ, R56 ;  /* 0x000000ffff4d7224 */ /* 0x000fe200078e0038 */
[----:B------:R-:W-:Y:S01]  /*2d660*/  MOV R33, R58 ;  /* 0x0000003a00217202 */ /* 0x000fe20000000f00 */
[----:B------:R-:W-:Y:S02]  /*2d670*/  IMAD.MOV.U32 R76, RZ, RZ, R57 ;  /* 0x000000ffff4c7224 */ /* 0x000fe400078e0039 */
[----:B------:R-:W-:Y:S02]  /*2d680*/  IMAD.MOV.U32 R32, RZ, RZ, R59 ;  /* 0x000000ffff207224 */ /* 0x000fe400078e003b */
[----:B------:R-:W-:-:S15]  /*2d690*/  HMMA.1688.F32.TF32 R56, R244, R34, R132 ;  /* 0x00000022f438723c */ /* 0x000fde0000081084 */
[----:B------:R-:W-:-:S09]  /*2d6a0*/  NOP ;  /* 0x0000000000007918 */ /* 0x000fd20000000000 */
[----:B------:R-:W-:Y:S01]  /*2d6b0*/  IMAD.MOV.U32 R202, RZ, RZ, R56 ;  /* 0x000000ffffca7224 */ /* 0x000fe200078e0038 */
[----:B------:R-:W-:Y:S01]  /*2d6c0*/  MOV R203, R57 ;  /* 0x0000003900cb7202 */ /* 0x000fe20000000f00 */
[----:B------:R-:W-:Y:S02]  /*2d6d0*/  IMAD.MOV.U32 R21, RZ, RZ, R58 ;  /* 0x000000ffff157224 */ /* 0x000fe400078e003a */
[----:B------:R-:W-:Y:S02]  /*2d6e0*/  IMAD.MOV.U32 R20, RZ, RZ, R59 ;  /* 0x000000ffff147224 */ /* 0x000fe400078e003b */
[----:B------:R-:W-:Y:S01]  /*2d6f0*/  HMMA.1688.F32.TF32 R56, R244, R70, R184 ;  /* 0x00000046f438723c */ /* 0x000fe200000810b8 */
[----:B------:R-:W-:Y:S01]  /*2d700*/  IMAD.MOV.U32 R133, RZ, RZ, R60 ;  /* 0x000000ffff857224 */ /* 0x000fe200078e003c */
[----:B------:R-:W-:Y:S01]  /*2d710*/  MOV R135, R62 ;  /* 0x0000003e00877202 */ /* 0x000fe20000000f00 */
[----:B------:R-:W-:Y:S01]  /*2d720*/  IMAD.MOV.U32 R134, RZ, RZ, R61 ;  /* 0x000000ffff867224 */ /* 0x000fe200078e003d */
[----:B------:R-:W-:Y:S01]  /*2d730*/  LDS R185, [R252+UR14+0x1000] ;  /* 0x0010000efcb97984 */ /* 0x000fe20008000800 */
[----:B------:R-:W-:Y:S01]  /*2d740*/  IMAD.MOV.U32 R132, RZ, RZ, R63 ;  /* 0x000000ffff847224 */ /* 0x000fe200078e003f */
[----:B---3--:R-:W-:Y:S02]  /*2d750*/  HMMA.1688.F32.TF32 R128, R240, R22, R216 ;  /* 0x00000016f080723c */ /* 0x008fe400000810d8 */
[----:B------:R-:W-:-:S15]  /*2d760*/  LDS R187, [R252+UR14+0x1800] ;  /* 0x0018000efcbb7984 */ /* 0x000fde0008000800 */
[----:B------:R-:W-:-:S01]  /*2d770*/  NOP ;  /* 0x0000000000007918 */ /* 0x000fc20000000000 */
[----:B------:R-:W-:Y:S01]  /*2d780*/  MOV R166, R56 ;  /* 0x0000003800a67202 */ /* 0x000fe20000000f00 */
[----:B------:R-:W-:Y:S01]  /*2d790*/  IMAD.MOV.U32 R167, RZ, RZ, R57 ;  /* 0x000000ffffa77224 */ /* 0x000fe200078e0039 */
[----:B------:R-:W-:Y:S01]  /*2d7a0*/  MOV R24, R59 ;  /* 0x0000003b00187202 */ /* 0x000fe20000000f00 */
        /* <DEDUP_REMOVED lines=8> */
[----:B------:R-:W-:-:S15]  /*2d830*/  STL.64 [R1+0x40], R128 ;  /* 0x0000408001007387 */ /* 0x000fde0000100a00 */
[----:B------:R-:W-:-:S08]  /*2d840*/  NOP ;  /* 0x0000000000007918 */ /* 0x000fd00000000000 */
[----:B------:R-:W-:Y:S01]  /*2d850*/  MOV R63, R56 ;  /* 0x00000038003f7202 */ /* 0x000fe20000000f00 */
[----:B------:R-:W-:Y:S01]  /*2d860*/  IMAD.MOV.U32 R62, RZ, RZ, R57 ;  /* 0x000000ffff3e7224 */ /* 0x000fe200078e0039 */
[----:B------:R-:W-:Y:S01]  /*2d870*/  MOV R60, R59 ;  /* 0x0000003b003c7202 */ /* 0x000fe20000000f00 */
[----:B------:R-:W-:Y:S02]  /*2d880*/  IMAD.MOV.U32 R61, RZ, RZ, R58 ;  /* 0x000000ffff3d7224 */ /* 0x000fe400078e003a */
[C---:B------:R-:W-:Y:S01]  /*2d890*/  HMMA.1688.F32.TF32 R56, R240.reuse, R114, R212 ;  /* 0x00000072f038723c */ /* 0x040fe200000810d4 */
[----:B------:R1:W-:Y:S05]  /*2d8a0*/  STL.64 [R1+0x48], R130 ;  /* 0x0000488201007387 */ /* 0x0003ea0000100a00 */
[----:B-1----:R-:W-:-:S15]  /*2d8b0*/  HMMA.1688.F32.TF32 R128, R240, R82, R208 ;  /* 0x00000052f080723c */ /* 0x002fde00000810d0 */
[----:B------:R-:W-:-:S02]  /*2d8c0*/  NOP ;  /* 0x0000000000007918 */ /* 0x000fc40000000000 */
[----:B------:R1:W-:Y:S01]  /*2d8d0*/  STL.64 [R1+0x38], R58 ;  /* 0x0000383a01007387 */ /* 0x0003e20000100a00 */
[----:B------:R-:W-:Y:S02]  /*2d8e0*/  IMAD.MOV.U32 R112, RZ, RZ, R56 ;  /* 0x000000ffff707224 */ /* 0x000fe400078e0038 */
[----:B------:R-:W-:Y:S02]  /*2d8f0*/  IMAD.MOV.U32 R113, RZ, RZ, R57 ;  /* 0x000000ffff717224 */ /* 0x000fe400078e0039 */
[----:B-1----:R-:W-:Y:S01]  /*2d900*/  HMMA.1688.F32.TF32 R56, R240, R26, R140 ;  /* 0x0000001af038723c */ /* 0x002fe2000008108c */
[----:B------:R-:W-:Y:S05]  /*2d910*/  STL.64 [R1+0x20], R128 ;  /* 0x0000208001007387 */ /* 0x000fea0000100a00 */
[----:B------:R-:W-:Y:S01]  /*2d920*/  HMMA.1688.F32.TF32 R84, R244, R22, R84 ;  /* 0x00000016f454723c */ /* 0x000fe20000081054 */
[----:B------:R-:W-:Y:S05]  /*2d930*/  STL.64 [R1+0x28], R130 ;  /* 0x0000288201007387 */ /* 0x000fea0000100a00 */
[----:B------:R-:W-:Y:S06]  /*2d940*/  HMMA.1688.F32.TF32 R244, R240, R34, R52 ;  /* 0x00000022f0f4723c */ /* 0x000fec0000081034 */
[----:B------:R-:W-:Y:S05]  /*2d950*/  HMMA.1688.F32.TF32 R52, R236, R22, R124 ;  /* 0x00000016ec34723c */ /* 0x000fea000008107c */
[----:B------:R-:W-:Y:S01]  /*2d960*/  STL.64 [R1+0x10], R56 ;  /* 0x0000103801007387 */ /* 0x000fe20000100a00 */
[----:B------:R-:W-:Y:S03]  /*2d970*/  HMMA.1688.F32.TF32 R216, R240, R70, R64 ;  /* 0x00000046f0d8723c */ /* 0x000fe60000081040 */
[----:B------:R1:W-:Y:S03]  /*2d980*/  STL.64 [R1+0x18], R58 ;  /* 0x0000183a01007387 */ /* 0x0003e60000100a00 */
[C---:B------:R-:W-:Y:S06]  /*2d990*/  HMMA.1688.F32.TF32 R64, R236.reuse, R114, R144 ;  /* 0x00000072ec40723c */ /* 0x040fec0000081090 */
[C---:B-1----:R-:W-:Y:S05]  /*2d9a0*/  HMMA.1688.F32.TF32 R56, R236.reuse, R82, R148 ;  /* 0x00000052ec38723c */ /* 0x042fea0000081094 */
[----:B------:R-:W-:Y:S04]  /*2d9b0*/  STL.64 [R1+0x1b0], R52 ;  /* 0x0001b03401007387 */ /* 0x000fe80000100a00 */
[----:B------:R1:W-:Y:S08]  /*2d9c0*/  STL.64 [R1+0x1b8], R54 ;  /* 0x0001b83601007387 */ /* 0x0003f00000100a00 */
[----:B------:R-:W-:Y:S01]  /*2d9d0*/  STL.64 [R1+0x1a0], R64 ;  /* 0x0001a04001007387 */ /* 0x000fe20000100a00 */
[C---:B-1----:R-:W-:Y:S03]  /*2d9e0*/  HMMA.1688.F32.TF32 R52, R236.reuse, R26, R188 ;  /* 0x0000001aec34723c */ /* 0x042fe600000810bc */
[----:B------:R1:W-:Y:S04]  /*2d9f0*/  STL.64 [R1+0x1a8], R66 ;  /* 0x0001a84201007387 */ /* 0x0003e80000100a00 */
[----:B------:R-:W-:Y:S04]  /*2da00*/  STL.64 [R1+0x190], R56 ;  /* 0x0001903801007387 */ /* 0x000fe80000100a00 */
[----:B------:R2:W-:Y:S01]  /*2da10*/  STL.64 [R1+0x198], R58 ;  /* 0x0001983a01007387 */ /* 0x0005e20000100a00 */
[----:B-1----:R-:W-:Y:S06]  /*2da20*/  HMMA.1688.F32.TF32 R64, R236, R34, R192 ;  /* 0x00000022ec40723c */ /* 0x002fec00000810c0 */
[----:B------:R-:W-:Y:S01]  /*2da30*/  HMMA.1688.F32.TF32 R212, R240, R74, R116 ;  /* 0x0000004af0d4723c */ /* 0x000fe20000081074 */
[----:B------:R-:W-:Y:S01]  /*2da40*/  LOP3.LUT R131, R0, 0x40, RZ, 0x3c, !PT ;  /* 0x0000004000837812 */ /* 0x000fe200078e3cff */
[----:B------:R-:W-:Y:S01]  /*2da50*/  IMAD.MOV.U32 R172, RZ, RZ, R132 ;  /* 0x000000ffffac7224 */ /* 0x000fe200078e0084 */
[----:B------:R-:W-:-:S03]  /*2da60*/  MOV R173, R133 ;  /* 0x0000008500ad7202 */ /* 0x000fc60000000f00 */
[----:B--2---:R-:W-:Y:S01]  /*2da70*/  HMMA.1688.F32.TF32 R56, R236, R70, R196 ;  /* 0x00000046ec38723c */ /* 0x004fe200000810c4 */
[----:B------:R-:W-:Y:S04]  /*2da80*/  STL.64 [R1+0x180], R52 ;  /* 0x0001803401007387 */ /* 0x000fe80000100a00 */
[----:B------:R1:W-:Y:S01]  /*2da90*/  STL.64 [R1+0x188], R54 ;  /* 0x0001883601007387 */ /* 0x0003e20000100a00 */
[----:B------:R-:W-:Y:S03]  /*2daa0*/  HMMA.1688.F32.TF32 R240, R240, R78, R120 ;  /* 0x0000004ef0f0723c */ /* 0x000fe60000081078 */
[----:B------:R-:W-:Y:S04]  /*2dab0*/  LDS R184, [R131+UR14+0x1000] ;  /* 0x0010000e83b87984 */ /* 0x000fe80008000800 */
[----:B------:R-:W-:Y:S04]  /*2dac0*/  STL.64 [R1+0x170], R64 ;  /* 0x0001704001007387 */ /* 0x000fe80000100a00 */
[----:B------:R-:W-:Y:S04]  /*2dad0*/  STL.64 [R1+0x178], R66 ;  /* 0x0001784201007387 */ /* 0x000fe80000100a00 */
[----:B------:R-:W-:Y:S04]  /*2dae0*/  LDS R186, [R131+UR14+0x1800] ;  /* 0x0018000e83ba7984 */ /* 0x000fe80008000800 */
[----:B------:R-:W-:Y:S04]  /*2daf0*/  STL.64 [R1+0xe0], R56 ;  /* 0x0000e03801007387 */ /* 0x000fe80000100a00 */
[----:B------:R-:W-:Y:S04]  /*2db00*/  STL.64 [R1+0xe8], R58 ;  /* 0x0000e83a01007387 */ /* 0x000fe80000100a00 */
[----:B------:R-:W-:Y:S04]  /*2db10*/  LDS R56, [R0+UR14+0x1180] ;  /* 0x0011800e00387984 */ /* 0x000fe80008000800 */
[----:B------:R-:W-:Y:S04]  /*2db20*/  LDS R58, [R0+UR14+0x1980] ;  /* 0x0019800e003a7984 */ /* 0x000fe80008000800 */
[----:B------:R-:W-:Y:S04]  /*2db30*/  LDS R57, [R3+UR14+0x1180] ;  /* 0x0011800e03397984 */ /* 0x000fe80008000800 */
[----:B------:R-:W2:Y:S01]  /*2db40*/  LDS R59, [R3+UR14+0x1980] ;  /* 0x0019800e033b7984 */ /* 0x000ea20008000800 */
[C---:B-1----:R-:W-:Y:S03]  /*2db50*/  HMMA.1688.F32.TF32 R52, R236.reuse, R74, R220 ;  /* 0x0000004aec34723c */ /* 0x042fe600000810dc */
[----:B------:R-:W-:Y:S03]  /*2db60*/  LDS R192, [R131+UR14+0x1080] ;  /* 0x0010800e83c07984 */ /* 0x000fe60008000800 */
[----:B------:R-:W-:Y:S01]  /*2db70*/  HMMA.1688.F32.TF32 R220, R236, R78, R228 ;  /* 0x0000004eecdc723c */ /* 0x000fe200000810e4 */
[----:B------:R-:W-:Y:S01]  /*2db80*/  LDS R194, [R131+UR14+0x1880] ;  /* 0x0018800e83c27984 */ /* 0x000fe20008000800 */
[----:B------:R-:W-:-:S02]  /*2db90*/  IMAD.MOV.U32 R174, RZ, RZ, R134 ;  /* 0x000000ffffae7224 */ /* 0x000fc400078e0086 */
[----:B------:R-:W-:Y:S01]  /*2dba0*/  IMAD.MOV.U32 R175, RZ, RZ, R135 ;  /* 0x000000ffffaf7224 */ /* 0x000fe200078e0087 */
[----:B------:R-:W-:Y:S01]  /*2dbb0*/  MOV R183, R2 ;  /* 0x0000000200b77202 */ /* 0x000fe20000000f00 */
[----:B------:R-:W-:Y:S04]  /*2dbc0*/  LDS R193, [R252+UR14+0x1080] ;  /* 0x0010800efcc17984 */ /* 0x000fe80008000800 */
[----:B------:R-:W-:Y:S01]  /*2dbd0*/  LDS R195, [R252+UR14+0x1880] ;  /* 0x0018800efcc37984 */ /* 0x000fe20008000800 */
[C---:B--2---:R-:W-:Y:S06]  /*2dbe0*/  HMMA.1688.F32.TF32 R64, R56.reuse, R114, R88 ;  /* 0x000000723840723c */ /* 0x044fec0000081058 */
[C---:B------:R-:W-:Y:S01]  /*2dbf0*/  HMMA.1688.F32.TF32 R116, R56.reuse, R22, R232 ;  /* 0x000000163874723c */ /* 0x040fe200000810e8 */
[----:B------:R-:W-:Y:S05]  /*2dc00*/  STL.64 [R1+0xa0], R52 ;  /* 0x0000a03401007387 */ /* 0x000fea0000100a00 */
[----:B------:R-:W-:Y:S01]  /*2dc10*/  HMMA.1688.F32.TF32 R88, R56, R82, R92 ;  /* 0x000000523858723c */ /* 0x000fe2000008105c */
[----:B------:R-:W-:Y:S04]  /*2dc20*/  STL.64 [R1+0xa8], R54 ;  /* 0x0000a83601007387 */ /* 0x000fe80000100a00 */
[----:B------:R1:W-:Y:S04]  /*2dc30*/  STL [R1+0x27fc], R220 ;  /* 0x0027fcdc01007387 */ /* 0x0003e80000100800 */
[----:B------:R2:W-:Y:S04]  /*2dc40*/  STL [R1+0x27f8], R221 ;  /* 0x0027f8dd01007387 */ /* 0x0005e80000100800 */
[----:B------:R3:W-:Y:S01]  /*2dc50*/  STL [R1+0x27f4], R222 ;  /* 0x0027f4de01007387 */ /* 0x0007e20000100800 */
[----:B-1----:R-:W-:-:S03]  /*2dc60*/  MOV R220, R64 ;  /* 0x0000004000dc7202 */ /* 0x002fc60000000f00 */
[----:B------:R1:W-:Y:S01]  /*2dc70*/  STL [R1+0x27f0], R223 ;  /* 0x0027f0df01007387 */ /* 0x0003e20000100800 */
[----:B--2---:R-:W-:-:S03]  /*2dc80*/  IMAD.MOV.U32 R221, RZ, RZ, R65 ;  /* 0x000000ffffdd7224 */ /* 0x004fc600078e0041 */
[----:B------:R-:W-:Y:S01]  /*2dc90*/  LDS R52, [R131+UR14+0x1100] ;  /* 0x0011000e83347984 */ /* 0x000fe20008000800 */
[----:B---3--:R-:W-:-:S03]  /*2dca0*/  IMAD.MOV.U32 R222, RZ, RZ, R66 ;  /* 0x000000ffffde7224 */ /* 0x008fc600078e0042 */
[----:B------:R2:W-:Y:S01]  /*2dcb0*/  LDS R54, [R131+UR14+0x1900] ;  /* 0x0019000e83367984 */ /* 0x0005e20008000800 */
[----:B-1----:R-:W-:Y:S02]  /*2dcc0*/  MOV R223, R67 ;  /* 0x0000004300df7202 */ /* 0x002fe40000000f00 */
[----:B------:R-:W-:Y:S01]  /*2dcd0*/  HMMA.1688.F32.TF32 R64, R56, R26, R96 ;  /* 0x0000001a3840723c */ /* 0x000fe20000081060 */
[----:B------:R1:W-:Y:S04]  /*2dce0*/  STL.64 [R1+0x2b0], R116 ;  /* 0x0002b07401007387 */ /* 0x0003e80000100a00 */
[----:B------:R3:W-:Y:S04]  /*2dcf0*/  STL.64 [R1+0x2b8], R118 ;  /* 0x0002b87601007387 */ /* 0x0007e80000100a00 */
[----:B------:R-:W-:Y:S04]  /*2dd00*/  STL [R1+0x280c], R220 ;  /* 0x00280cdc01007387 */ /* 0x000fe80000100800 */
[----:B------:R-:W-:Y:S04]  /*2dd10*/  STL [R1+0x2808], R221 ;  /* 0x002808dd01007387 */ /* 0x000fe80000100800 */
[----:B------:R-:W-:Y:S04]  /*2dd20*/  STL [R1+0x2804], R222 ;  /* 0x002804de01007387 */ /* 0x000fe80000100800 */
[----:B------:R-:W-:Y:S04]  /*2dd30*/  STL [R1+0x2800], R223 ;  /* 0x002800df01007387 */ /* 0x000fe80000100800 */
[----:B------:R-:W-:Y:S04]  /*2dd40*/  STL.64 [R1+0x290], R88 ;  /* 0x0002905801007387 */ /* 0x000fe80000100a00 */
[----:B------:R4:W-:Y:S04]  /*2dd50*/  STL.64 [R1+0x298], R90 ;  /* 0x0002985a01007387 */ /* 0x0009e80000100a00 */
[----:B------:R-:W4:Y:S04]  /*2dd60*/  LDL.LU R176, [R1+0x110] ;  /* 0x0001100001b07983 */ /* 0x000f280000300800 */
[----:B------:R-:W4:Y:S04]  /*2dd70*/  LDL.LU R177, [R1+0x114] ;  /* 0x0001140001b17983 */ /* 0x000f280000300800 */
[----:B------:R-:W4:Y:S04]  /*2dd80*/  LDL.LU R178, [R1+0x118] ;  /* 0x0001180001b27983 */ /* 0x000f280000300800 */
[----:B------:R-:W4:Y:S01]  /*2dd90*/  LDL.LU R179, [R1+0x11c] ;  /* 0x00011c0001b37983 */ /* 0x000f220000300800 */
[----:B------:R-:W-:-:S03]  /*2dda0*/  IMAD.MOV.U32 R235, RZ, RZ, R64 ;  /* 0x000000ffffeb7224 */ /* 0x000fc600078e0040 */
[----:B------:R-:W4:Y:S01]  /*2ddb0*/  LDL.LU R208, [R1+0x150] ;  /* 0x0001500001d07983 */ /* 0x000f220000300800 */
[----:B------:R-:W-:-:S03]  /*2ddc0*/  IMAD.MOV.U32 R234, RZ, RZ, R65 ;  /* 0x000000ffffea7224 */ /* 0x000fc600078e0041 */
[----:B------:R-:W4:Y:S01]  /*2ddd0*/  LDL.LU R209, [R1+0x154] ;  /* 0x0001540001d17983 */ /* 0x000f220000300800 */
[----:B------:R-:W-:-:S03]  /*2dde0*/  MOV R233, R66 ;  /* 0x0000004200e97202 */ /* 0x000fc60000000f00 */
[----:B------:R-:W4:Y:S01]  /*2ddf0*/  LDL.LU R210, [R1+0x158] ;  /* 0x0001580001d27983 */ /* 0x000f220000300800 */
[----:B------:R-:W-:-:S03]  /*2de00*/  IMAD.MOV.U32 R232, RZ, RZ, R67 ;  /* 0x000000ffffe87224 */ /* 0x000fc600078e0043 */
[----:B------:R-:W4:Y:S04]  /*2de10*/  LDL.LU R211, [R1+0x15c] ;  /* 0x00015c0001d37983 */ /* 0x000f280000300800 */
        /* <DEDUP_REMOVED lines=31> */
[----:B--2---:R-:W2:Y:S04]  /*2e010*/  LDL.LU R131, [R1+0x22c] ;  /* 0x00022c0001837983 */ /* 0x004ea80000300800 */
        /* <DEDUP_REMOVED lines=12> */
[----:B-1----:R-:W2:Y:S04]  /*2e0e0*/  LDL.LU R116, [R1+0x140] ;  /* 0x0001400001747983 */ /* 0x002ea80000300800 */
[----:B------:R-:W2:Y:S04]  /*2e0f0*/  LDL.LU R117, [R1+0x144] ;  /* 0x0001440001757983 */ /* 0x000ea80000300800 */
[----:B---3--:R-:W2:Y:S04]  /*2e100*/  LDL.LU R118, [R1+0x148] ;  /* 0x0001480001767983 */ /* 0x008ea80000300800 */
[----:B------:R-:W2:Y:S04]  /*2e110*/  LDL.LU R119, [R1+0x14c] ;  /* 0x00014c0001777983 */ /* 0x000ea80000300800 */
[----:B------:R-:W3:Y:S04]  /*2e120*/  LDL.LU R180, [R1+0x100] ;  /* 0x0001000001b47983 */ /* 0x000ee80000300800 */
[----:B------:R-:W3:Y:S04]  /*2e130*/  LDL.LU R181, [R1+0x104] ;  /* 0x0001040001b57983 */ /* 0x000ee80000300800 */
[----:B------:R-:W3:Y:S04]  /*2e140*/  LDL.LU R182, [R1+0x108] ;  /* 0x0001080001b67983 */ /* 0x000ee80000300800 */
[----:B------:R-:W3:Y:S01]  /*2e150*/  LDL.LU R2, [R1+0x2830] ;  /* 0x0028300001027983 */ /* 0x000ee20000300800 */
[C---:B------:R-:W-:Y:S03]  /*2e160*/  HMMA.1688.F32.TF32 R92, R56.reuse, R34, R100 ;  /* 0x00000022385c723c */ /* 0x040fe60000081064 */
[----:B------:R-:W-:Y:S03]  /*2e170*/  LDS R53, [R252+UR14+0x1100] ;  /* 0x0011000efc357984 */ /* 0x000fe60008000800 */
[C---:B----4-:R-:W-:Y:S01]  /*2e180*/  HMMA.1688.F32.TF32 R88, R56.reuse, R70, R104 ;  /* 0x000000463858723c */ /* 0x050fe20000081068 */
[----:B------:R-:W1:Y:S04]  /*2e190*/  LDS R55, [R252+UR14+0x1900] ;  /* 0x0019000efc377984 */ /* 0x000e680008000800 */
[----:B------:R-:W-:Y:S04]  /*2e1a0*/  STL [R1+0x281c], R232 ;  /* 0x00281ce801007387 */ /* 0x000fe80000100800 */
[----:B------:R-:W-:Y:S04]  /*2e1b0*/  STL [R1+0x2818], R233 ;  /* 0x002818e901007387 */ /* 0x000fe80000100800 */
[----:B------:R-:W-:Y:S04]  /*2e1c0*/  STL [R1+0x2814], R234 ;  /* 0x002814ea01007387 */ /* 0x000fe80000100800 */
[----:B------:R-:W-:Y:S01]  /*2e1d0*/  STL [R1+0x2810], R235 ;  /* 0x002810eb01007387 */ /* 0x000fe20000100800 */
[----:B------:R-:W-:Y:S03]  /*2e1e0*/  HMMA.1688.F32.TF32 R48, R56, R78, R48 ;  /* 0x0000004e3830723c */ /* 0x000fe60000081030 */
[----:B------:R-:W-:Y:S03]  /*2e1f0*/  STL.64 [R1+0x270], R92 ;  /* 0x0002705c01007387 */ /* 0x000fe60000100a00 */
[----:B------:R-:W-:Y:S01]  /*2e200*/  IMAD.MOV.U32 R221, RZ, RZ, R88 ;  /* 0x000000ffffdd7224 */ /* 0x000fe200078e0058 */
[----:B------:R-:W-:Y:S01]  /*2e210*/  STL.64 [R1+0x278], R94 ;  /* 0x0002785e01007387 */ /* 0x000fe20000100a00 */
[----:B------:R-:W-:Y:S01]  /*2e220*/  IMAD.MOV.U32 R222, RZ, RZ, R89 ;  /* 0x000000ffffde7224 */ /* 0x000fe200078e0059 */
[----:B------:R-:W-:-:S02]  /*2e230*/  MOV R223, R90 ;  /* 0x0000005a00df7202 */ /* 0x000fc40000000f00 */
[----:B------:R4:W-:Y:S02]  /*2e240*/  STL [R1+0x26c], R91 ;  /* 0x00026c5b01007387 */ /* 0x0009e40000100800 */
[----:B----4-:R-:W-:Y:S11]  /*2e250*/  HMMA.1688.F32.TF32 R88, R56, R74, R108 ;  /* 0x0000004a3858723c */ /* 0x010ff6000008106c */
[----:B------:R-:W-:Y:S01]  /*2e260*/  IMAD.MOV.U32 R232, RZ, RZ, R48 ;  /* 0x000000ffffe87224 */ /* 0x000fe200078e0030 */
[----:B------:R-:W-:Y:S01]  /*2e270*/  MOV R233, R49 ;  /* 0x0000003100e97202 */ /* 0x000fe20000000f00 */
[----:B------:R-:W-:-:S02]  /*2e280*/  IMAD.MOV.U32 R234, RZ, RZ, R50 ;  /* 0x000000ffffea7224 */ /* 0x000fc400078e0032 */
[----:B------:R-:W-:Y:S01]  /*2e290*/  IMAD.MOV.U32 R235, RZ, RZ, R51 ;  /* 0x000000ffffeb7224 */ /* 0x000fe200078e0033 */
[----:B-1----:R-:W-:Y:S01]  /*2e2a0*/  HMMA.1688.F32.TF32 R4, R52, R22, R4 ;  /* 0x000000163404723c */ /* 0x002fe20000081004 */
[----:B------:R-:W-:Y:S01]  /*2e2b0*/  MOV R228, R63 ;  /* 0x0000003f00e47202 */ /* 0x000fe20000000f00 */
[----:B------:R-:W-:-:S04]  /*2e2c0*/  IMAD.MOV.U32 R229, RZ, RZ, R62 ;  /* 0x000000ffffe57224 */ /* 0x000fc800078e003e */
[----:B------:R-:W-:Y:S01]  /*2e2d0*/  HMMA.1688.F32.TF32 R8, R52, R114, R8 ;  /* 0x000000723408723c */ /* 0x000fe20000081008 */
[----:B------:R-:W-:Y:S01]  /*2e2e0*/  STL.64 [R1+0x250], R88 ;  /* 0x0002505801007387 */ /* 0x000fe20000100a00 */
[----:B------:R-:W-:-:S03]  /*2e2f0*/  IMAD.MOV.U32 R220, RZ, RZ, R91 ;  /* 0x000000ffffdc7224 */ /* 0x000fc600078e005b */
[----:B------:R1:W-:Y:S01]  /*2e300*/  STL [R1+0x258], R90 ;  /* 0x0002585a01007387 */ /* 0x0003e20000100800 */
[C---:B------:R-:W-:Y:S06]  /*2e310*/  HMMA.1688.F32.TF32 R12, R52.reuse, R82, R12 ;  /* 0x00000052340c723c */ /* 0x040fec000008100c */
[C---:B-1----:R-:W-:Y:S06]  /*2e320*/  HMMA.1688.F32.TF32 R88, R52.reuse, R34, R28 ;  /* 0x000000223458723c */ /* 0x042fec000008101c */
[----:B------:R-:W-:Y:S01]  /*2e330*/  HMMA.1688.F32.TF32 R28, R52, R78, R44 ;  /* 0x0000004e341c723c */ /* 0x000fe2000008102c */
[----:B------:R-:W-:Y:S01]  /*2e340*/  IMAD.MOV.U32 R230, RZ, RZ, R61 ;  /* 0x000000ffffe67224 */ /* 0x000fe200078e003d */
[----:B------:R-:W-:-:S04]  /*2e350*/  MOV R231, R60 ;  /* 0x0000003c00e77202 */ /* 0x000fc80000000f00 */
[C---:B------:R-:W-:Y:S06]  /*2e360*/  HMMA.1688.F32.TF32 R16, R52.reuse, R26, R16 ;  /* 0x0000001a3410723c */ /* 0x040fec0000081010 */
[C---:B------:R-:W-:Y:S06]  /*2e370*/  HMMA.1688.F32.TF32 R92, R52.reuse, R70, R36 ;  /* 0x00000046345c723c */ /* 0x040fec0000081024 */
[----:B------:R-:W-:Y:S06]  /*2e380*/  HMMA.1688.F32.TF32 R96, R52, R74, R40 ;  /* 0x0000004a3460723c */ /* 0x000fec0000081028 */
[C---:B------:R-:W-:Y:S06]  /*2e390*/  HMMA.1688.F32.TF32 R104, R192.reuse, R114, R124 ;  /* 0x00000072c068723c */ /* 0x040fec000008107c */
[C---:B------:R-:W-:Y:S01]  /*2e3a0*/  HMMA.1688.F32.TF32 R100, R192.reuse, R22, R188 ;  /* 0x00000016c064723c */ /* 0x040fe200000810bc */
[----:B------:R-:W-:Y:S04]  /*2e3b0*/  LDS R190, [R0+UR14+0x2880] ;  /* 0x0028800e00be7984 */ /* 0x000fe80008000800 */
[----:B------:R-:W-:Y:S01]  /*2e3c0*/  LDS R189, [R3+UR14+0x2080] ;  /* 0x0020800e03bd7984 */ /* 0x000fe20008000800 */
[C---:B------:R-:W-:Y:S03]  /*2e3d0*/  HMMA.1688.F32.TF32 R124, R192.reuse, R34, R208 ;  /* 0x00000022c07c723c */ /* 0x040fe600000810d0 */
[----:B------:R-:W-:Y:S04]  /*2e3e0*/  LDS R209, [R252+UR14+0x1180] ;  /* 0x0011800efcd17984 */ /* 0x000fe80008000800 */
[----:B------:R-:W-:Y:S01]  /*2e3f0*/  LDS R211, [R252+UR14+0x1980] ;  /* 0x0019800efcd37984 */ /* 0x000fe20008000800 */
[C---:B------:R-:W-:Y:S03]  /*2e400*/  HMMA.1688.F32.TF32 R176, R192.reuse, R70, R176 ;  /* 0x00000046c0b0723c */ /* 0x040fe600000810b0 */
[----:B------:R-:W-:Y:S03]  /*2e410*/  LDS R191, [R3+UR14+0x2880] ;  /* 0x0028800e03bf7984 */ /* 0x000fe60008000800 */
[----:B--2---:R-:W-:Y:S01]  /*2e420*/  HMMA.1688.F32.TF32 R108, R192, R82, R116 ;  /* 0x00000052c06c723c */ /* 0x004fe20000081074 */
[----:B---3--:R-:W-:-:S05]  /*2e430*/  LOP3.LUT R188, R2, 0x40, RZ, 0x3c, !PT ;  /* 0x0000004002bc7812 */ /* 0x008fca00078e3cff */
[----:B------:R-:W1:Y:S04]  /*2e440*/  LDSM.16.M88.4 R48, [R188+UR17+0x20000] ;  /* 0x02000011bc30783b */ /* 0x000e680008000200 */
[----:B------:R-:W2:Y:S01]  /*2e450*/  LDSM.16.M88.4 R44, [R188+UR17+0x21000] ;  /* 0x02100011bc2c783b */ /* 0x000ea20008000200 */
[----:B------:R-:W-:Y:S03]  /*2e460*/  HMMA.1688.F32.TF32 R116, R192, R26, R64 ;  /* 0x0000001ac074723c */ /* 0x000fe60000081040 */
[----:B------:R-:W3:Y:S04]  /*2e470*/  LDSM.16.M88.4 R56, [R188+UR17+0x22000] ;  /* 0x02200011bc38783b */ /* 0x000ee80008000200 */
[----:B------:R4:W-:Y:S04]  /*2e480*/  STL [R1+0x2778], R2 ;  /* 0x0027780201007387 */ /* 0x0009e80000100800 */
[----:B------:R-:W3:Y:S04]  /*2e490*/  LDSM.16.M88.4 R52, [R188+UR17+0x23000] ;  /* 0x02300011bc34783b */ /* 0x000ee80008000200 */
[----:B------:R-:W3:Y:S01]  /*2e4a0*/  LDSM.16.M88.4 R64, [R188+UR17+0x24000] ;  /* 0x02400011bc40783b */ /* 0x000ee20008000200 */
[----:B----4-:R-:W-:-:S03]  /*2e4b0*/  LOP3.LUT R2, R0, 0x40, RZ, 0x3c, !PT ;  /* 0x0000004000027812 */ /* 0x010fc600078e3cff */
[----:B------:R-:W-:Y:S04]  /*2e4c0*/  LDSM.16.M88.4 R60, [R188+UR17+0x25000] ;  /* 0x02500011bc3c783b */ /* 0x000fe80008000200 */
[----:B------:R-:W-:Y:S04]  /*2e4d0*/  LDS R208, [R2+UR14+0x1180] ;  /* 0x0011800e02d07984 */ /* 0x000fe80008000800 */
[----:B------:R-:W4:Y:S04]  /*2e4e0*/  LDS R210, [R2+UR14+0x1980] ;  /* 0x0019800e02d27984 */ /* 0x000f280008000800 */
[----:B------:R-:W4:Y:S04]  /*2e4f0*/  LDSM.16.M88.4 R40, [R188+UR17+0x26000] ;  /* 0x02600011bc28783b */ /* 0x000f280008000200 */
[----:B------:R-:W4:Y:S04]  /*2e500*/  LDSM.16.M88.4 R36, [R188+UR17+0x27000] ;  /* 0x02700011bc24783b */ /* 0x000f280008000200 */
[----:B------:R-:W-:Y:S04]  /*2e510*/  STL [R1+0x1c28], R188 ;  /* 0x001c28bc01007387 */ /* 0x000fe80000100800 */
[----:B-1----:R-:W-:Y:S04]  /*2e520*/  STL [R1+0x27d8], R50 ;  /* 0x0027d83201007387 */ /* 0x002fe80000100800 */
[----:B------:R-:W-:Y:S04]  /*2e530*/  STL [R1+0x27d4], R51 ;  /* 0x0027d43301007387 */ /* 0x000fe80000100800 */
[----:B--2---:R-:W-:Y:S04]  /*2e540*/  STL [R1+0x27a8], R46 ;  /* 0x0027a82e01007387 */ /* 0x004fe80000100800 */
[----:B------:R-:W-:Y:S04]  /*2e550*/  STL [R1+0x27a4], R47 ;  /* 0x0027a42f01007387 */ /* 0x000fe80000100800 */
[----:B---3--:R-:W-:Y:S04]  /*2e560*/  STL [R1+0x27b0], R58 ;  /* 0x0027b03a01007387 */ /* 0x008fe80000100800 */
[----:B------:R-:W-:Y:S04]  /*2e570*/  STL [R1+0x27ac], R59 ;  /* 0x0027ac3b01007387 */ /* 0x000fe80000100800 */
[----:B------:R-:W-:Y:S04]  /*2e580*/  STL [R1+0x27b4], R54 ;  /* 0x0027b43601007387 */ /* 0x000fe80000100800 */
[----:B------:R-:W-:Y:S04]  /*2e590*/  STL [R1+0x27a0], R55 ;  /* 0x0027a03701007387 */ /* 0x000fe80000100800 */
[----:B------:R-:W-:Y:S01]  /*2e5a0*/  STL [R1+0x27bc], R66 ;  /* 0x0027bc4201007387 */ /* 0x000fe20000100800 */
[----:B----4-:R-:W-:Y:S03]  /*2e5b0*/  HMMA.1688.F32.TF32 R236, R208, R22, R248 ;  /* 0x00000016d0ec723c */ /* 0x010fe600000810f8 */
[----:B------:R-:W-:Y:S04]  /*2e5c0*/  STL [R1+0x27b8], R67 ;  /* 0x0027b84301007387 */ /* 0x000fe80000100800 */
[----:B------:R-:W-:Y:S01]  /*2e5d0*/  STL [R1+0x27c0], R62 ;  /* 0x0027c03e01007387 */ /* 0x000fe20000100800 */
[----:B------:R-:W-:Y:S01]  /*2e5e0*/  IMAD.MOV.U32 R248, RZ, RZ, R227 ;  /* 0x000000fffff87224 */ /* 0x000fe200078e00e3 */
[----:B------:R-:W-:-:S02]  /*2e5f0*/  MOV R250, R225 ;  /* 0x000000e100fa7202 */ /* 0x000fc40000000f00 */
[----:B------:R-:W-:Y:S01]  /*2e600*/  STL [R1+0x279c], R63 ;  /* 0x00279c3f01007387 */ /* 0x000fe20000100800 */
[----:B------:R-:W-:Y:S02]  /*2e610*/  IMAD.MOV.U32 R249, RZ, RZ, R226 ;  /* 0x000000fffff97224 */ /* 0x000fe400078e00e2 */
[----:B------:R-:W-:Y:S01]  /*2e620*/  IMAD.MOV.U32 R251, RZ, RZ, R224 ;  /* 0x000000fffffb7224 */ /* 0x000fe200078e00e0 */
[----:B------:R-:W-:Y:S01]  /*2e630*/  STL [R1+0x27c8], R42 ;  /* 0x0027c82a01007387 */ /* 0x000fe20000100800 */
[----:B------:R-:W-:Y:S03]  /*2e640*/  HMMA.1688.F32.TF32 R224, R208, R114, R160 ;  /* 0x00000072d0e0723c */ /* 0x000fe600000810a0 */
[----:B------:R-:W-:Y:S04]  /*2e650*/  STL [R1+0x27c4], R43 ;  /* 0x0027c42b01007387 */ /* 0x000fe80000100800 */
[----:B------:R-:W-:Y:S01]  /*2e660*/  STL [R1+0x2794], R38 ;  /* 0x0027942601007387 */ /* 0x000fe20000100800 */
[----:B------:R-:W-:Y:S01]  /*2e670*/  IMAD.MOV.U32 R160, RZ, RZ, R202 ;  /* 0x000000ffffa07224 */ /* 0x000fe200078e00ca */
[----:B------:R-:W-:-:S02]  /*2e680*/  MOV R161, R203 ;  /* 0x000000cb00a17202 */ /* 0x000fc40000000f00 */
[----:B------:R-:W-:Y:S04]  /*2e690*/  STL [R1+0x2790], R39 ;  /* 0x0027902701007387 */ /* 0x000fe80000100800 */
[----:B------:R-:W2:Y:S01]  /*2e6a0*/  LDL.LU R202, [R1+0x282c] ;  /* 0x00282c0001ca7983 */ /* 0x000ea20000300800 */
[C---:B------:R-:W-:Y:S03]  /*2e6b0*/  HMMA.1688.F32.TF32 R120, R184.reuse, R22, R120 ;  /* 0x00000016b878723c */ /* 0x040fe60000081078 */
[----:B------:R-:W2:Y:S01]  /*2e6c0*/  LDL.LU R203, [R1+0x2828] ;  /* 0x0028280001cb7983 */ /* 0x000ea20000300800 */
[----:B------:R-:W-:Y:S02]  /*2e6d0*/  IMAD.MOV.U32 R162, RZ, RZ, R21 ;  /* 0x000000ffffa27224 */ /* 0x000fe400078e0015 */
[----:B------:R-:W-:Y:S01]  /*2e6e0*/  IMAD.MOV.U32 R163, RZ, RZ, R20 ;  /* 0x000000ffffa37224 */ /* 0x000fe200078e0014 */
[-C--:B------:R-:W-:Y:S01]  /*2e6f0*/  HMMA.1688.F32.TF32 R132, R184, R82.reuse, R132 ;  /* 0x00000052b884723c */ /* 0x080fe20000081084 */
[----:B------:R-:W-:Y:S05]  /*2e700*/  LDS R188, [R0+UR14+0x2080] ;  /* 0x0020800e00bc7984 */ /* 0x000fea0008000800 */
[----:B------:R-:W-:Y:S01]  /*2e710*/  HMMA.1688.F32.TF32 R20, R208, R82, R168 ;  /* 0x00000052d014723c */ /* 0x000fe200000810a8 */
[----:B------:R-:W3:Y:S04]  /*2e720*/  LDL.LU R82, [R1+0x8] ;  /* 0x0000080001527983 */ /* 0x000ee80000300800 */
[----:B------:R-:W3:Y:S02]  /*2e730*/  LDL.LU R83, [R1+0xc] ;  /* 0x00000c0001537983 */ /* 0x000ee40000300800 */
[----:B------:R-:W-:Y:S01]  /*2e740*/  MOV R168, R166 ;  /* 0x000000a600a87202 */ /* 0x000fe20000000f00 */
[----:B------:R-:W-:Y:S01]  /*2e750*/  IMAD.MOV.U32 R169, RZ, RZ, R167 ;  /* 0x000000ffffa97224 */ /* 0x000fe200078e00a7 */
[----:B------:R-:W4:Y:S04]  /*2e760*/  LDL.LU R166, [R1+0x2824] ;  /* 0x0028240001a67983 */ /* 0x000f280000300800 */
[----:B------:R-:W4:Y:S01]  /*2e770*/  LDL.LU R167, [R1+0x2820] ;  /* 0x0028200001a77983 */ /* 0x000f220000300800 */
[C---:B------:R-:W-:Y:S06]  /*2e780*/  HMMA.1688.F32.TF32 R180, R192.reuse, R74, R180 ;  /* 0x0000004ac0b4723c */ /* 0x040fec00000810b4 */
[----:B------:R-:W-:Y:S01]  /*2e790*/  HMMA.1688.F32.TF32 R192, R192, R78, R172 ;  /* 0x0000004ec0c0723c */ /* 0x000fe200000810ac */
        /* <DEDUP_REMOVED lines=9> */
[----:B------:R-:W-:Y:S01]  /*2e830*/  HMMA.1688.F32.TF32 R184, R184, R78, R196 ;  /* 0x0000004eb8b8723c */ /* 0x000fe200000810c4 */
[----:B------:R-:W-:Y:S04]  /*2e840*/  LDS R196, [R2+UR14+0x2000] ;  /* 0x0020000e02c47984 */ /* 0x000fe80008000800 */
[----:B------:R-:W-:Y:S04]  /*2e850*/  LDS R198, [R2+UR14+0x2800] ;  /* 0x0028000e02c67984 */ /* 0x000fe80008000800 */
[----:B------:R-:W-:Y:S04]  /*2e860*/  LDS R197, [R252+UR14+0x2000] ;  /* 0x0020000efcc57984 */ /* 0x000fe80008000800 */
[----:B------:R-:W1:Y:S02]  /*2e870*/  LDS R199, [R252+UR14+0x2800] ;  /* 0x0028000efcc77984 */ /* 0x000e640008000800 */
[----:B-1----:R-:W-:Y:S01]  /*2e880*/  HMMA.1688.F32.TF32 R84, R172, R48, R84 ;  /* 0x00000030ac54723c */ /* 0x002fe20000081054 */
[----:B------:R-:W-:Y:S01]  /*2e890*/  IMAD.MOV.U32 R170, RZ, RZ, R25 ;  /* 0x000000ffffaa7224 */ /* 0x000fe200078e0019 */
[----:B------:R-:W-:-:S04]  /*2e8a0*/  MOV R171, R24 ;  /* 0x0000001800ab7202 */ /* 0x000fc80000000f00 */
[----:B------:R-:W-:-:S15]  /*2e8b0*/  HMMA.1688.F32.TF32 R160, R172, R64, R160 ;  /* 0x00000040aca0723c */ /* 0x000fde00000810a0 */
[----:B------:R-:W-:-:S02]  /*2e8c0*/  NOP ;  /* 0x0000000000007918 */ /* 0x000fc40000000000 */
[----:B------:R-:W-:Y:S04]  /*2e8d0*/  STL [R1+0x27e8], R84 ;  /* 0x0027e85401007387 */ /* 0x000fe80000100800 */
[----:B------:R-:W-:Y:S04]  /*2e8e0*/  STL [R1+0x27e4], R85 ;  /* 0x0027e45501007387 */ /* 0x000fe80000100800 */
[----:B------:R-:W-:Y:S04]  /*2e8f0*/  STL [R1+0x27e0], R86 ;  /* 0x0027e05601007387 */ /* 0x000fe80000100800 */
[----:B------:R1:W-:Y:S02]  /*2e900*/  STL [R1+0x27dc], R87 ;  /* 0x0027dc5701007387 */ /* 0x0003e40000100800 */
[----:B-1----:R-:W-:Y:S06]  /*2e910*/  HMMA.1688.F32.TF32 R84, R196, R48, R120 ;  /* 0x00000030c454723c */ /* 0x002fec0000081078 */
[----:B--2---:R-:W-:Y:S07]  /*2e920*/  HMMA.1688.F32.TF32 R24, R208, R26, R200 ;  /* 0x0000001ad018723c */ /* 0x004fee00000810c8 */
[----:B------:R-:W-:Y:S01]  /*2e930*/  MOV R202, R33 ;  /* 0x0000002100ca7202 */ /* 0x000fe20000000f00 */
[----:B------:R-:W-:-:S02]  /*2e940*/  IMAD.MOV.U32 R203, RZ, RZ, R32 ;  /* 0x000000ffffcb7224 */ /* 0x000fc400078e0020 */
[----:B------:R-:W-:Y:S01]  /*2e950*/  HMMA.1688.F32.TF32 R32, R208, R34, R204 ;  /* 0x00000022d020723c */ /* 0x000fe200000810cc */
[----:B------:R-:W-:Y:S02]  /*2e960*/  IMAD.MOV.U32 R200, RZ, RZ, R77 ;  /* 0x000000ffffc87224 */ /* 0x000fe400078e004d */
[----:B------:R-:W-:-:S04]  /*2e970*/  IMAD.MOV.U32 R201, RZ, RZ, R76 ;  /* 0x000000ffffc97224 */ /* 0x000fc800078e004c */
[----:B------:R-:W-:Y:S01]  /*2e980*/  IMAD.MOV.U32 R204, RZ, RZ, R73 ;  /* 0x000000ffffcc7224 */ /* 0x000fe200078e0049 */
[----:B------:R-:W-:Y:S01]  /*2e990*/  MOV R205, R72 ;  /* 0x0000004800cd7202 */ /* 0x000fe20000000f00 */
[----:B------:R-:W-:Y:S02]  /*2e9a0*/  IMAD.MOV.U32 R206, RZ, RZ, R69 ;  /* 0x000000ffffce7224 */ /* 0x000fe400078e0045 */
[----:B------:R-:W-:Y:S01]  /*2e9b0*/  IMAD.MOV.U32 R207, RZ, RZ, R68 ;  /* 0x000000ffffcf7224 */ /* 0x000fe200078e0044 */
[----:B---3--:R-:W-:Y:S06]  /*2e9c0*/  HMMA.1688.F32.TF32 R80, R172, R44, R80 ;  /* 0x0000002cac50723c */ /* 0x008fec0000081050 */
[C---:B----4-:R-:W-:Y:S06]  /*2e9d0*/  HMMA.1688.F32.TF32 R68, R208.reuse, R70, R164 ;  /* 0x00000046d044723c */ /* 0x050fec00000810a4 */
[C---:B------:R-:W-:Y:S06]  /*2e9e0*/  HMMA.1688.F32.TF32 R72, R208.reuse, R74, R156 ;  /* 0x0000004ad048723c */ /* 0x040fec000008109c */
[----:B------:R-:W-:Y:S06]  /*2e9f0*/  HMMA.1688.F32.TF32 R76, R208, R78, R152 ;  /* 0x0000004ed04c723c */ /* 0x000fec0000081098 */
[C---:B------:R-:W-:Y:S06]  /*2ea00*/  HMMA.1688.F32.TF32 R164, R172.reuse, R60, R168 ;  /* 0x0000003caca4723c */ /* 0x040fec00000810a8 */
[C---:B------:R-:W-:Y:S06]  /*2ea10*/  HMMA.1688.F32.TF32 R152, R172.reuse, R56, R204 ;  /* 0x00000038ac98723c */ /* 0x040fec00000810cc */
[C---:B------:R-:W-:Y:S06]  /*2ea20*/  HMMA.1688.F32.TF32 R156, R172.reuse, R52, R200 ;  /* 0x00000034ac9c723c */ /* 0x040fec00000810c8 */
[C---:B------:R-:W-:Y:S06]  /*2ea30*/  HMMA.1688.F32.TF32 R168, R172.reuse, R40, R248 ;  /* 0x00000028aca8723c */ /* 0x040fec00000810f8 */
[----:B------:R-:W-:Y:S01]  /*2ea40*/  HMMA.1688.F32.TF32 R172, R172, R36, R228 ;  /* 0x00000024acac723c */ /* 0x000fe200000810e4 */
[----:B------:R-:W-:Y:S04]  /*2ea50*/  STL [R1+0x27ec], R81 ;  /* 0x0027ec5101007387 */ /* 0x000fe80000100800 */
[----:B------:R-:W-:Y:S04]  /*2ea60*/  STL [R1+0x27d0], R82 ;  /* 0x0027d05201007387 */ /* 0x000fe80000100800 */
[----:B------:R-:W-:-:S14]  /*2ea70*/  STL [R1+0x27cc], R83 ;  /* 0x0027cc5301007387 */ /* 0x000fdc0000100800 */
[----:B------:R-:W-:Y:S04]  /*2ea80*/  STL [R1+0x2798], R175 ;  /* 0x002798af01007387 */ /* 0x000fe80000100800 */
[----:B------:R-:W2:Y:S04]  /*2ea90*/  LDL.LU R248, [R1+0x20] ;  /* 0x0000200001f87983 */ /* 0x000ea80000300800 */
[----:B------:R-:W-:Y:S04]  /*2eaa0*/  STL.64 [R1+0x160], R84 ;  /* 0x0001605401007387 */ /* 0x000fe80000100a00 */
[----:B------:R1:W-:Y:S04]  /*2eab0*/  STL.64 [R1+0x168], R86 ;  /* 0x0001685601007387 */ /* 0x0003e80000100a00 */
[----:B------:R-:W2:Y:S04]  /*2eac0*/  LDL.LU R249, [R1+0x24] ;  /* 0x0000240001f97983 */ /* 0x000ea80000300800 */
[----:B------:R-:W2:Y:S04]  /*2ead0*/  LDL.LU R250, [R1+0x28] ;  /* 0x0000280001fa7983 */ /* 0x000ea80000300800 */
[----:B------:R-:W2:Y:S04]  /*2eae0*/  LDL.LU R251, [R1+0x2c] ;  /* 0x00002c0001fb7983 */ /* 0x000ea80000300800 */
[----:B------:R-:W3:Y:S04]  /*2eaf0*/  LDL.LU R114, [R1+0x38] ;  /* 0x0000380001727983 */ /* 0x000ee80000300800 */
[----:B------:R-:W3:Y:S04]  /*2eb00*/  LDL.LU R115, [R1+0x3c] ;  /* 0x00003c0001737983 */ /* 0x000ee80000300800 */
[----:B------:R-:W4:Y:S04]  /*2eb10*/  LDL.LU R200, [R1+0x40] ;  /* 0x0000400001c87983 */ /* 0x000f280000300800 */
[----:B------:R-:W4:Y:S04]  /*2eb20*/  LDL.LU R201, [R1+0x44] ;  /* 0x0000440001c97983 */ /* 0x000f280000300800 */
[----:B------:R-:W4:Y:S04]  /*2eb30*/  LDL.LU R202, [R1+0x48] ;  /* 0x0000480001ca7983 */ /* 0x000f280000300800 */
[----:B------:R-:W4:Y:S04]  /*2eb40*/  LDL.LU R203, [R1+0x4c] ;  /* 0x00004c0001cb7983 */ /* 0x000f280000300800 */
[----:B------:R-:W4:Y:S04]  /*2eb50*/  LDL.LU R228, [R1+0x10] ;  /* 0x0000100001e47983 */ /* 0x000f280000300800 */
[----:B------:R-:W4:Y:S04]  /*2eb60*/  LDL.LU R229, [R1+0x14] ;  /* 0x0000140001e57983 */ /* 0x000f280000300800 */
[----:B------:R-:W4:Y:S04]  /*2eb70*/  LDL.LU R230, [R1+0x18] ;  /* 0x0000180001e67983 */ /* 0x000f280000300800 */
[----:B------:R-:W4:Y:S01]  /*2eb80*/  LDL.LU R231, [R1+0x1c] ;  /* 0x00001c0001e77983 */ /* 0x000f220000300800 */
[----:B-1----:R-:W-:-:S15]  /*2eb90*/  HMMA.1688.F32.TF32 R84, R196, R52, R136 ;  /* 0x00000034c454723c */ /* 0x002fde0000081088 */
[----:B------:R-:W-:-:S09]  /*2eba0*/  NOP ;  /* 0x0000000000007918 */ /* 0x000fd20000000000 */
[----:B------:R-:W-:Y:S01]  /*2ebb0*/  MOV R63, R84 ;  /* 0x00000054003f7202 */ /* 0x000fe20000000f00 */
[----:B------:R-:W-:Y:S01]  /*2ebc0*/  IMAD.MOV.U32 R175, RZ, RZ, R85 ;  /* 0x000000ffffaf7224 */ /* 0x000fe200078e0055 */
[----:B------:R-:W-:Y:S01]  /*2ebd0*/  MOV R39, R87 ;  /* 0x0000005700277202 */ /* 0x000fe20000000f00 */
[----:B------:R-:W-:Y:S02]  /*2ebe0*/  IMAD.MOV.U32 R38, RZ, RZ, R86 ;  /* 0x000000ffff267224 */ /* 0x000fe400078e0056 */
[C---:B------:R-:W-:Y:S06]  /*2ebf0*/  HMMA.1688.F32.TF32 R84, R196.reuse, R64, R140 ;  /* 0x00000040c454723c */ /* 0x040fec000008108c */
[C---:B------:R-:W-:Y:S06]  /*2ec00*/  HMMA.1688.F32.TF32 R128, R196.reuse, R44, R128 ;  /* 0x0000002cc480723c */ /* 0x040fec0000081080 */
[----:B------:R-:W-:-:S12]  /*2ec10*/  HMMA.1688.F32.TF32 R120, R196, R56, R132 ;  /* 0x00000038c478723c */ /* 0x000fd80000081084 */
[----:B------:R-:W-:Y:S01]  /*2ec20*/  IMAD.MOV.U32 R59, RZ, RZ, R84 ;  /* 0x000000ffff3b7224 */ /* 0x000fe200078e0054 */
[----:B------:R-:W-:Y:S01]  /*2ec30*/  MOV R47, R86 ;  /* 0x00000056002f7202 */ /* 0x000fe20000000f00 */
[----:B------:R-:W-:Y:S02]  /*2ec40*/  IMAD.MOV.U32 R46, RZ, RZ, R85 ;  /* 0x000000ffff2e7224 */ /* 0x000fe400078e0055 */
[----:B------:R-:W-:Y:S02]  /*2ec50*/  IMAD.MOV.U32 R55, RZ, RZ, R87 ;  /* 0x000000ffff377224 */ /* 0x000fe400078e0057 */
[----:B------:R-:W-:Y:S01]  /*2ec60*/  HMMA.1688.F32.TF32 R84, R196, R60, R144 ;  /* 0x0000003cc454723c */ /* 0x000fe20000081090 */
[----:B------:R-:W-:Y:S04]  /*2ec70*/  STL.64 [R1+0x150], R128 ;  /* 0x0001508001007387 */ /* 0x000fe80000100a00 */
[----:B------:R-:W-:Y:S01]  /*2ec80*/  STL.64 [R1+0x158], R130 ;  /* 0x0001588201007387 */ /* 0x000fe20000100a00 */
[----:B------:R-:W-:Y:S03]  /*2ec90*/  HMMA.1688.F32.TF32 R144, R188, R64, R244 ;  /* 0x00000040bc90723c */ /* 0x000fe600000810f4 */
[----:B------:R-:W-:Y:S04]  /*2eca0*/  STL.64 [R1+0x140], R120 ;  /* 0x0001407801007387 */ /* 0x000fe80000100a00 */
[----:B------:R1:W-:Y:S11]  /*2ecb0*/  STL.64 [R1+0x148], R122 ;  /* 0x0001487a01007387 */ /* 0x0003f60000100a00 */
[----:B------:R-:W-:Y:S01]  /*2ecc0*/  IMAD.MOV.U32 R66, RZ, RZ, R84 ;  /* 0x000000ffff427224 */ /* 0x000fe200078e0054 */
[----:B------:R-:W-:Y:S01]  /*2ecd0*/  MOV R67, R85 ;  /* 0x0000005500437202 */ /* 0x000fe20000000f00 */
[----:B------:R-:W-:Y:S01]  /*2ece0*/  IMAD.MOV.U32 R54, RZ, RZ, R86 ;  /* 0x000000ffff367224 */ /* 0x000fe200078e0056 */
[----:B-1----:R-:W-:Y:S01]  /*2ecf0*/  HMMA.1688.F32.TF32 R120, R196, R36, R184 ;  /* 0x00000024c478723c */ /* 0x002fe200000810b8 */
[----:B------:R-:W-:-:S05]  /*2ed00*/  IMAD.MOV.U32 R58, RZ, RZ, R87 ;  /* 0x000000ffff3a7224 */ /* 0x000fca00078e0057 */
[----:B------:R-:W-:Y:S01]  /*2ed10*/  HMMA.1688.F32.TF32 R84, R196, R40, R148 ;  /* 0x00000028c454723c */ /* 0x000fe20000081094 */
[----:B------:R-:W-:Y:S04]  /*2ed20*/  LDS R196, [R2+UR14+0x2080] ;  /* 0x0020800e02c47984 */ /* 0x000fe80008000800 */
[----:B------:R-:W-:Y:S01]  /*2ed30*/  LDS R198, [R2+UR14+0x2880] ;  /* 0x0028800e02c67984 */ /* 0x000fe20008000800 */
[C---:B------:R-:W-:Y:S03]  /*2ed40*/  HMMA.1688.F32.TF32 R148, R188.reuse, R60, R216 ;  /* 0x0000003cbc94723c */ /* 0x040fe600000810d8 */
[----:B------:R-:W-:Y:S03]  /*2ed50*/  LDS R197, [R252+UR14+0x2080] ;  /* 0x0020800efcc57984 */ /* 0x000fe60008000800 */
[C---:B------:R-:W-:Y:S01]  /*2ed60*/  HMMA.1688.F32.TF32 R184, R188.reuse, R40, R212 ;  /* 0x00000028bcb8723c */ /* 0x040fe200000810d4 */
[----:B------:R-:W1:Y:S05]  /*2ed70*/  LDS R199, [R252+UR14+0x2880] ;  /* 0x0028800efcc77984 */ /* 0x000e6a0008000800 */
[C---:B--2---:R-:W-:Y:S06]  /*2ed80*/  HMMA.1688.F32.TF32 R136, R188.reuse, R56, R248 ;  /* 0x00000038bc88723c */ /* 0x044fec00000810f8 */
[C---:B---3--:R-:W-:Y:S06]  /*2ed90*/  HMMA.1688.F32.TF32 R132, R188.reuse, R44, R112 ;  /* 0x0000002cbc84723c */ /* 0x048fec0000081070 */
[C---:B----4-:R-:W-:Y:S06]  /*2eda0*/  HMMA.1688.F32.TF32 R128, R188.reuse, R48, R200 ;  /* 0x00000030bc80723c */ /* 0x050fec00000810c8 */
[C---:B------:R-:W-:Y:S01]  /*2edb0*/  HMMA.1688.F32.TF32 R140, R188.reuse, R52, R228 ;  /* 0x00000034bc8c723c */ /* 0x040fe200000810e4 */
[----:B------:R-:W-:Y:S01]  /*2edc0*/  MOV R83, R84 ;  /* 0x0000005400537202 */ /* 0x000fe20000000f00 */
[----:B------:R-:W-:Y:S01]  /*2edd0*/  IMAD.MOV.U32 R42, RZ, RZ, R85 ;  /* 0x000000ffff2a7224 */ /* 0x000fe200078e0055 */
[----:B------:R-:W-:Y:S03]  /*2ede0*/  LDS R112, [R2+UR14+0x2100] ;  /* 0x0021000e02707984 */ /* 0x000fe60008000800 */
[----:B------:R-:W-:Y:S01]  /*2edf0*/  HMMA.1688.F32.TF32 R188, R188, R36, R240 ;  /* 0x00000024bcbc723c */ /* 0x000fe200000810f0 */
[----:B------:R-:W-:Y:S01]  /*2ee00*/  IMAD.MOV.U32 R43, RZ, RZ, R86 ;  /* 0x000000ffff2b7224 */ /* 0x000fe200078e0056 */
[----:B------:R-:W-:Y:S04]  /*2ee10*/  LDS R114, [R2+UR14+0x2900] ;  /* 0x0029000e02727984 */ /* 0x000fe80008000800 */
[----:B-1----:R-:W-:Y:S01]  /*2ee20*/  HMMA.1688.F32.TF32 R100, R196, R48, R100 ;  /* 0x00000030c464723c */ /* 0x002fe20000081064 */
[----:B------:R-:W-:Y:S01]  /*2ee30*/  MOV R240, R232 ;  /* 0x000000e800f07202 */ /* 0x000fe20000000f00 */
[----:B------:R-:W-:Y:S01]  /*2ee40*/  IMAD.MOV.U32 R241, RZ, RZ, R233 ;  /* 0x000000fffff17224 */ /* 0x000fe200078e00e9 */
[----:B------:R-:W2:Y:S01]  /*2ee50*/  LDL.LU R232, [R1+0x281c] ;  /* 0x00281c0001e87983 */ /* 0x000ea20000300800 */
[----:B------:R-:W-:Y:S01]  /*2ee60*/  IMAD.MOV.U32 R242, RZ, RZ, R234 ;  /* 0x000000fffff27224 */ /* 0x000fe200078e00ea */
[----:B------:R-:W-:-:S02]  /*2ee70*/  MOV R243, R235 ;  /* 0x000000eb00f37202 */ /* 0x000fc40000000f00 */
[----:B------:R-:W3:Y:S04]  /*2ee80*/  LDL.LU R233, [R1+0x2818] ;  /* 0x0028180001e97983 */ /* 0x000ee80000300800 */
[----:B------:R-:W4:Y:S04]  /*2ee90*/  LDL.LU R234, [R1+0x2814] ;  /* 0x0028140001ea7983 */ /* 0x000f280000300800 */
[----:B------:R-:W4:Y:S01]  /*2eea0*/  LDL.LU R235, [R1+0x2810] ;  /* 0x0028100001eb7983 */ /* 0x000f220000300800 */
[C---:B------:R-:W-:Y:S03]  /*2eeb0*/  HMMA.1688.F32.TF32 R200, R196.reuse, R44, R104 ;  /* 0x0000002cc4c8723c */ /* 0x040fe60000081068 */
[----:B------:R-:W-:Y:S03]  /*2eec0*/  LDS R113, [R252+UR14+0x2100] ;  /* 0x0021000efc717984 */ /* 0x000fe60008000800 */
[C---:B------:R-:W-:Y:S01]  /*2eed0*/  HMMA.1688.F32.TF32 R104, R196.reuse, R56, R108 ;  /* 0x00000038c468723c */ /* 0x040fe2000008106c */
[----:B------:R-:W1:Y:S01]  /*2eee0*/  LDS R115, [R252+UR14+0x2900] ;  /* 0x0029000efc737984 */ /* 0x000e620008000800 */
[----:B------:R-:W-:Y:S01]  /*2eef0*/  IMAD.MOV.U32 R81, RZ, RZ, R100 ;  /* 0x000000ffff517224 */ /* 0x000fe200078e0064 */
[----:B------:R-:W-:Y:S01]  /*2ef00*/  MOV R84, R101 ;  /* 0x0000006500547202 */ /* 0x000fe20000000f00 */
[----:B------:R-:W-:Y:S01]  /*2ef10*/  IMAD.MOV.U32 R85, RZ, RZ, R102 ;  /* 0x000000ffff557224 */ /* 0x000fe200078e0066 */
[----:B------:R-:W-:Y:S01]  /*2ef20*/  MOV R62, R87 ;  /* 0x00000057003e7202 */ /* 0x000fe20000000f00 */
[----:B------:R-:W-:Y:S01]  /*2ef30*/  IMAD.MOV.U32 R86, RZ, RZ, R103 ;  /* 0x000000ffff567224 */ /* 0x000fe200078e0067 */
[C---:B------:R-:W-:Y:S01]  /*2ef40*/  HMMA.1688.F32.TF32 R212, R196.reuse, R64, R124 ;  /* 0x00000040c4d4723c */ /* 0x040fe2000008107c */
[----:B------:R-:W-:Y:S01]  /*2ef50*/  IMAD.MOV.U32 R50, RZ, RZ, R121 ;  /* 0x000000ffff327224 */ /* 0x000fe200078e0079 */
[----:B------:R-:W-:Y:S01]  /*2ef60*/  MOV R51, R122 ;  /* 0x0000007a00337202 */ /* 0x000fe20000000f00 */
[----:B------:R-:W-:Y:S01]  /*2ef70*/  IMAD.MOV.U32 R82, RZ, RZ, R123 ;  /* 0x000000ffff527224 */ /* 0x000fe200078e007b */
[----:B------:R-:W-:Y:S02]  /*2ef80*/  LDS R122, [R0+UR14+0x2980] ;  /* 0x0029800e007a7984 */ /* 0x000fe40008000800 */
[----:B------:R-:W-:Y:S02]  /*2ef90*/  HMMA.1688.F32.TF32 R100, R196, R52, R116 ;  /* 0x00000034c464723c */ /* 0x000fe40000081074 */
[----:B------:R-:W-:Y:S04]  /*2efa0*/  LDS R228, [R0+UR14+0x2100] ;  /* 0x0021000e00e47984 */ /* 0x000fe80008000800 */
[----:B------:R1:W-:Y:S04]  /*2efb0*/  STL.64 [R1+0xc0], R200 ;  /* 0x0000c0c801007387 */ /* 0x0003e80000100a00 */
[----:B------:R1:W-:Y:S04]  /*2efc0*/  STL.64 [R1+0xc8], R202 ;  /* 0x0000c8ca01007387 */ /* 0x0003e80000100a00 */
[----:B------:R-:W4:Y:S04]  /*2efd0*/  LDL.LU R108, [R1+0x270] ;  /* 0x00027000016c7983 */ /* 0x000f280000300800 */
[----:B------:R-:W-:Y:S04]  /*2efe0*/  STL.64 [R1+0xb0], R104 ;  /* 0x0000b06801007387 */ /* 0x000fe80000100a00 */
[----:B------:R2:W-:Y:S04]  /*2eff0*/  STL.64 [R1+0xb8], R106 ;  /* 0x0000b86a01007387 */ /* 0x0005e80000100a00 */
[----:B------:R4:W-:Y:S04]  /*2f000*/  STL.64 [R1+0x90], R100 ;  /* 0x0000906401007387 */ /* 0x0009e80000100a00 */
[----:B------:R4:W-:Y:S04]  /*2f010*/  STL.64 [R1+0x98], R102 ;  /* 0x0000986601007387 */ /* 0x0009e80000100a00 */
        /* <DEDUP_REMOVED lines=23> */
[----:B-1----:R-:W4:Y:S04]  /*2f190*/  LDL.LU R200, [R1+0x190] ;  /* 0x0001900001c87983 */ /* 0x002f280000300800 */
[----:B------:R-:W4:Y:S04]  /*2f1a0*/  LDL.LU R201, [R1+0x194] ;  /* 0x0001940001c97983 */ /* 0x000f280000300800 */
[----:B------:R-:W4:Y:S04]  /*2f1b0*/  LDL.LU R202, [R1+0x198] ;  /* 0x0001980001ca7983 */ /* 0x000f280000300800 */
[----:B------:R-:W4:Y:S01]  /*2f1c0*/  LDL.LU R203, [R1+0x19c] ;  /* 0x00019c0001cb7983 */ /* 0x000f220000300800 */
[----:B------:R-:W-:Y:S01]  /*2f1d0*/  IMAD.MOV.U32 R119, RZ, RZ, R220 ;  /* 0x000000ffff777224 */ /* 0x000fe200078e00dc */
[----:B------:R-:W-:Y:S01]  /*2f1e0*/  MOV R124, R221 ;  /* 0x000000dd007c7202 */ /* 0x000fe20000000f00 */
[----:B------:R-:W-:Y:S01]  /*2f1f0*/  IMAD.MOV.U32 R125, RZ, RZ, R222 ;  /* 0x000000ffff7d7224 */ /* 0x000fe200078e00de */
[----:B------:R-:W-:Y:S01]  /*2f200*/  LDS R121, [R3+UR14+0x2180] ;  /* 0x0021800e03797984 */ /* 0x000fe20008000800 */
[----:B------:R-:W-:-:S02]  /*2f210*/  IMAD.MOV.U32 R126, RZ, RZ, R223 ;  /* 0x000000ffff7e7224 */ /* 0x000fc400078e00df */
[----:B------:R-:W-:Y:S01]  /*2f220*/  IMAD.MOV.U32 R87, RZ, RZ, R120 ;  /* 0x000000ffff577224 */ /* 0x000fe200078e0078 */
[----:B------:R-:W-:Y:S04]  /*2f230*/  LDS R123, [R3+UR14+0x2980] ;  /* 0x0029800e037b7984 */ /* 0x000fe80008000800 */
[----:B------:R-:W1:Y:S04]  /*2f240*/  LDS R120, [R0+UR14+0x2180] ;  /* 0x0021800e00787984 */ /* 0x000e680008000800 */
[----:B------:R-:W-:Y:S04]  /*2f250*/  LDS R230, [R0+UR14+0x2900] ;  /* 0x0029000e00e67984 */ /* 0x000fe80008000800 */
[----:B------:R-:W-:Y:S04]  /*2f260*/  LDS R229, [R3+UR14+0x2100] ;  /* 0x0021000e03e57984 */ /* 0x000fe80008000800 */
[----:B------:R-:W1:Y:S01]  /*2f270*/  LDS R231, [R3+UR14+0x2900] ;  /* 0x0029000e03e77984 */ /* 0x000e620008000800 */
[----:B--2---:R-:W-:-:S03]  /*2f280*/  IMAD.MOV.U32 R107, RZ, RZ, R232 ;  /* 0x000000ffff6b7224 */ /* 0x004fc600078e00e8 */
[----:B------:R-:W2:Y:S01]  /*2f290*/  LDL.LU R232, [R1+0xa0] ;  /* 0x0000a00001e87983 */ /* 0x000ea20000300800 */
[----:B---3--:R-:W-:-:S03]  /*2f2a0*/  MOV R106, R233 ;  /* 0x000000e9006a7202 */ /* 0x008fc60000000f00 */
[----:B------:R-:W2:Y:S01]  /*2f2b0*/  LDL.LU R233, [R1+0xa4] ;  /* 0x0000a40001e97983 */ /* 0x000ea20000300800 */
[----:B----4-:R-:W-:-:S03]  /*2f2c0*/  IMAD.MOV.U32 R105, RZ, RZ, R234 ;  /* 0x000000ffff697224 */ /* 0x010fc600078e00ea */
[----:B------:R-:W2:Y:S01]  /*2f2d0*/  LDL.LU R234, [R1+0xa8] ;  /* 0x0000a80001ea7983 */ /* 0x000ea20000300800 */
[----:B------:R-:W-:-:S03]  /*2f2e0*/  IMAD.MOV.U32 R104, RZ, RZ, R235 ;  /* 0x000000ffff687224 */ /* 0x000fc600078e00eb */
[----:B------:R-:W2:Y:S04]  /*2f2f0*/  LDL.LU R235, [R1+0xac] ;  /* 0x0000ac0001eb7983 */ /* 0x000ea80000300800 */
[----:B------:R-:W3:Y:S04]  /*2f300*/  LDL.LU R100, [R1+0x290] ;  /* 0x0002900001647983 */ /* 0x000ee80000300800 */
[----:B------:R-:W3:Y:S04]  /*2f310*/  LDL.LU R101, [R1+0x294] ;  /* 0x0002940001657983 */ /* 0x000ee80000300800 */
[----:B------:R-:W3:Y:S04]  /*2f320*/  LDL.LU R102, [R1+0x298] ;  /* 0x0002980001667983 */ /* 0x000ee80000300800 */
[----:B------:R-:W3:Y:S04]  /*2f330*/  LDL.LU R103, [R1+0x29c] ;  /* 0x00029c0001677983 */ /* 0x000ee80000300800 */
[----:B------:R-:W4:Y:S04]  /*2f340*/  LDL.LU R116, [R1+0x250] ;  /* 0x0002500001747983 */ /* 0x000f280000300800 */
[----:B------:R-:W4:Y:S04]  /*2f350*/  LDL.LU R117, [R1+0x254] ;  /* 0x0002540001757983 */ /* 0x000f280000300800 */
[----:B------:R-:W4:Y:S04]  /*2f360*/  LDL.LU R118, [R1+0x258] ;  /* 0x0002580001767983 */ /* 0x000f280000300800 */
[----:B------:R-:W2:Y:S04]  /*2f370*/  LDL.LU R220, [R1+0x280c] ;  /* 0x00280c0001dc7983 */ /* 0x000ea80000300800 */
[----:B------:R-:W3:Y:S04]  /*2f380*/  LDL.LU R221, [R1+0x2808] ;  /* 0x0028080001dd7983 */ /* 0x000ee80000300800 */
[----:B------:R-:W-:Y:S04]  /*2f390*/  STL.64 [R1+0x80], R212 ;  /* 0x000080d401007387 */ /* 0x000fe80000100a00 */
[----:B------:R1:W-:Y:S04]  /*2f3a0*/  STL.64 [R1+0x88], R214 ;  /* 0x000088d601007387 */ /* 0x0003e80000100a00 */
[----:B------:R-:W4:Y:S04]  /*2f3b0*/  LDL.LU R222, [R1+0x2804] ;  /* 0x0028040001de7983 */ /* 0x000f280000300800 */
[----:B------:R-:W4:Y:S01]  /*2f3c0*/  LDL.LU R223, [R1+0x2800] ;  /* 0x0028000001df7983 */ /* 0x000f220000300800 */
[----:B-1----:R-:W-:Y:S03]  /*2f3d0*/  HMMA.1688.F32.TF32 R212, R196, R60, R176 ;  /* 0x0000003cc4d4723c */ /* 0x002fe600000810b0 */
[----:B------:R-:W4:Y:S03]  /*2f3e0*/  LDL.LU R127, [R1+0x26c] ;  /* 0x00026c00017f7983 */ /* 0x000f260000300800 */
[----:B------:R-:W-:Y:S01]  /*2f3f0*/  HMMA.1688.F32.TF32 R4, R112, R48, R4 ;  /* 0x000000307004723c */ /* 0x000fe20000081004 */
[----:B--2---:R-:W-:-:S02]  /*2f400*/  MOV R176, R220 ;  /* 0x000000dc00b07202 */ /* 0x004fc40000000f00 */
[----:B------:R-:W2:Y:S01]  /*2f410*/  LDL.LU R220, [R1+0x27fc] ;  /* 0x0027fc0001dc7983 */ /* 0x000ea20000300800 */
[----:B---3--:R-:W-:-:S13]  /*2f420*/  IMAD.MOV.U32 R177, RZ, RZ, R221 ;  /* 0x000000ffffb17224 */ /* 0x008fda00078e00dd */
[----:B------:R-:W-:Y:S04]  /*2f430*/  STL.64 [R1+0x70], R212 ;  /* 0x000070d401007387 */ /* 0x000fe80000100a00 */
[----:B------:R1:W-:Y:S04]  /*2f440*/  STL.64 [R1+0x78], R214 ;  /* 0x000078d601007387 */ /* 0x0003e80000100a00 */
[----:B------:R-:W2:Y:S01]  /*2f450*/  LDL.LU R221, [R1+0x27f8] ;  /* 0x0027f80001dd7983 */ /* 0x000ea20000300800 */
[----:B----4-:R-:W-:-:S03]  /*2f460*/  IMAD.MOV.U32 R178, RZ, RZ, R222 ;  /* 0x000000ffffb27224 */ /* 0x010fc600078e00de */
[----:B------:R-:W2:Y:S01]  /*2f470*/  LDL.LU R222, [R1+0x27f4] ;  /* 0x0027f40001de7983 */ /* 0x000ea20000300800 */
[----:B------:R-:W-:-:S03]  /*2f480*/  MOV R179, R223 ;  /* 0x000000df00b37202 */ /* 0x000fc60000000f00 */
[----:B------:R-:W2:Y:S01]  /*2f490*/  LDL.LU R223, [R1+0x27f0] ;  /* 0x0027f00001df7983 */ /* 0x000ea20000300800 */
[----:B-1----:R-:W-:Y:S03]  /*2f4a0*/  HMMA.1688.F32.TF32 R212, R196, R40, R180 ;  /* 0x00000028c4d4723c */ /* 0x002fe600000810b4 */
[----:B------:R-:W3:-:S15]  /*2f4b0*/  LDL.LU R180, [R1+0x2b0] ;  /* 0x0002b00001b47983 */ /* 0x000ede0000300800 */
[----:B------:R-:W-:-:S05]  /*2f4c0*/  NOP ;  /* 0x0000000000007918 */ /* 0x000fca0000000000 */
[----:B------:R-:W-:Y:S04]  /*2f4d0*/  STL.64 [R1+0x60], R212 ;  /* 0x000060d401007387 */ /* 0x000fe80000100a00 */
[----:B------:R1:W-:Y:S04]  /*2f4e0*/  STL.64 [R1+0x68], R214 ;  /* 0x000068d601007387 */ /* 0x0003e80000100a00 */
[----:B------:R-:W3:Y:S04]  /*2f4f0*/  LDL.LU R181, [R1+0x2b4] ;  /* 0x0002b40001b57983 */ /* 0x000ee80000300800 */
[----:B------:R-:W3:Y:S04]  /*2f500*/  LDL.LU R182, [R1+0x2b8] ;  /* 0x0002b80001b67983 */ /* 0x000ee80000300800 */
[----:B------:R-:W3:Y:S01]  /*2f510*/  LDL.LU R183, [R1+0x2bc] ;  /* 0x0002bc0001b77983 */ /* 0x000ee20000300800 */
[----:B-1----:R-:W-:-:S15]  /*2f520*/  HMMA.1688.F32.TF32 R212, R196, R36, R192 ;  /* 0x00000024c4d4723c */ /* 0x002fde00000810c0 */
[----:B------:R-:W-:-:S08]  /*2f530*/  NOP ;  /* 0x0000000000007918 */ /* 0x000fd00000000000 */
[----:B------:R-:W-:Y:S04]  /*2f540*/  STL.64 [R1+0x40], R212 ;  /* 0x000040d401007387 */ /* 0x000fe80000100a00 */
[----:B------:R-:W-:Y:S04]  /*2f550*/  STL.64 [R1+0x48], R214 ;  /* 0x000048d601007387 */ /* 0x000fe80000100a00 */
[----:B------:R-:W-:Y:S04]  /*2f560*/  STL.64 [R1+0x10], R4 ;  /* 0x0000100401007387 */ /* 0x000fe80000100a00 */
[----:B------:R1:W-:Y:S02]  /*2f570*/  STL.64 [R1+0x18], R6 ;  /* 0x0000180601007387 */ /* 0x0003e40000100a00 */
[----:B-1----:R-:W-:Y:S06]  /*2f580*/  HMMA.1688.F32.TF32 R4, R112, R40, R96 ;  /* 0x000000287004723c */ /* 0x002fec0000081060 */
        /* <DEDUP_REMOVED lines=17> */
[----:B------:R-:W-:Y:S03]  /*2f6a0*/  LDS R16, [R0+UR14+0x3080] ;  /* 0x0030800e00107984 */ /* 0x000fe60008000800 */
[C---:B------:R-:W-:Y:S01]  /*2f6b0*/  HMMA.1688.F32.TF32 R92, R112.reuse, R60, R92 ;  /* 0x0000003c705c723c */ /* 0x040fe2000008105c */
[----:B------:R-:W-:Y:S04]  /*2f6c0*/  LDS R18, [R0+UR14+0x3880] ;  /* 0x0038800e00127984 */ /* 0x000fe80008000800 */
[----:B------:R-:W-:Y:S01]  /*2f6d0*/  LDS R17, [R3+UR14+0x3080] ;  /* 0x0030800e03117984 */ /* 0x000fe20008000800 */
[----:B------:R-:W-:Y:S03]  /*2f6e0*/  HMMA.1688.F32.TF32 R28, R112, R36, R28 ;  /* 0x00000024701c723c */ /* 0x000fe6000008101c */
[----:B------:R-:W-:Y:S03]  /*2f6f0*/  LDS R19, [R3+UR14+0x3880] ;  /* 0x0038800e03137984 */ /* 0x000fe60008000800 */
[-C--:B-1----:R-:W-:Y:S01]  /*2f700*/  HMMA.1688.F32.TF32 R20, R176, R56.reuse, R20 ;  /* 0x00000038b014723c */ /* 0x082fe20000081014 */
[----:B------:R-:W-:Y:S04]  /*2f710*/  LDS R13, [R3+UR14+0x3100] ;  /* 0x0031000e030d7984 */ /* 0x000fe80008000800 */
[----:B------:R-:W-:Y:S01]  /*2f720*/  LDS R15, [R3+UR14+0x3900] ;  /* 0x0039000e030f7984 */ /* 0x000fe20008000800 */
[C---:B------:R-:W-:Y:S06]  /*2f730*/  HMMA.1688.F32.TF32 R100, R120.reuse, R56, R100 ;  /* 0x000000387864723c */ /* 0x040fec0000081064 */
[C---:B------:R-:W-:Y:S06]  /*2f740*/  HMMA.1688.F32.TF32 R104, R120.reuse, R52, R104 ;  /* 0x000000347868723c */ /* 0x040fec0000081068 */
[C---:B------:R-:W-:Y:S06]  /*2f750*/  HMMA.1688.F32.TF32 R108, R120.reuse, R64, R108 ;  /* 0x00000040786c723c */ /* 0x040fec000008106c */
[----:B------:R-:W-:Y:S06]  /*2f760*/  HMMA.1688.F32.TF32 R116, R120, R40, R116 ;  /* 0x000000287874723c */ /* 0x000fec0000081074 */
[----:B--2---:R-:W-:Y:S06]  /*2f770*/  HMMA.1688.F32.TF32 R220, R228, R36, R220 ;  /* 0x00000024e4dc723c */ /* 0x004fec00000810dc */
[----:B------:R-:W-:Y:S01]  /*2f780*/  HMMA.1688.F32.TF32 R228, R112, R64, R88 ;  /* 0x0000004070e4723c */ /* 0x000fe20000081058 */
[----:B------:R-:W-:Y:S04]  /*2f790*/  LDS R88, [R0+UR14+0x3000] ;  /* 0x0030000e00587984 */ /* 0x000fe80008000800 */
[----:B------:R-:W-:Y:S01]  /*2f7a0*/  LDS R90, [R0+UR14+0x3800] ;  /* 0x0038000e005a7984 */ /* 0x000fe20008000800 */
[----:B------:R-:W-:Y:S03]  /*2f7b0*/  HMMA.1688.F32.TF32 R112, R120, R60, R124 ;  /* 0x0000003c7870723c */ /* 0x000fe6000008107c */
[----:B------:R-:W-:Y:S03]  /*2f7c0*/  LDS R89, [R3+UR14+0x3000] ;  /* 0x0030000e03597984 */ /* 0x000fe60008000800 */
[----:B------:R-:W-:Y:S01]  /*2f7d0*/  HMMA.1688.F32.TF32 R124, R176, R48, R236 ;  /* 0x00000030b07c723c */ /* 0x000fe200000810ec */
[----:B------:R-:W1:-:S15]  /*2f7e0*/  LDS R91, [R3+UR14+0x3800] ;  /* 0x0038000e035b7984 */ /* 0x000e5e0008000800 */
[----:B------:R-:W-:-:S07]  /*2f7f0*/  NOP ;  /* 0x0000000000007918 */ /* 0x000fce0000000000 */
[----:B------:R-:W-:Y:S01]  /*2f800*/  STL.64 [R1+0x50], R124 ;  /* 0x0000507c01007387 */ /* 0x000fe20000100a00 */
[----:B------:R-:W-:-:S03]  /*2f810*/  IMAD.MOV.U32 R2, RZ, RZ, R127 ;  /* 0x000000ffff027224 */ /* 0x000fc600078e007f */
[----:B------:R2:W-:Y:S02]  /*2f820*/  STL [R1+0x58], R126 ;  /* 0x0000587e01007387 */ /* 0x0005e40000100800 */
[----:B--2---:R-:W-:Y:S02]  /*2f830*/  HMMA.1688.F32.TF32 R124, R176, R44, R224 ;  /* 0x0000002cb07c723c */ /* 0x004fe400000810e0 */
[----:B------:R2:W-:Y:S04]  /*2f840*/  STL [R1+0x277c], R2 ;  /* 0x00277c0201007387 */ /* 0x0005e80000100800 */
[C---:B---3--:R-:W-:Y:S06]  /*2f850*/  HMMA.1688.F32.TF32 R8, R120.reuse, R48, R180 ;  /* 0x000000307808723c */ /* 0x048fec00000810b4 */
[----:B------:R-:W-:Y:S06]  /*2f860*/  HMMA.1688.F32.TF32 R120, R120, R36, R240 ;  /* 0x000000247878723c */ /* 0x000fec00000810f0 */
[C---:B------:R-:W-:Y:S06]  /*2f870*/  HMMA.1688.F32.TF32 R240, R176.reuse, R64, R32 ;  /* 0x00000040b0f0723c */ /* 0x040fec0000081020 */
[----:B------:R-:W-:Y:S01]  /*2f880*/  IMAD.MOV.U32 R224, RZ, RZ, R127 ;  /* 0x000000ffffe07224 */ /* 0x000fe200078e007f */
[----:B------:R-:W-:Y:S01]  /*2f890*/  MOV R226, R125 ;  /* 0x0000007d00e27202 */ /* 0x000fe20000000f00 */
[----:B------:R-:W-:Y:S01]  /*2f8a0*/  IMAD.MOV.U32 R227, RZ, RZ, R124 ;  /* 0x000000ffffe37224 */ /* 0x000fe200078e007c */
[C---:B------:R-:W-:Y:S01]  /*2f8b0*/  HMMA.1688.F32.TF32 R236, R176.reuse, R60, R68 ;  /* 0x0000003cb0ec723c */ /* 0x040fe20000081044 */
[----:B------:R-:W-:Y:S01]  /*2f8c0*/  IMAD.MOV.U32 R225, RZ, RZ, R126 ;  /* 0x000000ffffe17224 */ /* 0x000fe200078e007e */
[----:B------:R-:W-:Y:S04]  /*2f8d0*/  STL [R1+0x278c], R224 ;  /* 0x00278ce001007387 */ /* 0x000fe80000100800 */
[----:B------:R-:W-:Y:S01]  /*2f8e0*/  HMMA.1688.F32.TF32 R180, R176, R40, R72 ;  /* 0x00000028b0b4723c */ /* 0x000fe20000081048 */
[----:B------:R-:W-:Y:S01]  /*2f8f0*/  STL [R1+0x2788], R226 ;  /* 0x002788e201007387 */ /* 0x000fe20000100800 */
[----:B--2---:R-:W-:-:S03]  /*2f900*/  MOV R2, R23 ;  /* 0x0000001700027202 */ /* 0x004fc60000000f00 */
[----:B------:R-:W-:Y:S04]  /*2f910*/  STL [R1+0x2784], R227 ;  /* 0x002784e301007387 */ /* 0x000fe80000100800 */
[----:B------:R-:W-:Y:S04]  /*2f920*/  STL [R1+0x2780], R225 ;  /* 0x002780e101007387 */ /* 0x000fe80000100800 */
[----:B------:R-:W-:Y:S04]  /*2f930*/  STL.64 [R1+0x20], R20 ;  /* 0x0000201401007387 */ /* 0x000fe80000100a00 */
[----:B------:R2:W-:Y:S04]  /*2f940*/  STL [R1+0x28], R22 ;  /* 0x0000281601007387 */ /* 0x0005e80000100800 */
[----:B------:R-:W-:Y:S04]  /*2f950*/  LDS R33, [R252+UR14+0x3000] ;  /* 0x0030000efc217984 */ /* 0x000fe80008000800 */
[----:B------:R-:W-:Y:S01]  /*2f960*/  LDS R35, [R252+UR14+0x3800] ;  /* 0x0038000efc237984 */ /* 0x000fe20008000800 */
[C---:B--2---:R-:W-:Y:S03]  /*2f970*/  HMMA.1688.F32.TF32 R20, R176.reuse, R52, R24 ;  /* 0x00000034b014723c */ /* 0x044fe60000081018 */
[----:B------:R-:W-:Y:S03]  /*2f980*/  LDS R73, [R252+UR14+0x3080] ;  /* 0x0030800efc497984 */ /* 0x000fe60008000800 */
[----:B------:R-:W-:Y:S01]  /*2f990*/  HMMA.1688.F32.TF32 R176, R176, R36, R76 ;  /* 0x00000024b0b0723c */ /* 0x000fe2000008104c */
[----:B------:R-:W-:Y:S04]  /*2f9a0*/  STL.64 [R1+0x2740], R242 ;  /* 0x002740f201007387 */ /* 0x000fe80000100a00 */
[----:B------:R-:W-:Y:S04]  /*2f9b0*/  STL.64 [R1+0x2738], R240 ;  /* 0x002738f001007387 */ /* 0x000fe80000100a00 */
[----:B------:R-:W-:Y:S04]  /*2f9c0*/  STL.64 [R1+0x2750], R238 ;  /* 0x002750ee01007387 */ /* 0x000fe80000100a00 */
[----:B------:R-:W-:Y:S04]  /*2f9d0*/  STL.64 [R1+0x2748], R236 ;  /* 0x002748ec01007387 */ /* 0x000fe80000100a00 */
[----:B------:R2:W-:Y:S04]  /*2f9e0*/  STL.64 [R1+0x2760], R182 ;  /* 0x002760b601007387 */ /* 0x0005e80000100a00 */
[----:B------:R3:W-:Y:S01]  /*2f9f0*/  STL.64 [R1+0x2758], R180 ;  /* 0x002758b401007387 */ /* 0x0007e20000100a00 */
[----:B------:R-:W-:Y:S01]  /*2fa00*/  MOV R24, R59 ;  /* 0x0000003b00187202 */ /* 0x000fe20000000f00 */
[----:B------:R-:W-:Y:S01]  /*2fa10*/  IMAD.MOV.U32 R25, RZ, RZ, R46 ;  /* 0x000000ffff197224 */ /* 0x000fe200078e002e */
[----:B------:R-:W-:Y:S01]  /*2fa20*/  MOV R27, R55 ;  /* 0x00000037001b7202 */ /* 0x000fe20000000f00 */
[----:B------:R-:W-:Y:S01]  /*2fa30*/  IMAD.MOV.U32 R26, RZ, RZ, R47 ;  /* 0x000000ffff1a7224 */ /* 0x000fe200078e002f */
[----:B------:R-:W-:Y:S01]  /*2fa40*/  MOV R227, R22 ;  /* 0x0000001600e37202 */ /* 0x000fe20000000f00 */
[----:B------:R-:W-:Y:S01]  /*2fa50*/  IMAD.MOV.U32 R224, RZ, RZ, R20 ;  /* 0x000000ffffe07224 */ /* 0x000fe200078e0014 */
[----:B------:R-:W-:Y:S01]  /*2fa60*/  LDS R75, [R252+UR14+0x3880] ;  /* 0x0038800efc4b7984 */ /* 0x000fe20008000800 */
[----:B--2---:R-:W-:-:S02]  /*2fa70*/  IMAD.MOV.U32 R182, RZ, RZ, R85 ;  /* 0x000000ffffb67224 */ /* 0x004fc400078e0055 */
[----:B------:R-:W-:Y:S01]  /*2fa80*/  IMAD.MOV.U32 R226, RZ, RZ, R21 ;  /* 0x000000ffffe27224 */ /* 0x000fe200078e0015 */
[----:B------:R-:W-:Y:S01]  /*2fa90*/  LDS R77, [R252+UR14+0x3100] ;  /* 0x0031000efc4d7984 */ /* 0x000fe20008000800 */
[----:B---3--:R-:W-:Y:S01]  /*2faa0*/  IMAD.MOV.U32 R180, RZ, RZ, R81 ;  /* 0x000000ffffb47224 */ /* 0x008fe200078e0051 */
[----:B------:R-:W-:Y:S02]  /*2fab0*/  MOV R181, R84 ;  /* 0x0000005400b57202 */ /* 0x000fe40000000f00 */
[----:B------:R-:W2:Y:S01]  /*2fac0*/  LDL.LU R81, [R1+0x27ec] ;  /* 0x0027ec0001517983 */ /* 0x000ea20000300800 */
[----:B------:R-:W-:-:S03]  /*2fad0*/  IMAD.MOV.U32 R183, RZ, RZ, R86 ;  /* 0x000000ffffb77224 */ /* 0x000fc600078e0056 */
[----:B------:R-:W1:Y:S04]  /*2fae0*/  LDL.LU R84, [R1+0x27e8] ;  /* 0x0027e80001547983 */ /* 0x000e680000300800 */
[----:B------:R-:W1:Y:S04]  /*2faf0*/  LDL.LU R85, [R1+0x27e4] ;  /* 0x0027e40001557983 */ /* 0x000e680000300800 */
[----:B------:R-:W1:Y:S04]  /*2fb00*/  LDL.LU R86, [R1+0x27e0] ;  /* 0x0027e00001567983 */ /* 0x000e680000300800 */
[----:B------:R3:W-:Y:S04]  /*2fb10*/  STL.64 [R1+0x2770], R178 ;  /* 0x002770b201007387 */ /* 0x0007e80000100a00 */
[----:B------:R4:W-:Y:S01]  /*2fb20*/  STL.64 [R1+0x2768], R176 ;  /* 0x002768b001007387 */ /* 0x0009e20000100a00 */
[----:B------:R-:W-:-:S03]  /*2fb30*/  IMAD.MOV.U32 R225, RZ, RZ, R23 ;  /* 0x000000ffffe17224 */ /* 0x000fc600078e0017 */
[----:B------:R-:W-:Y:S01]  /*2fb40*/  LDS R79, [R252+UR14+0x3900] ;  /* 0x0039000efc4f7984 */ /* 0x000fe20008000800 */
[----:B---3--:R-:W-:Y:S01]  /*2fb50*/  IMAD.MOV.U32 R178, RZ, RZ, R51 ;  /* 0x000000ffffb27224 */ /* 0x008fe200078e0033 */
[----:B----4-:R-:W-:Y:S01]  /*2fb60*/  MOV R176, R87 ;  /* 0x0000005700b07202 */ /* 0x010fe20000000f00 */
[----:B------:R-:W-:Y:S01]  /*2fb70*/  IMAD.MOV.U32 R177, RZ, RZ, R50 ;  /* 0x000000ffffb17224 */ /* 0x000fe200078e0032 */
[----:B------:R-:W1:Y:S04]  /*2fb80*/  LDL.LU R87, [R1+0x27dc] ;  /* 0x0027dc0001577983 */ /* 0x000e680000300800 */
[----:B------:R-:W1:Y:S04]  /*2fb90*/  LDL.LU R50, [R1+0x27d8] ;  /* 0x0027d80001327983 */ /* 0x000e680000300800 */
[----:B------:R-:W1:Y:S01]  /*2fba0*/  LDL.LU R51, [R1+0x27d4] ;  /* 0x0027d40001337983 */ /* 0x000e620000300800 */
[----:B------:R-:W-:Y:S01]  /*2fbb0*/  MOV R179, R82 ;  /* 0x0000005200b37202 */ /* 0x000fe20000000f00 */
[----:B------:R-:W-:-:S02]  /*2fbc0*/  IMAD.MOV.U32 R236, RZ, RZ, R83 ;  /* 0x000000ffffec7224 */ /* 0x000fc400078e0053 */
[----:B------:R-:W2:Y:S01]  /*2fbd0*/  LDL.LU R82, [R1+0x27d0] ;  /* 0x0027d00001527983 */ /* 0x000ea20000300800 */
[----:B------:R-:W-:Y:S01]  /*2fbe0*/  IMAD.MOV.U32 R237, RZ, RZ, R42 ;  /* 0x000000ffffed7224 */ /* 0x000fe200078e002a */
[----:B------:R-:W-:Y:S02]  /*2fbf0*/  MOV R238, R43 ;  /* 0x0000002b00ee7202 */ /* 0x000fe40000000f00 */
[----:B------:R-:W2:Y:S04]  /*2fc00*/  LDL.LU R83, [R1+0x27cc] ;  /* 0x0027cc0001537983 */ /* 0x000ea80000300800 */
[----:B------:R-:W3:Y:S04]  /*2fc10*/  LDL.LU R42, [R1+0x27c8] ;  /* 0x0027c800012a7983 */ /* 0x000ee80000300800 */
[----:B------:R-:W3:Y:S01]  /*2fc20*/  LDL.LU R43, [R1+0x27c4] ;  /* 0x0027c400012b7983 */ /* 0x000ee20000300800 */
[----:B------:R-:W-:-:S03]  /*2fc30*/  IMAD.MOV.U32 R239, RZ, RZ, R62 ;  /* 0x000000ffffef7224 */ /* 0x000fc600078e003e */
[----:B------:R-:W4:Y:S01]  /*2fc40*/  LDL.LU R62, [R1+0x27c0] ;  /* 0x0027c000013e7983 */ /* 0x000f220000300800 */
[----:B------:R-:W-:Y:S01]  /*2fc50*/  IMAD.MOV.U32 R20, RZ, RZ, R63 ;  /* 0x000000ffff147224 */ /* 0x000fe200078e003f */
[----:B------:R-:W-:Y:S01]  /*2fc60*/  MOV R22, R38 ;  /* 0x0000002600167202 */ /* 0x000fe20000000f00 */
[----:B------:R-:W-:Y:S02]  /*2fc70*/  IMAD.MOV.U32 R21, RZ, RZ, R175 ;  /* 0x000000ffff157224 */ /* 0x000fe400078e00af */
[----:B------:R-:W-:Y:S01]  /*2fc80*/  IMAD.MOV.U32 R23, RZ, RZ, R39 ;  /* 0x000000ffff177224 */ /* 0x000fe200078e0027 */
[----:B-1----:R-:W-:Y:S07]  /*2fc90*/  HMMA.1688.F32.TF32 R68, R88, R50, R84 ;  /* 0x000000325844723c */ /* 0x002fee0000081054 */
[----:B------:R-:W-:Y:S01]  /*2fca0*/  IMAD.MOV.U32 R84, RZ, RZ, R66 ;  /* 0x000000ffff547224 */ /* 0x000fe200078e0042 */
[----:B------:R-:W-:Y:S01]  /*2fcb0*/  MOV R85, R67 ;  /* 0x0000004300557202 */ /* 0x000fe20000000f00 */
[----:B------:R-:W2:Y:S01]  /*2fcc0*/  LDL.LU R66, [R1+0x27bc] ;  /* 0x0027bc0001427983 */ /* 0x000ea20000300800 */
[----:B------:R-:W-:-:S02]  /*2fcd0*/  IMAD.MOV.U32 R86, RZ, RZ, R54 ;  /* 0x000000ffff567224 */ /* 0x000fc400078e0036 */
[----:B------:R-:W-:Y:S01]  /*2fce0*/  IMAD.MOV.U32 R87, RZ, RZ, R58 ;  /* 0x000000ffff577224 */ /* 0x000fe200078e003a */
[----:B------:R-:W2:Y:S04]  /*2fcf0*/  LDL.LU R67, [R1+0x27b8] ;  /* 0x0027b80001437983 */ /* 0x000ea80000300800 */
        /* <DEDUP_REMOVED lines=10> */
[----:B---3--:R-:W-:-:S15]  /*2fda0*/  HMMA.1688.F32.TF32 R168, R88, R42, R168 ;  /* 0x0000002a58a8723c */ /* 0x008fde00000810a8 */
[----:B------:R-:W-:-:S08]  /*2fdb0*/  NOP ;  /* 0x0000000000007918 */ /* 0x000fd00000000000 */
[----:B------:R1:W-:Y:S04]  /*2fdc0*/  STL [R1+0x26f4], R168 ;  /* 0x0026f4a801007387 */ /* 0x0003e80000100800 */
[----:B------:R3:W-:Y:S04]  /*2fdd0*/  STL [R1+0x26f0], R169 ;  /* 0x0026f0a901007387 */ /* 0x0007e80000100800 */
[----:B------:R3:W-:Y:S04]  /*2fde0*/  STL [R1+0x26ec], R170 ;  /* 0x0026ecaa01007387 */ /* 0x0007e80000100800 */
[----:B------:R3:W-:Y:S04]  /*2fdf0*/  STL [R1+0x26e8], R171 ;  /* 0x0026e8ab01007387 */ /* 0x0007e80000100800 */
[----:B-1----:R-:W4:Y:S04]  /*2fe00*/  LDL.LU R168, [R1+0x140] ;  /* 0x0001400001a87983 */ /* 0x002f280000300800 */
[----:B---3--:R-:W3:Y:S04]  /*2fe10*/  LDL.LU R169, [R1+0x144] ;  /* 0x0001440001a97983 */ /* 0x008ee80000300800 */
[----:B------:R-:W3:Y:S04]  /*2fe20*/  LDL.LU R170, [R1+0x148] ;  /* 0x0001480001aa7983 */ /* 0x000ee80000300800 */
[----:B------:R-:W3:Y:S01]  /*2fe30*/  LDL.LU R171, [R1+0x14c] ;  /* 0x00014c0001ab7983 */ /* 0x000ee20000300800 */
[----:B------:R-:W-:Y:S01]  /*2fe40*/  LOP3.LUT R243, R0, 0x40, RZ, 0x3c, !PT ;  /* 0x0000004000f37812 */ /* 0x000fe200078e3cff */
[C---:B------:R-:W-:Y:S04]  /*2fe50*/  HMMA.1688.F32.TF32 R128, R16.reuse, R50, R128 ;  /* 0x000000321080723c */ /* 0x040fe80000081080 */
[----:B------:R-:W-:Y:S04]  /*2fe60*/  LDS R32, [R243+UR14+0x3000] ;  /* 0x0030000ef3207984 */ /* 0x000fe80008000800 */
[----:B------:R-:W1:Y:S01]  /*2fe70*/  LDS R34, [R243+UR14+0x3800] ;  /* 0x0038000ef3227984 */ /* 0x000e620008000800 */
[----:B------:R-:W-:Y:S03]  /*2fe80*/  HMMA.1688.F32.TF32 R184, R16, R42, R184 ;  /* 0x0000002a10b8723c */ /* 0x000fe600000810b8 */
[----:B------:R-:W-:Y:S03]  /*2fe90*/  LDS R72, [R243+UR14+0x3080] ;  /* 0x0030800ef3487984 */ /* 0x000fe60008000800 */
[C---:B------:R-:W-:Y:S01]  /*2fea0*/  HMMA.1688.F32.TF32 R192, R12.reuse, R50, R192 ;  /* 0x000000320cc0723c */ /* 0x040fe200000810c0 */
[----:B------:R-:W-:Y:S04]  /*2feb0*/  LDS R74, [R243+UR14+0x3880] ;  /* 0x0038800ef34a7984 */ /* 0x000fe80008000800 */
[----:B------:R-:W-:Y:S01]  /*2fec0*/  LDS R76, [R243+UR14+0x3100] ;  /* 0x0031000ef34c7984 */ /* 0x000fe20008000800 */
[----:B------:R-:W-:Y:S03]  /*2fed0*/  HMMA.1688.F32.TF32 R216, R12, R42, R216 ;  /* 0x0000002a0cd8723c */ /* 0x000fe600000810d8 */
[----:B------:R-:W-:Y:S03]  /*2fee0*/  LDS R78, [R243+UR14+0x3900] ;  /* 0x0039000ef34e7984 */ /* 0x000fe60008000800 */
[C---:B--2---:R-:W-:Y:S06]  /*2fef0*/  HMMA.1688.F32.TF32 R160, R88.reuse, R66, R160 ;  /* 0x0000004258a0723c */ /* 0x044fec00000810a0 */
[C---:B----4-:R-:W-:Y:S06]  /*2ff00*/  HMMA.1688.F32.TF32 R152, R88.reuse, R58, R152 ;  /* 0x0000003a5898723c */ /* 0x050fec0000081098 */
[C---:B------:R-:W-:Y:S06]  /*2ff10*/  HMMA.1688.F32.TF32 R80, R88.reuse, R46, R80 ;  /* 0x0000002e5850723c */ /* 0x040fec0000081050 */
[C---:B------:R-:W-:Y:S06]  /*2ff20*/  HMMA.1688.F32.TF32 R156, R88.reuse, R54, R156 ;  /* 0x00000036589c723c */ /* 0x040fec000008109c */
[C---:B------:R-:W-:Y:S06]  /*2ff30*/  HMMA.1688.F32.TF32 R164, R88.reuse, R62, R164 ;  /* 0x0000003e58a4723c */ /* 0x040fec00000810a4 */
[----:B------:R-:W-:Y:S01]  /*2ff40*/  HMMA.1688.F32.TF32 R172, R88, R38, R172 ;  /* 0x0000002658ac723c */ /* 0x000fe200000810ac */
[----:B------:R-:W2:Y:S04]  /*2ff50*/  LDL.LU R88, [R1+0x150] ;  /* 0x0001500001587983 */ /* 0x000ea80000300800 */
[----:B------:R-:W2:Y:S04]  /*2ff60*/  LDL.LU R89, [R1+0x154] ;  /* 0x0001540001597983 */ /* 0x000ea80000300800 */
[----:B------:R-:W2:Y:S04]  /*2ff70*/  LDL.LU R90, [R1+0x158] ;  /* 0x00015800015a7983 */ /* 0x000ea80000300800 */
[----:B------:R-:W2:Y:S01]  /*2ff80*/  LDL.LU R91, [R1+0x15c] ;  /* 0x00015c00015b7983 */ /* 0x000ea20000300800 */
[C---:B------:R-:W-:Y:S03]  /*2ff90*/  HMMA.1688.F32.TF32 R132, R16.reuse, R46, R132 ;  /* 0x0000002e1084723c */ /* 0x040fe60000081084 */
[----:B------:R-:W4:Y:S03]  /*2ffa0*/  LDL.LU R124, [R1+0x160] ;  /* 0x00016000017c7983 */ /* 0x000f260000300800 */
[C---:B------:R-:W-:Y:S01]  /*2ffb0*/  HMMA.1688.F32.TF32 R136, R16.reuse, R58, R136 ;  /* 0x0000003a1088723c */ /* 0x040fe20000081088 */
[----:B------:R-:W4:Y:S04]  /*2ffc0*/  LDL.LU R125, [R1+0x164] ;  /* 0x00016400017d7983 */ /* 0x000f280000300800 */
[----:B------:R-:W4:Y:S01]  /*2ffd0*/  LDL.LU R126, [R1+0x168] ;  /* 0x00016800017e7983 */ /* 0x000f220000300800 */
[C---:B------:R-:W-:Y:S03]  /*2ffe0*/  HMMA.1688.F32.TF32 R140, R16.reuse, R54, R140 ;  /* 0x00000036108c723c */ /* 0x040fe6000008108c */
[----:B------:R-:W4:Y:S03]  /*2fff0*/  LDL.LU R127, [R1+0x16c] ;  /* 0x00016c00017f7983 */ /* 0x000f260000300800 */
[C---:B------:R-:W-:Y:S01]  /*30000*/  HMMA.1688.F32.TF32 R144, R16.reuse, R66, R144 ;  /* 0x000000421090723c */ /* 0x040fe20000081090 */
[----:B------:R-:W-:Y:S04]  /*30010*/  STL [R1+0x269c], R172 ;  /* 0x00269cac01007387 */ /* 0x000fe80000100800 */
[----:B------:R-:W-:Y:S01]  /*30020*/  STL [R1+0x2698], R173 ;  /* 0x002698ad01007387 */ /* 0x000fe20000100800 */
[C---:B------:R-:W-:Y:S03]  /*30030*/  HMMA.1688.F32.TF32 R148, R16.reuse, R62, R148 ;  /* 0x0000003e1094723c */ /* 0x040fe60000081094 */
[----:B------:R-:W-:Y:S04]  /*30040*/  STL [R1+0x2694], R174 ;  /* 0x002694ae01007387 */ /* 0x000fe80000100800 */
[----:B------:R-:W-:Y:S04]  /*30050*/  STL [R1+0x2690], R175 ;  /* 0x002690af01007387 */ /* 0x000fe80000100800 */
[----:B------:R-:W-:Y:S04]  /*30060*/  STL [R1+0x2680], R128 ;  /* 0x0026808001007387 */ /* 0x000fe80000100800 */
[----:B------:R-:W-:Y:S01]  /*30070*/  STL [R1+0x267c], R129 ;  /* 0x00267c8101007387 */ /* 0x000fe20000100800 */
[----:B------:R-:W-:Y:S03]  /*30080*/  HMMA.1688.F32.TF32 R188, R16, R38, R188 ;  /* 0x0000002610bc723c */ /* 0x000fe600000810bc */
[----:B------:R-:W-:Y:S04]  /*30090*/  STL [R1+0x2678], R130 ;  /* 0x0026788201007387 */ /* 0x000fe80000100800 */
[----:B------:R-:W-:Y:S04]  /*300a0*/  STL [R1+0x2674], R131 ;  /* 0x0026748301007387 */ /* 0x000fe80000100800 */
[----:B------:R-:W-:Y:S04]  /*300b0*/  STL [R1+0x268c], R132 ;  /* 0x00268c8401007387 */ /* 0x000fe80000100800 */
[----:B------:R-:W-:Y:S04]  /*300c0*/  STL [R1+0x2688], R133 ;  /* 0x0026888501007387 */ /* 0x000fe80000100800 */
[----:B------:R-:W-:Y:S04]  /*300d0*/  STL [R1+0x2684], R134 ;  /* 0x0026848601007387 */ /* 0x000fe80000100800 */
[----:B------:R-:W-:Y:S04]  /*300e0*/  STL [R1+0x2670], R135 ;  /* 0x0026708701007387 */ /* 0x000fe80000100800 */
        /* <DEDUP_REMOVED lines=9> */
[----:B------:R-:W-:Y:S01]  /*30180*/  STL [R1+0x26b0], R143 ;  /* 0x0026b08f01007387 */ /* 0x000fe20000100800 */
[----:B-1----:R-:W-:Y:S03]  /*30190*/  HMMA.1688.F32.TF32 R84, R32, R62, R84 ;  /* 0x0000003e2054723c */ /* 0x002fe60000081054 */
[----:B------:R-:W-:Y:S04]  /*301a0*/  STL [R1+0x26cc], R144 ;  /* 0x0026cc9001007387 */ /* 0x000fe80000100800 */
        /* <DEDUP_REMOVED lines=21> */
[----:B------:R-:W-:-:S03]  /*30300*/  IMAD.MOV.U32 R49, RZ, RZ, R86 ;  /* 0x000000ffff317224 */ /* 0x000fc600078e0056 */
[----:B------:R-:W-:Y:S01]  /*30310*/  STL [R1+0x2724], R198 ;  /* 0x002724c601007387 */ /* 0x000fe20000100800 */
[----:B------:R-:W-:-:S03]  /*30320*/  MOV R48, R87 ;  /* 0x0000005700307202 */ /* 0x000fc60000000f00 */
[----:B------:R-:W-:Y:S04]  /*30330*/  STL [R1+0x2720], R199 ;  /* 0x002720c701007387 */ /* 0x000fe80000100800 */
[----:B------:R-:W-:Y:S04]  /*30340*/  STL [R1+0x2730], R203 ;  /* 0x002730cb01007387 */ /* 0x000fe80000100800 */
[----:B------:R1:W-:Y:S02]  /*30350*/  STL.64 [R1+0x160], R84 ;  /* 0x0001605401007387 */ /* 0x0003e40000100a00 */
[----:B-1----:R-:W-:Y:S02]  /*30360*/  HMMA.1688.F32.TF32 R84, R32, R42, R236 ;  /* 0x0000002a2054723c */ /* 0x002fe400000810ec */
[----:B------:R-:W4:Y:S04]  /*30370*/  LDL.LU R236, [R1+0xc0] ;  /* 0x0000c00001ec7983 */ /* 0x000f280000300800 */
[----:B------:R-:W4:Y:S04]  /*30380*/  LDL.LU R237, [R1+0xc4] ;  /* 0x0000c40001ed7983 */ /* 0x000f280000300800 */
[----:B------:R-:W4:Y:S04]  /*30390*/  LDL.LU R238, [R1+0xc8] ;  /* 0x0000c80001ee7983 */ /* 0x000f280000300800 */
[----:B------:R-:W4:Y:S01]  /*303a0*/  LDL.LU R239, [R1+0xcc] ;  /* 0x0000cc0001ef7983 */ /* 0x000f220000300800 */
[C---:B------:R-:W-:Y:S03]  /*303b0*/  HMMA.1688.F32.TF32 R204, R12.reuse, R54, R204 ;  /* 0x000000360ccc723c */ /* 0x040fe600000810cc */
[----:B------:R-:W4:Y:S03]  /*303c0*/  LDL.LU R136, [R1+0xb0] ;  /* 0x0000b00001887983 */ /* 0x000f260000300800 */
[C---:B------:R-:W-:Y:S01]  /*303d0*/  HMMA.1688.F32.TF32 R208, R12.reuse, R66, R208 ;  /* 0x000000420cd0723c */ /* 0x040fe200000810d0 */
[----:B------:R-:W4:Y:S04]  /*303e0*/  LDL.LU R137, [R1+0xb4] ;  /* 0x0000b40001897983 */ /* 0x000f280000300800 */
[----:B------:R-:W4:Y:S01]  /*303f0*/  LDL.LU R138, [R1+0xb8] ;  /* 0x0000b800018a7983 */ /* 0x000f220000300800 */
[C---:B------:R-:W-:Y:S03]  /*30400*/  HMMA.1688.F32.TF32 R212, R12.reuse, R62, R212 ;  /* 0x0000003e0cd4723c */ /* 0x040fe600000810d4 */
[----:B------:R-:W4:Y:S03]  /*30410*/  LDL.LU R139, [R1+0xbc] ;  /* 0x0000bc00018b7983 */ /* 0x000f260000300800 */
[----:B------:R-:W-:Y:S01]  /*30420*/  HMMA.1688.F32.TF32 R220, R12, R38, R220 ;  /* 0x000000260cdc723c */ /* 0x000fe200000810dc */
[----:B------:R-:W-:Y:S04]  /*30430*/  LDS R12, [R0+UR14+0x3180] ;  /* 0x0031800e000c7984 */ /* 0x000fe80008000800 */
[----:B------:R-:W-:Y:S04]  /*30440*/  LDS R14, [R0+UR14+0x3980] ;  /* 0x0039800e000e7984 */ /* 0x000fe80008000800 */
[----:B------:R-:W-:Y:S04]  /*30450*/  LDS R13, [R3+UR14+0x3180] ;  /* 0x0031800e030d7984 */ /* 0x000fe80008000800 */
[----:B------:R-:W1:Y:S01]  /*30460*/  LDS R15, [R3+UR14+0x3980] ;  /* 0x0039800e030f7984 */ /* 0x000e620008000800 */
[----:B---3--:R-:W-:Y:S06]  /*30470*/  HMMA.1688.F32.TF32 R16, R32, R58, R168 ;  /* 0x0000003a2010723c */ /* 0x008fec00000810a8 */
[C---:B-1----:R-:W-:Y:S06]  /*30480*/  HMMA.1688.F32.TF32 R8, R12.reuse, R50, R8 ;  /* 0x000000320c08723c */ /* 0x042fec0000081008 */
[C---:B------:R-:W-:Y:S06]  /*30490*/  HMMA.1688.F32.TF32 R96, R12.reuse, R46, R96 ;  /* 0x0000002e0c60723c */ /* 0x040fec0000081060 */
[C---:B------:R-:W-:Y:S06]  /*304a0*/  HMMA.1688.F32.TF32 R100, R12.reuse, R58, R100 ;  /* 0x0000003a0c64723c */ /* 0x040fec0000081064 */
[C---:B------:R-:W-:Y:S06]  /*304b0*/  HMMA.1688.F32.TF32 R104, R12.reuse, R54, R104 ;  /* 0x000000360c68723c */ /* 0x040fec0000081068 */
[C---:B------:R-:W-:Y:S06]  /*304c0*/  HMMA.1688.F32.TF32 R108, R12.reuse, R66, R108 ;  /* 0x000000420c6c723c */ /* 0x040fec000008106c */
[C---:B------:R-:W-:Y:S06]  /*304d0*/  HMMA.1688.F32.TF32 R112, R12.reuse, R62, R112 ;  /* 0x0000003e0c70723c */ /* 0x040fec0000081070 */
[C---:B------:R-:W-:Y:S06]  /*304e0*/  HMMA.1688.F32.TF32 R116, R12.reuse, R42, R116 ;  /* 0x0000002a0c74723c */ /* 0x040fec0000081074 */
[----:B------:R-:W-:Y:S06]  /*304f0*/  HMMA.1688.F32.TF32 R120, R12, R38, R120 ;  /* 0x000000260c78723c */ /* 0x000fec0000081078 */
[----:B--2---:R-:W-:Y:S01]  /*30500*/  HMMA.1688.F32.TF32 R12, R32, R46, R88 ;  /* 0x0000002e200c723c */ /* 0x004fe20000081058 */
[----:B------:R-:W2:Y:S04]  /*30510*/  LDL.LU R88, [R1+0x90] ;  /* 0x0000900001587983 */ /* 0x000ea80000300800 */
[----:B------:R-:W2:Y:S04]  /*30520*/  LDL.LU R89, [R1+0x94] ;  /* 0x0000940001597983 */ /* 0x000ea80000300800 */
[----:B------:R-:W2:Y:S04]  /*30530*/  LDL.LU R90, [R1+0x98] ;  /* 0x00009800015a7983 */ /* 0x000ea80000300800 */
[----:B------:R-:W2:Y:S04]  /*30540*/  LDL.LU R91, [R1+0x9c] ;  /* 0x00009c00015b7983 */ /* 0x000ea80000300800 */
[----:B------:R-:W3:Y:S04]  /*30550*/  LDL.LU R168, [R1+0x80] ;  /* 0x0000800001a87983 */ /* 0x000ee80000300800 */
[----:B------:R-:W3:Y:S04]  /*30560*/  LDL.LU R169, [R1+0x84] ;  /* 0x0000840001a97983 */ /* 0x000ee80000300800 */
[----:B------:R-:W3:Y:S04]  /*30570*/  LDL.LU R170, [R1+0x88] ;  /* 0x0000880001aa7983 */ /* 0x000ee80000300800 */
[----:B------:R-:W3:Y:S01]  /*30580*/  LDL.LU R171, [R1+0x8c] ;  /* 0x00008c0001ab7983 */ /* 0x000ee20000300800 */
[----:B------:R-:W-:Y:S01]  /*30590*/  IMAD.MOV.U32 R129, RZ, RZ, R84 ;  /* 0x000000ffff817224 */ /* 0x000fe200078e0054 */
[----:B------:R-:W-:Y:S01]  /*305a0*/  MOV R131, R86 ;  /* 0x0000005600837202 */ /* 0x000fe20000000f00 */
[----:B------:R-:W-:Y:S01]  /*305b0*/  IMAD.MOV.U32 R130, RZ, RZ, R85 ;  /* 0x000000ffff827224 */ /* 0x000fe200078e0055 */
[----:B------:R-:W3:Y:S01]  /*305c0*/  LDL.LU R84, [R1+0x70] ;  /* 0x0000700001547983 */ /* 0x000ee20000300800 */
[----:B------:R-:W-:-:S03]  /*305d0*/  IMAD.MOV.U32 R135, RZ, RZ, R87 ;  /* 0x000000ffff877224 */ /* 0x000fc600078e0057 */
[----:B------:R-:W3:Y:S04]  /*305e0*/  LDL.LU R85, [R1+0x74] ;  /* 0x0000740001557983 */ /* 0x000ee80000300800 */
[----:B------:R-:W3:Y:S04]  /*305f0*/  LDL.LU R86, [R1+0x78] ;  /* 0x0000780001567983 */ /* 0x000ee80000300800 */
[----:B------:R-:W3:Y:S01]  /*30600*/  LDL.LU R87, [R1+0x7c] ;  /* 0x00007c0001577983 */ /* 0x000ee20000300800 */
[C---:B----4-:R-:W-:Y:S06]  /*30610*/  HMMA.1688.F32.TF32 R124, R32.reuse, R50, R124 ;  /* 0x00000032207c723c */ /* 0x050fec000008107c */
[C---:B------:R-:W-:Y:S06]  /*30620*/  HMMA.1688.F32.TF32 R20, R32.reuse, R54, R20 ;  /* 0x000000362014723c */ /* 0x040fec0000081014 */
[C---:B------:R-:W-:Y:S06]  /*30630*/  HMMA.1688.F32.TF32 R24, R32.reuse, R66, R24 ;  /* 0x000000422018723c */ /* 0x040fec0000081018 */
[----:B------:R-:W-:Y:S01]  /*30640*/  HMMA.1688.F32.TF32 R32, R32, R38, R176 ;  /* 0x000000262020723c */ /* 0x000fe200000810b0 */
[----:B------:R-:W4:Y:S04]  /*30650*/  LDL.LU R176, [R1+0x60] ;  /* 0x0000600001b07983 */ /* 0x000f280000300800 */
[----:B------:R-:W4:Y:S04]  /*30660*/  LDL.LU R177, [R1+0x64] ;  /* 0x0000640001b17983 */ /* 0x000f280000300800 */
[----:B------:R-:W4:Y:S04]  /*30670*/  LDL.LU R178, [R1+0x68] ;  /* 0x0000680001b27983 */ /* 0x000f280000300800 */
[----:B------:R-:W4:Y:S11]  /*30680*/  LDL.LU R179, [R1+0x6c] ;  /* 0x00006c0001b37983 */ /* 0x000f360000300800 */
[----:B------:R-:W-:Y:S01]  /*30690*/  IMAD.MOV.U32 R132, RZ, RZ, R32 ;  /* 0x000000ffff847224 */ /* 0x000fe200078e0020 */
[----:B------:R-:W-:Y:S01]  /*306a0*/  MOV R133, R33 ;  /* 0x0000002100857202 */ /* 0x000fe20000000f00 */
[----:B------:R-:W-:-:S02]  /*306b0*/  IMAD.MOV.U32 R134, RZ, RZ, R34 ;  /* 0x000000ffff867224 */ /* 0x000fc400078e0022 */
[----:B------:R-:W-:Y:S02]  /*306c0*/  IMAD.MOV.U32 R128, RZ, RZ, R35 ;  /* 0x000000ffff807224 */ /* 0x000fe400078e0023 */
[----:B------:R-:W-:Y:S01]  /*306d0*/  HMMA.1688.F32.TF32 R32, R72, R50, R180 ;  /* 0x000000324820723c */ /* 0x000fe200000810b4 */
[----:B------:R-:W4:Y:S04]  /*306e0*/  LDL.LU R180, [R1+0x40] ;  /* 0x0000400001b47983 */ /* 0x000f280000300800 */
[----:B------:R-:W4:Y:S04]  /*306f0*/  LDL.LU R181, [R1+0x44] ;  /* 0x0000440001b57983 */ /* 0x000f280000300800 */
[----:B------:R-:W4:Y:S04]  /*30700*/  LDL.LU R182, [R1+0x48] ;  /* 0x0000480001b67983 */ /* 0x000f280000300800 */
[----:B------:R-:W4:Y:S11]  /*30710*/  LDL.LU R183, [R1+0x4c] ;  /* 0x00004c0001b77983 */ /* 0x000f360000300800 */
[----:B------:R-:W-:Y:S01]  /*30720*/  MOV R36, R32 ;  /* 0x0000002000247202 */ /* 0x000fe20000000f00 */
[----:B------:R-:W-:Y:S01]  /*30730*/  IMAD.MOV.U32 R37, RZ, RZ, R33 ;  /* 0x000000ffff257224 */ /* 0x000fe200078e0021 */
[----:B------:R-:W-:Y:S01]  /*30740*/  MOV R175, R35 ;  /* 0x0000002300af7202 */ /* 0x000fe20000000f00 */
[----:B------:R-:W-:-:S02]  /*30750*/  IMAD.MOV.U32 R174, RZ, RZ, R34 ;  /* 0x000000ffffae7224 */ /* 0x000fc400078e0022 */
        /* <DEDUP_REMOVED lines=9> */
[----:B------:R-:W-:-:S15]  /*307f0*/  HMMA.1688.F32.TF32 R32, R72, R58, R136 ;  /* 0x0000003a4820723c */ /* 0x000fde0000081088 */
[----:B------:R-:W-:-:S09]  /*30800*/  NOP ;  /* 0x0000000000007918 */ /* 0x000fd20000000000 */
[----:B------:R-:W-:Y:S01]  /*30810*/  IMAD.MOV.U32 R56, RZ, RZ, R32 ;  /* 0x000000ffff387224 */ /* 0x000fe200078e0020 */
[----:B------:R-:W-:Y:S01]  /*30820*/  MOV R57, R33 ;  /* 0x0000002100397202 */ /* 0x000fe20000000f00 */
[----:B------:R-:W-:Y:S02]  /*30830*/  IMAD.MOV.U32 R138, RZ, RZ, R34 ;  /* 0x000000ffff8a7224 */ /* 0x000fe400078e0022 */
[----:B------:R-:W-:Y:S02]  /*30840*/  IMAD.MOV.U32 R139, RZ, RZ, R35 ;  /* 0x000000ffff8b7224 */ /* 0x000fe400078e0023 */
[----:B--2---:R-:W-:-:S15]  /*30850*/  HMMA.1688.F32.TF32 R32, R72, R54, R88 ;  /* 0x000000364820723c */ /* 0x004fde0000081058 */
[----:B------:R-:W-:-:S09]  /*30860*/  NOP ;  /* 0x0000000000007918 */ /* 0x000fd20000000000 */
[----:B------:R-:W-:Y:S01]  /*30870*/  MOV R60, R32 ;  /* 0x00000020003c7202 */ /* 0x000fe20000000f00 */
[----:B------:R-:W-:Y:S01]  /*30880*/  IMAD.MOV.U32 R61, RZ, RZ, R33 ;  /* 0x000000ffff3d7224 */ /* 0x000fe200078e0021 */
[----:B------:R-:W-:Y:S01]  /*30890*/  MOV R137, R35 ;  /* 0x0000002300897202 */ /* 0x000fe20000000f00 */
[----:B------:R-:W-:Y:S02]  /*308a0*/  IMAD.MOV.U32 R136, RZ, RZ, R34 ;  /* 0x000000ffff887224 */ /* 0x000fe400078e0022 */
[----:B---3--:R-:W-:-:S15]  /*308b0*/  HMMA.1688.F32.TF32 R32, R72, R66, R168 ;  /* 0x000000424820723c */ /* 0x008fde00000810a8 */
[----:B------:R-:W-:-:S09]  /*308c0*/  NOP ;  /* 0x0000000000007918 */ /* 0x000fd20000000000 */
        /* <DEDUP_REMOVED lines=10> */
[----:B----4-:R-:W-:-:S15]  /*30970*/  HMMA.1688.F32.TF32 R32, R72, R42, R176 ;  /* 0x0000002a4820723c */ /* 0x010fde00000810b0 */
[----:B------:R-:W-:-:S09]  /*30980*/  NOP ;  /* 0x0000000000007918 */ /* 0x000fd20000000000 */
        /* <DEDUP_REMOVED lines=19> */
[----:B------:R-:W2:Y:S01]  /*30ac0*/  LDL.LU R224, [R1+0x278c] ;  /* 0x00278c0001e07983 */ /* 0x000ea20000300800 */
[----:B------:R-:W-:-:S03]  /*30ad0*/  IMAD.MOV.U32 R241, RZ, RZ, R226 ;  /* 0x000000fffff17224 */ /* 0x000fc600078e00e2 */
[----:B------:R-:W3:Y:S04]  /*30ae0*/  LDL.LU R226, [R1+0x2788] ;  /* 0x0027880001e27983 */ /* 0x000ee80000300800 */
[----:B------:R-:W4:Y:S01]  /*30af0*/  LDL.LU R227, [R1+0x2784] ;  /* 0x0027840001e37983 */ /* 0x000f220000300800 */
[----:B------:R-:W-:-:S12]  /*30b00*/  IMAD.MOV.U32 R239, RZ, RZ, R2 ;  /* 0x000000ffffef7224 */ /* 0x000fd800078e0002 */
[----:B------:R-:W-:Y:S01]  /*30b10*/  MOV R251, R32 ;  /* 0x0000002000fb7202 */ /* 0x000fe20000000f00 */
[----:B------:R-:W-:Y:S01]  /*30b20*/  IMAD.MOV.U32 R250, RZ, RZ, R33 ;  /* 0x000000fffffa7224 */ /* 0x000fe200078e0021 */
[----:B------:R-:W-:Y:S01]  /*30b30*/  MOV R248, R35 ;  /* 0x0000002300f87202 */ /* 0x000fe20000000f00 */
[----:B------:R-:W-:Y:S02]  /*30b40*/  IMAD.MOV.U32 R249, RZ, RZ, R34 ;  /* 0x000000fffff97224 */ /* 0x000fe400078e0022 */
[----:B------:R-:W-:Y:S01]  /*30b50*/  HMMA.1688.F32.TF32 R32, R76, R58, R244 ;  /* 0x0000003a4c20723c */ /* 0x000fe200000810f4 */
[----:B------:R-:W-:Y:S04]  /*30b60*/  LDS R244, [R243+UR14+0x3180] ;  /* 0x0031800ef3f47984 */ /* 0x000fe80008000800 */
[----:B------:R1:W-:Y:S04]  /*30b70*/  LDS R246, [R243+UR14+0x3980] ;  /* 0x0039800ef3f67984 */ /* 0x0003e80008000800 */
[----:B------:R-:W-:Y:S01]  /*30b80*/  LDS R245, [R252+UR14+0x3180] ;  /* 0x0031800efcf57984 */ /* 0x000fe20008000800 */
[----:B-1----:R-:W-:-:S03]  /*30b90*/  IMAD.MOV.U32 R243, RZ, RZ, R225 ;  /* 0x000000fffff37224 */ /* 0x002fc600078e00e1 */
[----:B------:R-:W1:Y:S04]  /*30ba0*/  LDS R247, [R252+UR14+0x3980] ;  /* 0x0039800efcf77984 */ /* 0x000e680008000800 */
[----:B------:R-:W2:Y:S04]  /*30bb0*/  LDL.LU R225, [R1+0x2780] ;  /* 0x0027800001e17983 */ /* 0x000ea80000300800 */
[----:B------:R-:W2:Y:S04]  /*30bc0*/  LDL.LU R236, [R1+0x20] ;  /* 0x0000200001ec7983 */ /* 0x000ea80000300800 */
[----:B------:R-:W2:Y:S04]  /*30bd0*/  LDL.LU R237, [R1+0x24] ;  /* 0x0000240001ed7983 */ /* 0x000ea80000300800 */
[----:B------:R-:W2:Y:S04]  /*30be0*/  LDL.LU R238, [R1+0x28] ;  /* 0x0000280001ee7983 */ /* 0x000ea80000300800 */
[----:B------:R-:W3:Y:S04]  /*30bf0*/  LDL.LU R2, [R1+0x277c] ;  /* 0x00277c0001027983 */ /* 0x000ee80000300800 */
[----:B------:R-:W1:Y:S04]  /*30c00*/  LDL.LU R176, [R1+0x50] ;  /* 0x0000500001b07983 */ /* 0x000e680000300800 */
[----:B------:R-:W1:Y:S04]  /*30c10*/  LDL.LU R177, [R1+0x54] ;  /* 0x0000540001b17983 */ /* 0x000e680000300800 */
[----:B------:R-:W1:Y:S01]  /*30c20*/  LDL.LU R178, [R1+0x58] ;  /* 0x0000580001b27983 */ /* 0x000e620000300800 */
        /* <DEDUP_REMOVED lines=11> */
[----:B---3--:R-:W-:Y:S02]  /*30ce0*/  IMAD.MOV.U32 R179, RZ, RZ, R2 ;  /* 0x000000ffffb37224 */ /* 0x008fe400078e0002 */
[----:B------:R-:W3:-:S15]  /*30cf0*/  LDL.LU R2, [R1+0x2778] ;  /* 0x0027780001027983 */ /* 0x000ede0000300800 */
[----:B------:R-:W-:-:S06]  /*30d00*/  NOP ;  /* 0x0000000000007918 */ /* 0x000fcc0000000000 */
        /* <DEDUP_REMOVED lines=17> */
[----:B----4-:R-:W-:Y:S01]  /*30e20*/  MOV R180, R227 ;  /* 0x000000e300b47202 */ /* 0x010fe20000000f00 */
[----:B------:R-:W-:Y:S01]  /*30e30*/  IMAD.MOV.U32 R181, RZ, RZ, R226 ;  /* 0x000000ffffb57224 */ /* 0x000fe200078e00e2 */
[----:B--2---:R-:W-:Y:S01]  /*30e40*/  MOV R183, R224 ;  /* 0x000000e000b77202 */ /* 0x004fe20000000f00 */
[----:B------:R-:W-:Y:S01]  /*30e50*/  IMAD.MOV.U32 R182, RZ, RZ, R225 ;  /* 0x000000ffffb67224 */ /* 0x000fe200078e00e1 */
[----:B------:R-:W-:Y:S01]  /*30e60*/  LDS R224, [R0+UR14+0x4000] ;  /* 0x0040000e00e07984 */ /* 0x000fe20008000800 */
[C---:B-1----:R-:W-:Y:S03]  /*30e70*/  HMMA.1688.F32.TF32 R176, R244.reuse, R50, R176 ;  /* 0x00000032f4b0723c */ /* 0x042fe600000810b0 */
[----:B------:R-:W-:Y:S03]  /*30e80*/  LDS R226, [R0+UR14+0x4800] ;  /* 0x0048000e00e27984 */ /* 0x000fe60008000800 */
[C---:B------:R-:W-:Y:S01]  /*30e90*/  HMMA.1688.F32.TF32 R236, R244.reuse, R58, R236 ;  /* 0x0000003af4ec723c */ /* 0x040fe200000810ec */
[----:B------:R-:W-:Y:S04]  /*30ea0*/  LDS R225, [R3+UR14+0x4000] ;  /* 0x0040000e03e17984 */ /* 0x000fe80008000800 */
[----:B------:R-:W-:Y:S01]  /*30eb0*/  LDS R227, [R3+UR14+0x4800] ;  /* 0x0048000e03e37984 */ /* 0x000fe20008000800 */
[C---:B------:R-:W-:Y:S03]  /*30ec0*/  HMMA.1688.F32.TF32 R240, R244.reuse, R54, R240 ;  /* 0x00000036f4f0723c */ /* 0x040fe600000810f0 */
[----:B------:R-:W-:Y:S03]  /*30ed0*/  LDS R30, [R0+UR14+0x4900] ;  /* 0x0049000e001e7984 */ /* 0x000fe60008000800 */
[----:B------:R-:W-:Y:S01]  /*30ee0*/  IMAD.MOV.U32 R7, RZ, RZ, R35 ;  /* 0x000000ffff077224 */ /* 0x000fe200078e0023 */
[----:B------:R-:W-:Y:S01]  /*30ef0*/  MOV R5, R33 ;  /* 0x0000002100057202 */ /* 0x000fe20000000f00 */
[----:B------:R-:W-:Y:S01]  /*30f00*/  IMAD.MOV.U32 R6, RZ, RZ, R34 ;  /* 0x000000ffff067224 */ /* 0x000fe200078e0022 */
[----:B------:R-:W-:Y:S01]  /*30f10*/  HMMA.1688.F32.TF32 R180, R244, R46, R180 ;  /* 0x0000002ef4b4723c */ /* 0x000fe200000810b4 */
[----:B---3--:R-:W1:Y:S04]  /*30f20*/  LDSM.16.M88.4 R76, [R2+UR17+0x20080] ;  /* 0x02008011024c783b */ /* 0x008e680008000200 */
[----:B------:R-:W2:Y:S04]  /*30f30*/  LDSM.16.M88.4 R72, [R2+UR17+0x21080] ;  /* 0x021080110248783b */ /* 0x000ea80008000200 */
[----:B------:R-:W3:Y:S04]  /*30f40*/  LDSM.16.M88.4 R88, [R2+UR17+0x22080] ;  /* 0x022080110258783b */ /* 0x000ee80008000200 */
[----:B------:R-:W4:Y:S04]  /*30f50*/  LDSM.16.M88.4 R84, [R2+UR17+0x23080] ;  /* 0x023080110254783b */ /* 0x000f280008000200 */
[----:B------:R-:W4:Y:S04]  /*30f60*/  LDSM.16.M88.4 R92, [R2+UR17+0x24080] ;  /* 0x02408011025c783b */ /* 0x000f280008000200 */
[----:B------:R-:W4:Y:S04]  /*30f70*/  LDSM.16.M88.4 R228, [R2+UR17+0x25080] ;  /* 0x0250801102e4783b */ /* 0x000f280008000200 */
[----:B------:R-:W-:Y:S01]  /*30f80*/  LDSM.16.M88.4 R232, [R2+UR17+0x27080] ;  /* 0x0270801102e8783b */ /* 0x000fe20008000200 */
[----:B------:R-:W-:Y:S01]  /*30f90*/  MOV R28, R32 ;  /* 0x00000020001c7202 */ /* 0x000fe20000000f00 */
[----:B------:R-:W-:Y:S01]  /*30fa0*/  IMAD.MOV.U32 R58, RZ, RZ, R138 ;  /* 0x000000ffff3a7224 */ /* 0x000fe200078e008a */
[----:B------:R-:W-:Y:S01]  /*30fb0*/  MOV R54, R172 ;  /* 0x000000ac00367202 */ /* 0x000fe20000000f00 */
[----:B------:R-:W-:Y:S01]  /*30fc0*/  IMAD.MOV.U32 R59, RZ, RZ, R139 ;  /* 0x000000ffff3b7224 */ /* 0x000fe200078e008b */
[----:B------:R-:W-:Y:S01]  /*30fd0*/  LDS R32, [R0+UR14+0x4080] ;  /* 0x0040800e00207984 */ /* 0x000fe20008000800 */
[----:B------:R-:W-:-:S03]  /*30fe0*/  IMAD.MOV.U32 R55, RZ, RZ, R173 ;  /* 0x000000ffff377224 */ /* 0x000fc600078e00ad */
[----:B------:R-:W-:Y:S04]  /*30ff0*/  LDS R34, [R0+UR14+0x4880] ;  /* 0x0048800e00227984 */ /* 0x000fe80008000800 */
[----:B------:R-:W-:Y:S04]  /*31000*/  LDS R33, [R3+UR14+0x4080] ;  /* 0x0040800e03217984 */ /* 0x000fe80008000800 */
[----:B-1----:R-:W-:Y:S04]  /*31010*/  STL [R1+0x2634], R78 ;  /* 0x0026344e01007387 */ /* 0x002fe80000100800 */
[----:B------:R1:W-:Y:S04]  /*31020*/  STL [R1+0x2630], R79 ;  /* 0x0026304f01007387 */ /* 0x0003e80000100800 */
[----:B--2---:R2:W-:Y:S04]  /*31030*/  STL [R1+0x2638], R74 ;  /* 0x0026384a01007387 */ /* 0x0045e80000100800 */
[----:B------:R4:W-:Y:S01]  /*31040*/  STL [R1+0x25dc], R75 ;  /* 0x0025dc4b01007387 */ /* 0x0009e20000100800 */
[----:B-1----:R-:W-:-:S03]  /*31050*/  MOV R79, R7 ;  /* 0x00000007004f7202 */ /* 0x002fc60000000f00 */
[----:B---3--:R1:W-:Y:S01]  /*31060*/  STL [R1+0x25d4], R90 ;  /* 0x0025d45a01007387 */ /* 0x0083e20000100800 */
[----:B--2---:R-:W-:-:S03]  /*31070*/  IMAD.MOV.U32 R74, RZ, RZ, R6 ;  /* 0x000000ffff4a7224 */ /* 0x004fc600078e0006 */
[----:B------:R-:W-:Y:S01]  /*31080*/  LDS R35, [R3+UR14+0x4880] ;  /* 0x0048800e03237984 */ /* 0x000fe20008000800 */
[----:B----4-:R-:W-:-:S03]  /*31090*/  IMAD.MOV.U32 R75, RZ, RZ, R5 ;  /* 0x000000ffff4b7224 */ /* 0x010fc600078e0005 */
[----:B------:R-:W-:Y:S01]  /*310a0*/  LDS R29, [R3+UR14+0x4100] ;  /* 0x0041000e031d7984 */ /* 0x000fe20008000800 */
[----:B-1----:R-:W-:-:S03]  /*310b0*/  MOV R90, R4 ;  /* 0x00000004005a7202 */ /* 0x002fc60000000f00 */
[----:B------:R-:W1:Y:S04]  /*310c0*/  LDSM.16.M88.4 R4, [R2+UR17+0x26080] ;  /* 0x026080110204783b */ /* 0x000e680008000200 */
[----:B------:R-:W-:Y:S04]  /*310d0*/  STL [R1+0x25d0], R91 ;  /* 0x0025d05b01007387 */ /* 0x000fe80000100800 */
[----:B------:R-:W-:Y:S04]  /*310e0*/  STL [R1+0x263c], R86 ;  /* 0x00263c5601007387 */ /* 0x000fe80000100800 */
[----:B------:R-:W-:Y:S04]  /*310f0*/  STL [R1+0x25d8], R87 ;  /* 0x0025d85701007387 */ /* 0x000fe80000100800 */
[----:B------:R-:W-:Y:S04]  /*31100*/  STL [R1+0x2644], R94 ;  /* 0x0026445e01007387 */ /* 0x000fe80000100800 */
[----:B------:R-:W-:Y:S04]  /*31110*/  STL [R1+0x2640], R95 ;  /* 0x0026405f01007387 */ /* 0x000fe80000100800 */
[----:B------:R-:W-:Y:S04]  /*31120*/  STL [R1+0x264c], R230 ;  /* 0x00264ce601007387 */ /* 0x000fe80000100800 */
[----:B------:R-:W-:Y:S04]  /*31130*/  STL [R1+0x2648], R231 ;  /* 0x002648e701007387 */ /* 0x000fe80000100800 */
[----:B------:R-:W-:Y:S04]  /*31140*/  LDS R31, [R3+UR14+0x4900] ;  /* 0x0049000e031f7984 */ /* 0x000fe80008000800 */
[----:B-1----:R-:W-:Y:S04]  /*31150*/  STL [R1+0x2654], R6 ;  /* 0x0026540601007387 */ /* 0x002fe80000100800 */
[----:B------:R-:W-:Y:S04]  /*31160*/  STL [R1+0x2650], R7 ;  /* 0x0026500701007387 */ /* 0x000fe80000100800 */
[----:B------:R-:W-:Y:S04]  /*31170*/  STL [R1+0x265c], R234 ;  /* 0x00265cea01007387 */ /* 0x000fe80000100800 */
[----:B------:R-:W-:Y:S04]  /*31180*/  STL [R1+0x2658], R235 ;  /* 0x002658eb01007387 */ /* 0x000fe80000100800 */
[----:B------:R-:W-:Y:S04]  /*31190*/  STL [R1+0x23c8], R2 ;  /* 0x0023c80201007387 */ /* 0x000fe80000100800 */
[----:B------:R-:W-:Y:S04]  /*311a0*/  STL.64 [R1+0x210], R176 ;  /* 0x000210b001007387 */ /* 0x000fe80000100a00 */
[----:B------:R1:W-:Y:S04]  /*311b0*/  STL.64 [R1+0x218], R178 ;  /* 0x000218b201007387 */ /* 0x0003e80000100a00 */
[----:B-1----:R-:W2:Y:S04]  /*311c0*/  LDL.LU.64 R178, [R1+0x2770] ;  /* 0x0027700001b27983 */ /* 0x002ea80000300a00 */
[----:B------:R-:W2:Y:S04]  /*311d0*/  LDL.LU.64 R176, [R1+0x2768] ;  /* 0x0027680001b07983 */ /* 0x000ea80000300a00 */
[----:B------:R-:W-:Y:S04]  /*311e0*/  STL.64 [R1+0x170], R180 ;  /* 0x000170b401007387 */ /* 0x000fe80000100a00 */
[----:B------:R1:W-:Y:S04]  /*311f0*/  STL.64 [R1+0x178], R182 ;  /* 0x000178b601007387 */ /* 0x0003e80000100a00 */
[----:B-1----:R-:W3:Y:S04]  /*31200*/  LDL.LU.64 R182, [R1+0x2760] ;  /* 0x0027600001b67983 */ /* 0x002ee80000300a00 */
[----:B------:R-:W3:Y:S04]  /*31210*/  LDL.LU.64 R180, [R1+0x2758] ;  /* 0x0027580001b47983 */ /* 0x000ee80000300a00 */
[----:B------:R-:W-:Y:S04]  /*31220*/  STL.64 [R1+0xd0], R236 ;  /* 0x0000d0ec01007387 */ /* 0x000fe80000100a00 */
[----:B------:R1:W-:Y:S04]  /*31230*/  STL.64 [R1+0xd8], R238 ;  /* 0x0000d8ee01007387 */ /* 0x0003e80000100a00 */
[----:B-1----:R-:W4:Y:S04]  /*31240*/  LDL.LU.64 R238, [R1+0x2750] ;  /* 0x0027500001ee7983 */ /* 0x002f280000300a00 */
[----:B------:R-:W4:Y:S04]  /*31250*/  LDL.LU.64 R236, [R1+0x2748] ;  /* 0x0027480001ec7983 */ /* 0x000f280000300a00 */
[----:B------:R-:W-:Y:S04]  /*31260*/  STL.64 [R1+0xc0], R240 ;  /* 0x0000c0f001007387 */ /* 0x000fe80000100a00 */
[----:B------:R1:W-:Y:S04]  /*31270*/  STL.64 [R1+0xc8], R242 ;  /* 0x0000c8f201007387 */ /* 0x0003e80000100a00 */
[----:B-1----:R-:W4:Y:S04]  /*31280*/  LDL.LU.64 R242, [R1+0x2740] ;  /* 0x0027400001f27983 */ /* 0x002f280000300a00 */
[----:B------:R-:W4:Y:S01]  /*31290*/  LDL.LU.64 R240, [R1+0x2738] ;  /* 0x0027380001f07983 */ /* 0x000f220000300a00 */
[----:B------:R-:W-:-:S15]  /*312a0*/  HMMA.1688.F32.TF32 R68, R224, R76, R68 ;  /* 0x0000004ce044723c */ /* 0x000fde0000081044 */
[----:B------:R-:W-:-:S09]  /*312b0*/  NOP ;  /* 0x0000000000007918 */ /* 0x000fd20000000000 */
[----:B------:R-:W-:Y:S01]  /*312c0*/  MOV R234, R68 ;  /* 0x0000004400ea7202 */ /* 0x000fe20000000f00 */
[----:B------:R-:W-:Y:S01]  /*312d0*/  IMAD.MOV.U32 R235, RZ, RZ, R69 ;  /* 0x000000ffffeb7224 */ /* 0x000fe200078e0045 */
[----:B------:R-:W-:Y:S01]  /*312e0*/  MOV R7, R71 ;  /* 0x0000004700077202 */ /* 0x000fe20000000f00 */
[----:B------:R-:W-:Y:S02]  /*312f0*/  IMAD.MOV.U32 R6, RZ, RZ, R70 ;  /* 0x000000ffff067224 */ /* 0x000fe400078e0046 */
[----:B------:R-:W-:Y:S01]  /*31300*/  HMMA.1688.F32.TF32 R68, R224, R88, R152 ;  /* 0x00000058e044723c */ /* 0x000fe20000081098 */
[----:B------:R-:W-:-:S05]  /*31310*/  IMAD.MOV.U32 R78, RZ, RZ, R28 ;  /* 0x000000ffff4e7224 */ /* 0x000fca00078e001c */
[----:B------:R-:W-:Y:S01]  /*31320*/  HMMA.1688.F32.TF32 R80, R224, R72, R80 ;  /* 0x00000048e050723c */ /* 0x000fe20000081050 */
[----:B------:R-:W-:Y:S01]  /*31330*/  MOV R50, R74 ;  /* 0x0000004a00327202 */ /* 0x000fe20000000f00 */
[----:B------:R-:W-:-:S04]  /*31340*/  IMAD.MOV.U32 R51, RZ, RZ, R79 ;  /* 0x000000ffff337224 */ /* 0x000fc800078e004f */
[C---:B--2---:R-:W-:Y:S06]  /*31350*/  HMMA.1688.F32.TF32 R176, R244.reuse, R38, R176 ;  /* 0x00000026f4b0723c */ /* 0x044fec00000810b0 */
[C---:B---3--:R-:W-:Y:S06]  /*31360*/  HMMA.1688.F32.TF32 R180, R244.reuse, R42, R180 ;  /* 0x0000002af4b4723c */ /* 0x048fec00000810b4 */
[C---:B----4-:R-:W-:Y:S06]  /*31370*/  HMMA.1688.F32.TF32 R236, R244.reuse, R62, R236 ;  /* 0x0000003ef4ec723c */ /* 0x050fec00000810ec */
[----:B------:R-:W-:Y:S01]  /*31380*/  HMMA.1688.F32.TF32 R240, R244, R66, R240 ;  /* 0x00000042f4f0723c */ /* 0x000fe200000810f0 */
[----:B------:R-:W-:Y:S01]  /*31390*/  MOV R152, R186 ;  /* 0x000000ba00987202 */ /* 0x000fe20000000f00 */
[----:B------:R-:W-:Y:S01]  /*313a0*/  IMAD.MOV.U32 R153, RZ, RZ, R187 ;  /* 0x000000ffff997224 */ /* 0x000fe200078e00bb */
[----:B------:R-:W-:Y:S01]  /*313b0*/  MOV R155, R149 ;  /* 0x00000095009b7202 */ /* 0x000fe20000000f00 */
[----:B------:R-:W-:Y:S01]  /*313c0*/  IMAD.MOV.U32 R154, RZ, RZ, R148 ;  /* 0x000000ffff9a7224 */ /* 0x000fe200078e0094 */
[----:B------:R-:W1:-:S15]  /*313d0*/  LDS R28, [R0+UR14+0x4100] ;  /* 0x0041000e001c7984 */ /* 0x000e5e0008000800 */
[----:B------:R-:W-:-:S03]  /*313e0*/  NOP ;  /* 0x0000000000007918 */ /* 0x000fc60000000000 */
[----:B------:R-:W-:Y:S04]  /*313f0*/  STL.64 [R1+0xb0], R240 ;  /* 0x0000b0f001007387 */ /* 0x000fe80000100a00 */
[----:B------:R-:W-:Y:S04]  /*31400*/  STL.64 [R1+0xb8], R242 ;  /* 0x0000b8f201007387 */ /* 0x000fe80000100a00 */
[----:B------:R-:W-:Y:S04]  /*31410*/  STL.64 [R1+0xa0], R236 ;  /* 0x0000a0ec01007387 */ /* 0x000fe80000100a00 */
[----:B------:R-:W-:Y:S04]  /*31420*/  STL.64 [R1+0xa8], R238 ;  /* 0x0000a8ee01007387 */ /* 0x000fe80000100a00 */
[----:B------:R-:W-:Y:S04]  /*31430*/  STL.64 [R1+0x90], R180 ;  /* 0x000090b401007387 */ /* 0x000fe80000100a00 */
[----:B------:R-:W-:Y:S04]  /*31440*/  STL.64 [R1+0x98], R182 ;  /* 0x000098b601007387 */ /* 0x000fe80000100a00 */
[----:B------:R-:W-:Y:S04]  /*31450*/  STL.64 [R1+0x80], R176 ;  /* 0x000080b001007387 */ /* 0x000fe80000100a00 */
[----:B------:R-:W-:Y:S04]  /*31460*/  STL.64 [R1+0x88], R178 ;  /* 0x000088b201007387 */ /* 0x000fe80000100a00 */
[----:B------:R2:W-:Y:S04]  /*31470*/  STL [R1+0x266c], R7 ;  /* 0x00266c0701007387 */ /* 0x0005e80000100800 */
[----:B------:R3:W-:Y:S04]  /*31480*/  STL [R1+0x2668], R6 ;  /* 0x0026680601007387 */ /* 0x0007e80000100800 */
[----:B------:R4:W-:Y:S01]  /*31490*/  STL [R1+0x2664], R235 ;  /* 0x002664eb01007387 */ /* 0x0009e20000100800 */
[----:B--2---:R-:W-:-:S03]  /*314a0*/  IMAD.MOV.U32 R7, RZ, RZ, R68 ;  /* 0x000000ffff077224 */ /* 0x004fc600078e0044 */
[----:B------:R2:W-:Y:S01]  /*314b0*/  STL [R1+0x2660], R234 ;  /* 0x002660ea01007387 */ /* 0x0005e20000100800 */
[----:B---3--:R-:W-:Y:S02]  /*314c0*/  IMAD.MOV.U32 R6, RZ, RZ, R69 ;  /* 0x000000ffff067224 */ /* 0x008fe400078e0045 */
[----:B------:R-:W-:Y:S02]  /*314d0*/  IMAD.MOV.U32 R46, RZ, RZ, R78 ;  /* 0x000000ffff2e7224 */ /* 0x000fe400078e004e */
[----:B------:R-:W-:Y:S01]  /*314e0*/  IMAD.MOV.U32 R237, RZ, RZ, R203 ;  /* 0x000000ffffed7224 */ /* 0x000fe200078e00cb */
[----:B----4-:R-:W-:Y:S01]  /*314f0*/  MOV R235, R70 ;  /* 0x0000004600eb7202 */ /* 0x010fe20000000f00 */
[----:B------:R-:W-:Y:S01]  /*31500*/  IMAD.MOV.U32 R238, RZ, RZ, R196 ;  /* 0x000000ffffee7224 */ /* 0x000fe200078e00c4 */
[----:B------:R-:W-:Y:S01]  /*31510*/  MOV R239, R197 ;  /* 0x000000c500ef7202 */ /* 0x000fe20000000f00 */
[----:B--2---:R-:W-:Y:S01]  /*31520*/  IMAD.MOV.U32 R234, RZ, RZ, R71 ;  /* 0x000000ffffea7224 */ /* 0x004fe200078e0047 */
[----:B------:R-:W-:Y:S01]  /*31530*/  MOV R245, R195 ;  /* 0x000000c300f57202 */ /* 0x000fe20000000f00 */
[----:B------:R-:W-:Y:S01]  /*31540*/  HMMA.1688.F32.TF32 R68, R224, R84, R156 ;  /* 0x00000054e044723c */ /* 0x000fe2000008109c */
[----:B------:R-:W-:Y:S01]  /*31550*/  STL.64 [R1+0x60], R80 ;  /* 0x0000605001007387 */ /* 0x000fe20000100a00 */
[----:B------:R-:W-:-:S03]  /*31560*/  IMAD.MOV.U32 R176, RZ, RZ, R198 ;  /* 0x000000ffffb07224 */ /* 0x000fc600078e00c6 */
[----:B------:R-:W-:Y:S01]  /*31570*/  STL.64 [R1+0x68], R82 ;  /* 0x0000685201007387 */ /* 0x000fe20000100a00 */
[----:B------:R-:W-:-:S03]  /*31580*/  IMAD.MOV.U32 R177, RZ, RZ, R199 ;  /* 0x000000ffffb17224 */ /* 0x000fc600078e00c7 */
[----:B------:R-:W2:Y:S01]  /*31590*/  LDL.LU R203, [R1+0x2730] ;  /* 0x0027300001cb7983 */ /* 0x000ea20000300800 */
[----:B------:R-:W-:-:S03]  /*315a0*/  MOV R178, R192 ;  /* 0x000000c000b27202 */ /* 0x000fc60000000f00 */
[----:B------:R-:W3:Y:S01]  /*315b0*/  LDL.LU R196, [R1+0x272c] ;  /* 0x00272c0001c47983 */ /* 0x000ee20000300800 */
[----:B------:R-:W-:-:S03]  /*315c0*/  IMAD.MOV.U32 R179, RZ, RZ, R193 ;  /* 0x000000ffffb37224 */ /* 0x000fc600078e00c1 */
[----:B------:R-:W3:Y:S01]  /*315d0*/  LDL.LU R197, [R1+0x2728] ;  /* 0x0027280001c57983 */ /* 0x000ee20000300800 */
[----:B------:R-:W-:-:S03]  /*315e0*/  IMAD.MOV.U32 R244, RZ, RZ, R194 ;  /* 0x000000fffff47224 */ /* 0x000fc600078e00c2 */
[----:B------:R-:W3:Y:S03]  /*315f0*/  LDL.LU R198, [R1+0x2724] ;  /* 0x0027240001c67983 */ /* 0x000ee60000300800 */
[----:B------:R-:W-:Y:S01]  /*31600*/  IMAD.MOV.U32 R86, RZ, RZ, R68 ;  /* 0x000000ffff567224 */ /* 0x000fe200078e0044 */
[----:B------:R-:W-:Y:S01]  /*31610*/  MOV R74, R69 ;  /* 0x00000045004a7202 */ /* 0x000fe20000000f00 */
[----:B------:R-:W-:Y:S01]  /*31620*/  IMAD.MOV.U32 R78, RZ, RZ, R70 ;  /* 0x000000ffff4e7224 */ /* 0x000fe200078e0046 */
[----:B------:R-:W3:Y:S01]  /*31630*/  LDL.LU R199, [R1+0x2720] ;  /* 0x0027200001c77983 */ /* 0x000ee20000300800 */
[----:B------:R-:W-:Y:S02]  /*31640*/  IMAD.MOV.U32 R79, RZ, RZ, R71 ;  /* 0x000000ffff4f7224 */ /* 0x000fe400078e0047 */
[----:B------:R-:W-:Y:S01]  /*31650*/  HMMA.1688.F32.TF32 R68, R224, R92, R160 ;  /* 0x0000005ce044723c */ /* 0x000fe200000810a0 */
[----:B------:R-:W4:Y:S01]  /*31660*/  LDL.LU R192, [R1+0x271c] ;  /* 0x00271c0001c07983 */ /* 0x000f220000300800 */
[----:B------:R-:W-:-:S03]  /*31670*/  IMAD.MOV.U32 R246, RZ, RZ, R188 ;  /* 0x000000fffff67224 */ /* 0x000fc600078e00bc */
[----:B------:R-:W4:Y:S01]  /*31680*/  LDL.LU R193, [R1+0x2718] ;  /* 0x0027180001c17983 */ /* 0x000f220000300800 */
[----:B------:R-:W-:-:S03]  /*31690*/  IMAD.MOV.U32 R247, RZ, RZ, R189 ;  /* 0x000000fffff77224 */ /* 0x000fc600078e00bd */
[----:B------:R-:W4:Y:S04]  /*316a0*/  LDL.LU R194, [R1+0x2714] ;  /* 0x0027140001c27983 */ /* 0x000f280000300800 */
[----:B------:R-:W4:Y:S04]  /*316b0*/  LDL.LU R195, [R1+0x2710] ;  /* 0x0027100001c37983 */ /* 0x000f280000300800 */
[----:B------:R-:W2:Y:S04]  /*316c0*/  LDL.LU R188, [R1+0x270c] ;  /* 0x00270c0001bc7983 */ /* 0x000ea80000300800 */
[----:B------:R-:W2:Y:S03]  /*316d0*/  LDL.LU R189, [R1+0x2708] ;  /* 0x0027080001bd7983 */ /* 0x000ea60000300800 */
[----:B------:R-:W-:Y:S01]  /*316e0*/  MOV R230, R68 ;  /* 0x0000004400e67202 */ /* 0x000fe20000000f00 */
[----:B------:R-:W-:Y:S01]  /*316f0*/  IMAD.MOV.U32 R231, RZ, RZ, R69 ;  /* 0x000000ffffe77224 */ /* 0x000fe200078e0045 */
[----:B------:R-:W-:Y:S01]  /*31700*/  MOV R95, R71 ;  /* 0x00000047005f7202 */ /* 0x000fe20000000f00 */
[----:B------:R-:W-:-:S02]  /*31710*/  IMAD.MOV.U32 R94, RZ, RZ, R70 ;  /* 0x000000ffff5e7224 */ /* 0x000fc400078e0046 */
[----:B------:R-:W-:Y:S01]  /*31720*/  IMAD.MOV.U32 R47, RZ, RZ, R75 ;  /* 0x000000ffff2f7224 */ /* 0x000fe200078e004b */
[----:B------:R-:W-:Y:S01]  /*31730*/  HMMA.1688.F32.TF32 R68, R224, R228, R164 ;  /* 0x000000e4e044723c */ /* 0x000fe200000810a4 */
[----:B------:R-:W-:Y:S02]  /*31740*/  IMAD.MOV.U32 R160, RZ, RZ, R168 ;  /* 0x000000ffffa07224 */ /* 0x000fe400078e00a8 */
[----:B------:R-:W-:Y:S01]  /*31750*/  IMAD.MOV.U32 R42, RZ, RZ, R140 ;  /* 0x000000ffff2a7224 */ /* 0x000fe200078e008c */
[----:B------:R-:W-:Y:S01]  /*31760*/  MOV R66, R142 ;  /* 0x0000008e00427202 */ /* 0x000fe20000000f00 */
[----:B------:R-:W-:Y:S02]  /*31770*/  IMAD.MOV.U32 R43, RZ, RZ, R141 ;  /* 0x000000ffff2b7224 */ /* 0x000fe400078e008d */
[----:B------:R-:W-:Y:S01]  /*31780*/  IMAD.MOV.U32 R67, RZ, RZ, R143 ;  /* 0x000000ffff437224 */ /* 0x000fe200078e008f */
[----:B------:R-:W-:Y:S01]  /*31790*/  MOV R164, R190 ;  /* 0x000000be00a47202 */ /* 0x000fe20000000f00 */
[----:B------:R-:W-:Y:S01]  /*317a0*/  IMAD.MOV.U32 R165, RZ, RZ, R191 ;  /* 0x000000ffffa57224 */ /* 0x000fe200078e00bf */
[----:B------:R-:W2:Y:S01]  /*317b0*/  LDL.LU R190, [R1+0x2704] ;  /* 0x0027040001be7983 */ /* 0x000ea20000300800 */
[----:B------:R-:W-:Y:S01]  /*317c0*/  IMAD.MOV.U32 R166, RZ, RZ, R184 ;  /* 0x000000ffffa67224 */ /* 0x000fe200078e00b8 */
[----:B------:R-:W-:-:S02]  /*317d0*/  MOV R167, R185 ;  /* 0x000000b900a77202 */ /* 0x000fc40000000f00 */
[----:B------:R-:W2:Y:S01]  /*317e0*/  LDL.LU R191, [R1+0x2700] ;  /* 0x0027000001bf7983 */ /* 0x000ea20000300800 */
[----:B------:R-:W-:-:S03]  /*317f0*/  IMAD.MOV.U32 R161, RZ, RZ, R169 ;  /* 0x000000ffffa17224 */ /* 0x000fc600078e00a9 */
[----:B------:R-:W3:Y:S01]  /*31800*/  LDL.LU R184, [R1+0x26fc] ;  /* 0x0026fc0001b87983 */ /* 0x000ee20000300800 */
[----:B------:R-:W-:-:S03]  /*31810*/  MOV R162, R170 ;  /* 0x000000aa00a27202 */ /* 0x000fc60000000f00 */
[----:B------:R-:W3:Y:S01]  /*31820*/  LDL.LU R185, [R1+0x26f8] ;  /* 0x0026f80001b97983 */ /* 0x000ee20000300800 */
[----:B------:R-:W-:-:S03]  /*31830*/  IMAD.MOV.U32 R163, RZ, RZ, R171 ;  /* 0x000000ffffa37224 */ /* 0x000fc600078e00ab */
[----:B------:R-:W4:Y:S04]  /*31840*/  LDL.LU R168, [R1+0x26f4] ;  /* 0x0026f40001a87983 */ /* 0x000f280000300800 */
[----:B------:R-:W4:Y:S04]  /*31850*/  LDL.LU R169, [R1+0x26f0] ;  /* 0x0026f00001a97983 */ /* 0x000f280000300800 */
[----:B------:R-:W4:Y:S04]  /*31860*/  LDL.LU R170, [R1+0x26ec] ;  /* 0x0026ec0001aa7983 */ /* 0x000f280000300800 */
[----:B------:R-:W4:Y:S01]  /*31870*/  LDL.LU R171, [R1+0x26e8] ;  /* 0x0026e80001ab7983 */ /* 0x000f220000300800 */
[----:B------:R-:W-:Y:S01]  /*31880*/  IMAD.MOV.U32 R156, RZ, RZ, R251 ;  /* 0x000000ffff9c7224 */ /* 0x000fe200078e00fb */
[----:B------:R-:W-:Y:S01]  /*31890*/  MOV R157, R250 ;  /* 0x000000fa009d7202 */ /* 0x000fe20000000f00 */
[----:B------:R-:W-:Y:S01]  /*318a0*/  IMAD.MOV.U32 R158, RZ, RZ, R249 ;  /* 0x000000ffff9e7224 */ /* 0x000fe200078e00f9 */
[----:B------:R-:W3:Y:S01]  /*318b0*/  LDL.LU R186, [R1+0x26e4] ;  /* 0x0026e40001ba7983 */ /* 0x000ee20000300800 */
[----:B------:R-:W-:-:S03]  /*318c0*/  IMAD.MOV.U32 R159, RZ, RZ, R248 ;  /* 0x000000ffff9f7224 */ /* 0x000fc600078e00f8 */
[----:B------:R-:W3:Y:S04]  /*318d0*/  LDL.LU R187, [R1+0x26e0] ;  /* 0x0026e00001bb7983 */ /* 0x000ee80000300800 */
[----:B------:R-:W2:Y:S01]  /*318e0*/  LDL.LU R148, [R1+0x26dc] ;  /* 0x0026dc0001947983 */ /* 0x000ea20000300800 */
[----:B------:R-:W-:-:S03]  /*318f0*/  IMAD.MOV.U32 R240, RZ, RZ, R46 ;  /* 0x000000fffff07224 */ /* 0x000fc600078e002e */
[----:B------:R-:W2:Y:S01]  /*31900*/  LDL.LU R149, [R1+0x26d8] ;  /* 0x0026d80001957983 */ /* 0x000ea20000300800 */
[----:B------:R-:W-:Y:S01]  /*31910*/  MOV R241, R47 ;  /* 0x0000002f00f17202 */ /* 0x000fe20000000f00 */
[----:B------:R-:W-:Y:S01]  /*31920*/  IMAD.MOV.U32 R46, RZ, RZ, R146 ;  /* 0x000000ffff2e7224 */ /* 0x000fe200078e0092 */
[----:B------:R-:W-:Y:S01]  /*31930*/  MOV R47, R147 ;  /* 0x00000093002f7202 */ /* 0x000fe20000000f00 */
[----:B------:R-:W-:Y:S01]  /*31940*/  IMAD.MOV.U32 R62, RZ, RZ, R136 ;  /* 0x000000ffff3e7224 */ /* 0x000fe200078e0088 */
[----:B------:R-:W-:Y:S01]  /*31950*/  MOV R63, R137 ;  /* 0x00000089003f7202 */ /* 0x000fe20000000f00 */
[----:B------:R-:W-:Y:S01]  /*31960*/  IMAD.MOV.U32 R38, RZ, RZ, R174 ;  /* 0x000000ffff267224 */ /* 0x000fe200078e00ae */
[----:B------:R-:W-:Y:S01]  /*31970*/  MOV R39, R175 ;  /* 0x000000af00277202 */ /* 0x000fe20000000f00 */
[----:B------:R-:W-:Y:S01]  /*31980*/  IMAD.MOV.U32 R2, RZ, RZ, R90 ;  /* 0x000000ffff027224 */ /* 0x000fe200078e005a */
[C---:B-1----:R-:W-:Y:S06]  /*31990*/  HMMA.1688.F32.TF32 R204, R28.reuse, R84, R204 ;  /* 0x000000541ccc723c */ /* 0x042fec00000810cc */
[C---:B------:R-:W-:Y:S06]  /*319a0*/  HMMA.1688.F32.TF32 R208, R28.reuse, R92, R208 ;  /* 0x0000005c1cd0723c */ /* 0x040fec00000810d0 */
[C---:B------:R-:W-:Y:S06]  /*319b0*/  HMMA.1688.F32.TF32 R212, R28.reuse, R228, R212 ;  /* 0x000000e41cd4723c */ /* 0x040fec00000810d4 */
[C---:B------:R-:W-:Y:S06]  /*319c0*/  HMMA.1688.F32.TF32 R216, R28.reuse, R4, R216 ;  /* 0x000000041cd8723c */ /* 0x040fec00000810d8 */
[----:B------:R-:W-:Y:S01]  /*319d0*/  HMMA.1688.F32.TF32 R220, R28, R232, R220 ;  /* 0x000000e81cdc723c */ /* 0x000fe200000810dc */
[----:B------:R-:W-:Y:S01]  /*319e0*/  IMAD.MOV.U32 R242, RZ, RZ, R50 ;  /* 0x000000fffff27224 */ /* 0x000fe200078e0032 */
[----:B------:R-:W-:Y:S01]  /*319f0*/  LDS R181, [R252+UR14+0x4100] ;  /* 0x0041000efcb57984 */ /* 0x000fe20008000800 */
[----:B------:R-:W-:-:S03]  /*31a00*/  IMAD.MOV.U32 R243, RZ, RZ, R51 ;  /* 0x000000fffff37224 */ /* 0x000fc600078e0033 */
[----:B------:R-:W-:Y:S01]  /*31a10*/  LDS R183, [R252+UR14+0x4900] ;  /* 0x0049000efcb77984 */ /* 0x000fe20008000800 */
[----:B----4-:R-:W-:Y:S01]  /*31a20*/  HMMA.1688.F32.TF32 R248, R224, R4, R168 ;  /* 0x00000004e0f8723c */ /* 0x010fe200000810a8 */
[----:B------:R-:W-:Y:S01]  /*31a30*/  MOV R236, R2 ;  /* 0x0000000200ec7202 */ /* 0x000fe20000000f00 */
[----:B------:R-:W-:Y:S01]  /*31a40*/  IMAD.MOV.U32 R75, RZ, RZ, R68 ;  /* 0x000000ffff4b7224 */ /* 0x000fe200078e0044 */
[----:B------:R-:W-:Y:S01]  /*31a50*/  MOV R90, R70 ;  /* 0x00000046005a7202 */ /* 0x000fe20000000f00 */
[----:B------:R-:W-:Y:S01]  /*31a60*/  IMAD.MOV.U32 R87, RZ, RZ, R69 ;  /* 0x000000ffff577224 */ /* 0x000fe200078e0045 */
[----:B------:R-:W-:Y:S02]  /*31a70*/  LDS R51, [R252+UR14+0x4880] ;  /* 0x0048800efc337984 */ /* 0x000fe40008000800 */
[----:B------:R-:W-:Y:S01]  /*31a80*/  IMAD.MOV.U32 R168, RZ, RZ, R150 ;  /* 0x000000ffffa87224 */ /* 0x000fe200078e0096 */
[----:B------:R-:W-:Y:S01]  /*31a90*/  MOV R170, R144 ;  /* 0x0000009000aa7202 */ /* 0x000fe20000000f00 */
[----:B------:R-:W4:Y:S01]  /*31aa0*/  LDL.LU R150, [R1+0x26d4] ;  /* 0x0026d40001967983 */ /* 0x000f220000300800 */
[----:B------:R-:W-:-:S02]  /*31ab0*/  IMAD.MOV.U32 R169, RZ, RZ, R151 ;  /* 0x000000ffffa97224 */ /* 0x000fc400078e0097 */
[----:B------:R-:W-:Y:S01]  /*31ac0*/  IMAD.MOV.U32 R171, RZ, RZ, R145 ;  /* 0x000000ffffab7224 */ /* 0x000fe200078e0091 */
        /* <DEDUP_REMOVED lines=17> */
[----:B------:R1:W-:Y:S04]  /*31be0*/  STL.64 [R1+0x2588], R250 ;  /* 0x002588fa01007387 */ /* 0x0003e80000100a00 */
[----:B------:R3:W-:Y:S01]  /*31bf0*/  STL.64 [R1+0x2580], R248 ;  /* 0x002580f801007387 */ /* 0x0007e20000100a00 */
[----:B------:R-:W-:Y:S01]  /*31c00*/  LOP3.LUT R2, R0, 0x40, RZ, 0x3c, !PT ;  /* 0x0000004000027812 */ /* 0x000fe200078e3cff */
[----:B------:R-:W-:-:S02]  /*31c10*/  IMAD.MOV.U32 R91, RZ, RZ, R71 ;  /* 0x000000ffff5b7224 */ /* 0x000fc400078e0047 */
[----:B------:R-:W-:Y:S01]  /*31c20*/  LDS R69, [R252+UR14+0x4000] ;  /* 0x0040000efc457984 */ /* 0x000fe20008000800 */
[----:B-1----:R-:W-:Y:S01]  /*31c30*/  MOV R250, R134 ;  /* 0x0000008600fa7202 */ /* 0x002fe20000000f00 */
[----:B------:R-:W-:Y:S02]  /*31c40*/  IMAD.MOV.U32 R251, RZ, RZ, R128 ;  /* 0x000000fffffb7224 */ /* 0x000fe400078e0080 */
[----:B------:R-:W-:Y:S01]  /*31c50*/  LDS R68, [R2+UR14+0x4000] ;  /* 0x0040000e02447984 */ /* 0x000fe20008000800 */
[----:B---3--:R-:W-:-:S03]  /*31c60*/  IMAD.MOV.U32 R248, RZ, RZ, R132 ;  /* 0x000000fffff87224 */ /* 0x008fc600078e0084 */
[----:B------:R-:W3:Y:S01]  /*31c70*/  LDL.LU R132, [R1+0x268c] ;  /* 0x00268c0001847983 */ /* 0x000ee20000300800 */
[----:B------:R-:W-:-:S03]  /*31c80*/  IMAD.MOV.U32 R249, RZ, RZ, R133 ;  /* 0x000000fffff97224 */ /* 0x000fc600078e0085 */
[----:B------:R-:W3:Y:S04]  /*31c90*/  LDL.LU R133, [R1+0x2688] ;  /* 0x0026880001857983 */ /* 0x000ee80000300800 */
[----:B------:R-:W3:Y:S04]  /*31ca0*/  LDL.LU R134, [R1+0x2684] ;  /* 0x0026840001867983 */ /* 0x000ee80000300800 */
[----:B------:R-:W3:Y:S04]  /*31cb0*/  LDL.LU R128, [R1+0x2680] ;  /* 0x0026800001807983 */ /* 0x000ee80000300800 */
[----:B------:R-:W-:Y:S04]  /*31cc0*/  LDS R70, [R2+UR14+0x4800] ;  /* 0x0048000e02467984 */ /* 0x000fe80008000800 */
[----:B------:R-:W1:Y:S01]  /*31cd0*/  LDS R71, [R252+UR14+0x4800] ;  /* 0x0048000efc477984 */ /* 0x000e620008000800 */
[C---:B------:R-:W-:Y:S03]  /*31ce0*/  HMMA.1688.F32.TF32 R184, R32.reuse, R4, R184 ;  /* 0x0000000420b8723c */ /* 0x040fe600000810b8 */
[----:B------:R-:W-:Y:S03]  /*31cf0*/  LDS R180, [R2+UR14+0x4100] ;  /* 0x0041000e02b47984 */ /* 0x000fe60008000800 */
[-C--:B--2---:R-:W-:Y:S01]  /*31d00*/  HMMA.1688.F32.TF32 R188, R32, R232.reuse, R188 ;  /* 0x000000e820bc723c */ /* 0x084fe200000810bc */
[----:B------:R-:W-:Y:S04]  /*31d10*/  LDS R182, [R2+UR14+0x4900] ;  /* 0x0049000e02b67984 */ /* 0x000fe80008000800 */
[----:B------:R-:W-:Y:S01]  /*31d20*/  LDS R50, [R2+UR14+0x4880] ;  /* 0x0048800e02327984 */ /* 0x000fe20008000800 */
[----:B----4-:R-:W-:Y:S07]  /*31d30*/  HMMA.1688.F32.TF32 R80, R224, R232, R172 ;  /* 0x000000e8e050723c */ /* 0x010fee00000810ac */
[----:B------:R-:W-:Y:S01]  /*31d40*/  IMAD.MOV.U32 R172, RZ, RZ, R129 ;  /* 0x000000ffffac7224 */ /* 0x000fe200078e0081 */
[----:B------:R-:W-:Y:S01]  /*31d50*/  MOV R173, R130 ;  /* 0x0000008200ad7202 */ /* 0x000fe20000000f00 */
[----:B------:R-:W3:Y:S01]  /*31d60*/  LDL.LU R129, [R1+0x267c] ;  /* 0x00267c0001817983 */ /* 0x000ee20000300800 */
[----:B------:R-:W-:-:S03]  /*31d70*/  IMAD.MOV.U32 R174, RZ, RZ, R131 ;  /* 0x000000ffffae7224 */ /* 0x000fc600078e0083 */
[----:B------:R-:W3:Y:S01]  /*31d80*/  LDL.LU R130, [R1+0x2678] ;  /* 0x0026780001827983 */ /* 0x000ee20000300800 */
[----:B------:R-:W-:-:S03]  /*31d90*/  IMAD.MOV.U32 R175, RZ, RZ, R135 ;  /* 0x000000ffffaf7224 */ /* 0x000fc600078e0087 */
[----:B------:R-:W3:Y:S04]  /*31da0*/  LDL.LU R131, [R1+0x2674] ;  /* 0x0026740001837983 */ /* 0x000ee80000300800 */
[----:B------:R-:W2:Y:S04]  /*31db0*/  LDL.LU R135, [R1+0x2670] ;  /* 0x0026700001877983 */ /* 0x000ea80000300800 */
[----:B------:R-:W4:Y:S04]  /*31dc0*/  LDL.LU R224, [R1+0x160] ;  /* 0x0001600001e07983 */ /* 0x000f280000300800 */
[----:B------:R-:W4:Y:S01]  /*31dd0*/  LDL.LU R225, [R1+0x164] ;  /* 0x0001640001e17983 */ /* 0x000f220000300800 */
[C---:B------:R-:W-:Y:S06]  /*31de0*/  HMMA.1688.F32.TF32 R136, R32.reuse, R88, R136 ;  /* 0x000000582088723c */ /* 0x040fec0000081088 */
[C---:B------:R-:W-:Y:S06]  /*31df0*/  HMMA.1688.F32.TF32 R140, R32.reuse, R84, R140 ;  /* 0x00000054208c723c */ /* 0x040fec000008108c */
[C---:B------:R-:W-:Y:S06]  /*31e00*/  HMMA.1688.F32.TF32 R144, R32.reuse, R92, R144 ;  /* 0x0000005c2090723c */ /* 0x040fec0000081090 */
[----:B------:R-:W-:Y:S01]  /*31e10*/  HMMA.1688.F32.TF32 R148, R32, R228, R148 ;  /* 0x000000e42094723c */ /* 0x000fe20000081094 */
[----:B------:R-:W-:Y:S05]  /*31e20*/  STL.64 [R1+0x2598], R82 ;  /* 0x0025985201007387 */ /* 0x000fea0000100a00 */
[C---:B-1----:R-:W-:Y:S01]  /*31e30*/  HMMA.1688.F32.TF32 R124, R68.reuse, R76, R124 ;  /* 0x0000004c447c723c */ /* 0x042fe2000008107c */
[----:B------:R-:W-:Y:S05]  /*31e40*/  STL.64 [R1+0x2590], R80 ;  /* 0x0025905001007387 */ /* 0x000fea0000100a00 */
[C---:B------:R-:W-:Y:S06]  /*31e50*/  HMMA.1688.F32.TF32 R12, R68.reuse, R72, R12 ;  /* 0x00000048440c723c */ /* 0x040fec000008100c */
[----:B------:R-:W-:Y:S06]  /*31e60*/  HMMA.1688.F32.TF32 R16, R68, R88, R16 ;  /* 0x000000584410723c */ /* 0x000fec0000081010 */
[C---:B------:R-:W-:Y:S06]  /*31e70*/  HMMA.1688.F32.TF32 R192, R28.reuse, R76, R192 ;  /* 0x0000004c1cc0723c */ /* 0x040fec00000810c0 */
[C---:B------:R-:W-:Y:S06]  /*31e80*/  HMMA.1688.F32.TF32 R196, R28.reuse, R72, R196 ;  /* 0x000000481cc4723c */ /* 0x040fec00000810c4 */
[----:B------:R-:W-:Y:S01]  /*31e90*/  HMMA.1688.F32.TF32 R200, R28, R88, R200 ;  /* 0x000000581cc8723c */ /* 0x000fe200000810c8 */
[----:B------:R-:W-:Y:S04]  /*31ea0*/  LDS R28, [R0+UR14+0x4180] ;  /* 0x0041800e001c7984 */ /* 0x000fe80008000800 */
[----:B------:R-:W-:Y:S04]  /*31eb0*/  LDS R30, [R0+UR14+0x4980] ;  /* 0x0049800e001e7984 */ /* 0x000fe80008000800 */
[----:B------:R-:W-:Y:S04]  /*31ec0*/  LDS R29, [R3+UR14+0x4180] ;  /* 0x0041800e031d7984 */ /* 0x000fe80008000800 */
[----:B------:R-:W1:Y:S01]  /*31ed0*/  LDS R31, [R3+UR14+0x4980] ;  /* 0x0049800e031f7984 */ /* 0x000e620008000800 */
[----:B------:R-:W-:Y:S01]  /*31ee0*/  MOV R226, R49 ;  /* 0x0000003100e27202 */ /* 0x000fe20000000f00 */
[----:B------:R-:W-:Y:S01]  /*31ef0*/  IMAD.MOV.U32 R227, RZ, RZ, R48 ;  /* 0x000000ffffe37224 */ /* 0x000fe200078e0030 */
[C---:B------:R-:W-:Y:S01]  /*31f00*/  HMMA.1688.F32.TF32 R20, R68.reuse, R84, R20 ;  /* 0x000000544414723c */ /* 0x040fe20000081014 */
[----:B------:R-:W-:Y:S04]  /*31f10*/  LDS R48, [R2+UR14+0x4080] ;  /* 0x0040800e02307984 */ /* 0x000fe80008000800 */
[----:B------:R-:W-:Y:S01]  /*31f20*/  LDS R49, [R252+UR14+0x4080] ;  /* 0x0040800efc317984 */ /* 0x000fe20008000800 */
[----:B------:R-:W-:Y:S06]  /*31f30*/  HMMA.1688.F32.TF32 R24, R68, R92, R24 ;  /* 0x0000005c4418723c */ /* 0x000fec0000081018 */
        /* <DEDUP_REMOVED lines=8> */
[C---:B---3--:R-:W-:Y:S06]  /*31fc0*/  HMMA.1688.F32.TF32 R128, R32.reuse, R76, R128 ;  /* 0x0000004c2080723c */ /* 0x048fec0000081080 */
[----:B--2---:R-:W-:-:S15]  /*31fd0*/  HMMA.1688.F32.TF32 R132, R32, R72, R132 ;  /* 0x000000482084723c */ /* 0x004fde0000081084 */
[----:B------:R-:W-:-:S02]  /*31fe0*/  NOP ;  /* 0x0000000000007918 */ /* 0x000fc40000000000 */
[----:B------:R-:W-:Y:S04]  /*31ff0*/  STL.64 [R1+0x25a8], R130 ;  /* 0x0025a88201007387 */ /* 0x000fe80000100a00 */
[----:B------:R1:W-:Y:S04]  /*32000*/  STL.64 [R1+0x25a0], R128 ;  /* 0x0025a08001007387 */ /* 0x0003e80000100a00 */
        /* <DEDUP_REMOVED lines=26> */
[----:B------:R-:W2:Y:S04]  /*321b0*/  LDL.LU R80, [R1+0x210] ;  /* 0x0002100001507983 */ /* 0x000ea80000300800 */
[----:B------:R-:W2:Y:S04]  /*321c0*/  LDL.LU R81, [R1+0x214] ;  /* 0x0002140001517983 */ /* 0x000ea80000300800 */
[----:B------:R-:W2:Y:S04]  /*321d0*/  LDL.LU R82, [R1+0x218] ;  /* 0x0002180001527983 */ /* 0x000ea80000300800 */
[----:B------:R-:W2:Y:S01]  /*321e0*/  LDL.LU R83, [R1+0x21c] ;  /* 0x00021c0001537983 */ /* 0x000ea20000300800 */
[C---:B----4-:R-:W-:Y:S03]  /*321f0*/  HMMA.1688.F32.TF32 R28, R68.reuse, R228, R224 ;  /* 0x000000e4441c723c */ /* 0x050fe600000810e0 */
[----:B------:R-:W-:Y:S03]  /*32200*/  LDS R224, [R2+UR14+0x4180] ;  /* 0x0041800e02e07984 */ /* 0x000fe60008000800 */
[C---:B------:R-:W-:Y:S01]  /*32210*/  HMMA.1688.F32.TF32 R32, R68.reuse, R4, R172 ;  /* 0x000000044420723c */ /* 0x040fe200000810ac */
[----:B------:R-:W-:Y:S04]  /*32220*/  LDS R226, [R2+UR14+0x4980] ;  /* 0x0049800e02e27984 */ /* 0x000fe80008000800 */
[----:B------:R-:W-:Y:S01]  /*32230*/  LDS R225, [R252+UR14+0x4180] ;  /* 0x0041800efce17984 */ /* 0x000fe20008000800 */
[----:B------:R-:W-:Y:S03]  /*32240*/  HMMA.1688.F32.TF32 R68, R68, R232, R248 ;  /* 0x000000e84444723c */ /* 0x000fe600000810f8 */
[----:B------:R-:W3:Y:S04]  /*32250*/  LDL.LU R248, [R1+0x170] ;  /* 0x0001700001f87983 */ /* 0x000ee80000300800 */
[----:B------:R-:W3:Y:S04]  /*32260*/  LDL.LU R249, [R1+0x174] ;  /* 0x0001740001f97983 */ /* 0x000ee80000300800 */
[----:B------:R-:W3:Y:S04]  /*32270*/  LDL.LU R250, [R1+0x178] ;  /* 0x0001780001fa7983 */ /* 0x000ee80000300800 */
[----:B------:R-:W3:Y:S04]  /*32280*/  LDL.LU R251, [R1+0x17c] ;  /* 0x00017c0001fb7983 */ /* 0x000ee80000300800 */
[----:B------:R-:W2:Y:S01]  /*32290*/  LDS R227, [R252+UR14+0x4980] ;  /* 0x0049800efce37984 */ /* 0x000ea20008000800 */
[----:B-1----:R-:W-:Y:S01]  /*322a0*/  IMAD.MOV.U32 R128, RZ, RZ, R7 ;  /* 0x000000ffff807224 */ /* 0x002fe200078e0007 */
[----:B------:R-:W-:Y:S01]  /*322b0*/  MOV R129, R6 ;  /* 0x0000000600817202 */ /* 0x000fe20000000f00 */
[----:B------:R-:W-:-:S02]  /*322c0*/  IMAD.MOV.U32 R130, RZ, RZ, R235 ;  /* 0x000000ffff827224 */ /* 0x000fc400078e00eb */
[----:B------:R-:W-:Y:S01]  /*322d0*/  IMAD.MOV.U32 R131, RZ, RZ, R234 ;  /* 0x000000ffff837224 */ /* 0x000fe200078e00ea */
[----:B--2---:R-:W-:-:S15]  /*322e0*/  HMMA.1688.F32.TF32 R16, R224, R76, R80 ;  /* 0x0000004ce010723c */ /* 0x004fde0000081050 */
[----:B------:R-:W-:-:S08]  /*322f0*/  NOP ;  /* 0x0000000000007918 */ /* 0x000fd00000000000 */
[----:B------:R-:W-:Y:S04]  /*32300*/  STL.64 [R1+0x10], R16 ;  /* 0x0000101001007387 */ /* 0x000fe80000100a00 */
[----:B------:R1:W-:Y:S01]  /*32310*/  STL.64 [R1+0x18], R18 ;  /* 0x0000181201007387 */ /* 0x0003e20000100a00 */
[----:B---3--:R-:W-:Y:S03]  /*32320*/  HMMA.1688.F32.TF32 R12, R224, R72, R248 ;  /* 0x00000048e00c723c */ /* 0x008fe600000810f8 */
[----:B------:R-:W1:Y:S04]  /*32330*/  LDL.LU R248, [R1+0xd0] ;  /* 0x0000d00001f87983 */ /* 0x000e680000300800 */
[----:B------:R-:W1:Y:S04]  /*32340*/  LDL.LU R249, [R1+0xd4] ;  /* 0x0000d40001f97983 */ /* 0x000e680000300800 */
[----:B------:R-:W1:Y:S04]  /*32350*/  LDL.LU R250, [R1+0xd8] ;  /* 0x0000d80001fa7983 */ /* 0x000e680000300800 */
[----:B------:R-:W1:Y:S04]  /*32360*/  LDL.LU R251, [R1+0xdc] ;  /* 0x0000dc0001fb7983 */ /* 0x000e680000300800 */
[----:B------:R-:W2:Y:S04]  /*32370*/  LDL.LU R7, [R1+0x266c] ;  /* 0x00266c0001077983 */ /* 0x000ea80000300800 */
        /* <DEDUP_REMOVED lines=27> */
[----:B------:R-:W-:Y:S01]  /*32530*/  MOV R80, R86 ;  /* 0x0000005600507202 */ /* 0x000fe20000000f00 */
[----:B------:R-:W-:Y:S01]  /*32540*/  IMAD.MOV.U32 R81, RZ, RZ, R74 ;  /* 0x000000ffff517224 */ /* 0x000fe200078e004a */
[----:B------:R-:W-:Y:S01]  /*32550*/  MOV R126, R13 ;  /* 0x0000000d007e7202 */ /* 0x000fe20000000f00 */
[----:B------:R-:W-:Y:S01]  /*32560*/  IMAD.MOV.U32 R127, RZ, RZ, R14 ;  /* 0x000000ffff7f7224 */ /* 0x000fe200078e000e */
[----:B------:R-:W-:Y:S01]  /*32570*/  MOV R83, R79 ;  /* 0x0000004f00537202 */ /* 0x000fe20000000f00 */
[----:B------:R-:W-:-:S02]  /*32580*/  IMAD.MOV.U32 R82, RZ, RZ, R78 ;  /* 0x000000ffff527224 */ /* 0x000fc400078e004e */
[----:B------:R-:W-:Y:S01]  /*32590*/  IMAD.MOV.U32 R125, RZ, RZ, R12 ;  /* 0x000000ffff7d7224 */ /* 0x000fe200078e000c */
[----:B------:R-:W-:Y:S06]  /*325a0*/  HMMA.1688.F32.TF32 R172, R180, R228, R176 ;  /* 0x000000e4b4ac723c */ /* 0x000fec00000810b0 */
[-C--:B------:R-:W-:Y:S06]  /*325b0*/  HMMA.1688.F32.TF32 R44, R48, R4.reuse, R44 ;  /* 0x00000004302c723c */ /* 0x080fec000008102c */
[----:B------:R-:W-:Y:S01]  /*325c0*/  HMMA.1688.F32.TF32 R176, R180, R4, R236 ;  /* 0x00000004b4b0723c */ /* 0x000fe200000810ec */
[----:B------:R-:W-:Y:S04]  /*325d0*/  LDS R236, [R0+UR14+0x5000] ;  /* 0x0050000e00ec7984 */ /* 0x000fe80008000800 */
[----:B------:R-:W-:Y:S01]  /*325e0*/  LDS R238, [R0+UR14+0x5800] ;  /* 0x0058000e00ee7984 */ /* 0x000fe20008000800 */
[-C--:B------:R-:W-:Y:S03]  /*325f0*/  HMMA.1688.F32.TF32 R60, R48, R84.reuse, R60 ;  /* 0x00000054303c723c */ /* 0x080fe6000008103c */
[----:B------:R-:W-:Y:S03]  /*32600*/  LDS R237, [R3+UR14+0x5000] ;  /* 0x0050000e03ed7984 */ /* 0x000fe60008000800 */
[----:B------:R-:W-:Y:S01]  /*32610*/  HMMA.1688.F32.TF32 R164, R180, R84, R164 ;  /* 0x00000054b4a4723c */ /* 0x000fe200000810a4 */
[----:B------:R-:W4:Y:S05]  /*32620*/  LDS R239, [R3+UR14+0x5800] ;  /* 0x0058000e03ef7984 */ /* 0x000f2a0008000800 */
[----:B-1----:R-:W-:Y:S01]  /*32630*/  HMMA.1688.F32.TF32 R16, R224, R88, R248 ;  /* 0x00000058e010723c */ /* 0x002fe200000810f8 */
[----:B--2---:R-:W-:Y:S01]  /*32640*/  MOV R139, R7 ;  /* 0x00000007008b7202 */ /* 0x004fe20000000f00 */
[----:B---3--:R-:W-:-:S02]  /*32650*/  IMAD.MOV.U32 R138, RZ, RZ, R6 ;  /* 0x000000ffff8a7224 */ /* 0x008fc400078e0006 */
[----:B----4-:R-:W-:Y:S01]  /*32660*/  IMAD.MOV.U32 R137, RZ, RZ, R235 ;  /* 0x000000ffff897224 */ /* 0x010fe200078e00eb */
[----:B------:R-:W-:Y:S02]  /*32670*/  MOV R136, R234 ;  /* 0x000000ea00887202 */ /* 0x000fe40000000f00 */
[----:B------:R-:W2:Y:S01]  /*32680*/  LDL.LU R234, [R1+0x265c] ;  /* 0x00265c0001ea7983 */ /* 0x000ea20000300800 */
[----:B------:R-:W-:-:S03]  /*32690*/  IMAD.MOV.U32 R248, RZ, RZ, R230 ;  /* 0x000000fffff87224 */ /* 0x000fc600078e00e6 */
[----:B------:R-:W2:Y:S01]  /*326a0*/  LDL.LU R235, [R1+0x2658] ;  /* 0x0026580001eb7983 */ /* 0x000ea20000300800 */
[----:B------:R-:W-:-:S03]  /*326b0*/  MOV R249, R231 ;  /* 0x000000e700f97202 */ /* 0x000fc60000000f00 */
[----:B------:R-:W3:Y:S01]  /*326c0*/  LDL.LU R6, [R1+0x2654] ;  /* 0x0026540001067983 */ /* 0x000ee20000300800 */
[C---:B------:R-:W-:Y:S03]  /*326d0*/  HMMA.1688.F32.TF32 R144, R224.reuse, R4, R144 ;  /* 0x00000004e090723c */ /* 0x040fe60000081090 */
[----:B------:R-:W3:Y:S03]  /*326e0*/  LDL.LU R7, [R1+0x2650] ;  /* 0x0026500001077983 */ /* 0x000ee60000300800 */
[C---:B------:R-:W-:Y:S01]  /*326f0*/  HMMA.1688.F32.TF32 R188, R224.reuse, R84, R188 ;  /* 0x00000054e0bc723c */ /* 0x040fe200000810bc */
[----:B------:R-:W4:Y:S01]  /*32700*/  LDL.LU R230, [R1+0x264c] ;  /* 0x00264c0001e67983 */ /* 0x000f220000300800 */
[----:B------:R-:W-:Y:S02]  /*32710*/  IMAD.MOV.U32 R250, RZ, RZ, R94 ;  /* 0x000000fffffa7224 */ /* 0x000fe400078e005e */
[----:B------:R-:W-:Y:S01]  /*32720*/  IMAD.MOV.U32 R251, RZ, RZ, R95 ;  /* 0x000000fffffb7224 */ /* 0x000fe200078e005f */
[----:B------:R-:W4:Y:S04]  /*32730*/  LDL.LU R231, [R1+0x2648] ;  /* 0x0026480001e77983 */ /* 0x000f280000300800 */
[----:B------:R-:W2:Y:S01]  /*32740*/  LDL.LU R94, [R1+0x2644] ;  /* 0x00264400015e7983 */ /* 0x000ea20000300800 */
[C---:B------:R-:W-:Y:S03]  /*32750*/  HMMA.1688.F32.TF32 R148, R224.reuse, R228, R148 ;  /* 0x000000e4e094723c */ /* 0x040fe60000081094 */
[----:B------:R-:W2:Y:S03]  /*32760*/  LDL.LU R95, [R1+0x2640] ;  /* 0x00264000015f7983 */ /* 0x000ea60000300800 */
[----:B------:R-:W-:Y:S01]  /*32770*/  HMMA.1688.F32.TF32 R184, R224, R92, R184 ;  /* 0x0000005ce0b8723c */ /* 0x000fe200000810b8 */
[----:B------:R-:W3:Y:S01]  /*32780*/  LDL.LU R86, [R1+0x263c] ;  /* 0x00263c0001567983 */ /* 0x000ee20000300800 */
[----:B------:R-:W-:Y:S01]  /*32790*/  MOV R14, R18 ;  /* 0x00000012000e7202 */ /* 0x000fe20000000f00 */
[----:B------:R-:W-:-:S02]  /*327a0*/  IMAD.MOV.U32 R124, RZ, RZ, R19 ;  /* 0x000000ffff7c7224 */ /* 0x000fc400078e0013 */
[----:B------:R-:W4:Y:S01]  /*327b0*/  LDL.LU R74, [R1+0x2638] ;  /* 0x00263800014a7983 */ /* 0x000f220000300800 */
[----:B------:R-:W-:Y:S02]  /*327c0*/  IMAD.MOV.U32 R12, RZ, RZ, R16 ;  /* 0x000000ffff0c7224 */ /* 0x000fe400078e0010 */
[----:B------:R-:W-:Y:S01]  /*327d0*/  MOV R18, R190 ;  /* 0x000000be00127202 */ /* 0x000fe20000000f00 */
[----:B------:R-:W-:Y:S01]  /*327e0*/  IMAD.MOV.U32 R13, RZ, RZ, R17 ;  /* 0x000000ffff0d7224 */ /* 0x000fe200078e0011 */
[----:B------:R-:W3:Y:S01]  /*327f0*/  LDL.LU R78, [R1+0x2634] ;  /* 0x00263400014e7983 */ /* 0x000ee20000300800 */
[----:B------:R-:W-:Y:S03]  /*32800*/  HMMA.1688.F32.TF32 R224, R224, R232, R140 ;  /* 0x000000e8e0e0723c */ /* 0x000fe6000008108c */
[----:B------:R-:W3:Y:S01]  /*32810*/  LDL.LU R79, [R1+0x2630] ;  /* 0x00263000014f7983 */ /* 0x000ee20000300800 */
[----:B------:R-:W-:-:S02]  /*32820*/  IMAD.MOV.U32 R19, RZ, RZ, R191 ;  /* 0x000000ffff137224 */ /* 0x000fc400078e00bf */
[----:B------:R-:W-:Y:S01]  /*32830*/  IMAD.MOV.U32 R16, RZ, RZ, R188 ;  /* 0x000000ffff107224 */ /* 0x000fe200078e00bc */
[----:B------:R-:W4:Y:S01]  /*32840*/  LDL.LU.64 R190, [R1+0x2628] ;  /* 0x0026280001be7983 */ /* 0x000f220000300a00 */
[----:B------:R-:W-:-:S03]  /*32850*/  IMAD.MOV.U32 R17, RZ, RZ, R189 ;  /* 0x000000ffff117224 */ /* 0x000fc600078e00bd */
[----:B------:R-:W4:Y:S04]  /*32860*/  LDL.LU.64 R188, [R1+0x2620] ;  /* 0x0026200001bc7983 */ /* 0x000f280000300a00 */
[----:B------:R-:W-:Y:S04]  /*32870*/  STL.64 [R1+0xf0], R184 ;  /* 0x0000f0b801007387 */ /* 0x000fe80000100a00 */
[----:B------:R1:W-:Y:S01]  /*32880*/  STL.64 [R1+0xf8], R186 ;  /* 0x0000f8ba01007387 */ /* 0x0003e20000100a00 */
[----:B------:R-:W-:Y:S01]  /*32890*/  MOV R4, R147 ;  /* 0x0000009300047202 */ /* 0x000fe20000000f00 */
[----:B------:R-:W-:-:S02]  /*328a0*/  IMAD.MOV.U32 R5, RZ, RZ, R146 ;  /* 0x000000ffff057224 */ /* 0x000fc400078e0092 */
[----:B-1----:R-:W4:Y:S04]  /*328b0*/  LDL.LU.64 R186, [R1+0x2618] ;  /* 0x0026180001ba7983 */ /* 0x002f280000300a00 */
[----:B------:R-:W4:Y:S04]  /*328c0*/  LDL.LU.64 R184, [R1+0x2610] ;  /* 0x0026100001b87983 */ /* 0x000f280000300a00 */
[----:B------:R-:W-:Y:S04]  /*328d0*/  STL.64 [R1+0xe0], R148 ;  /* 0x0000e09401007387 */ /* 0x000fe80000100a00 */
[----:B------:R1:W-:Y:S01]  /*328e0*/  STL.64 [R1+0xe8], R150 ;  /* 0x0000e89601007387 */ /* 0x0003e20000100a00 */
[----:B------:R-:W-:Y:S01]  /*328f0*/  IMAD.MOV.U32 R84, RZ, RZ, R224 ;  /* 0x000000ffff547224 */ /* 0x000fe200078e00e0 */
[----:B------:R-:W-:Y:S01]  /*32900*/  MOV R224, R75 ;  /* 0x0000004b00e07202 */ /* 0x000fe20000000f00 */
[----:B------:R-:W-:Y:S01]  /*32910*/  IMAD.MOV.U32 R85, RZ, RZ, R225 ;  /* 0x000000ffff557224 */ /* 0x000fe200078e00e1 */
[----:B-1----:R-:W4:Y:S04]  /*32920*/  LDL.LU.64 R150, [R1+0x2608] ;  /* 0x0026080001967983 */ /* 0x002f280000300a00 */
[----:B------:R-:W4:Y:S04]  /*32930*/  LDL.LU.64 R148, [R1+0x2600] ;  /* 0x0026000001947983 */ /* 0x000f280000300a00 */
[----:B------:R1:W-:Y:S04]  /*32940*/  STL.64 [R1+0xb0], R144 ;  /* 0x0000b09001007387 */ /* 0x0003e80000100a00 */
[----:B------:R-:W4:Y:S01]  /*32950*/  LDL.LU.64 R146, [R1+0x25f8] ;  /* 0x0025f80001927983 */ /* 0x000f220000300a00 */
[----:B------:R-:W-:-:S03]  /*32960*/  IMAD.MOV.U32 R225, RZ, RZ, R87 ;  /* 0x000000ffffe17224 */ /* 0x000fc600078e0057 */
[----:B-1----:R-:W4:Y:S04]  /*32970*/  LDL.LU.64 R144, [R1+0x25f0] ;  /* 0x0025f00001907983 */ /* 0x002f280000300a00 */
[----:B------:R-:W-:Y:S04]  /*32980*/  STL [R1+0x253c], R4 ;  /* 0x00253c0401007387 */ /* 0x000fe80000100800 */
[----:B------:R-:W-:Y:S04]  /*32990*/  STL [R1+0x2538], R5 ;  /* 0x0025380501007387 */ /* 0x000fe80000100800 */
[----:B------:R-:W4:Y:S04]  /*329a0*/  LDL.LU.64 R142, [R1+0x25e8] ;  /* 0x0025e800018e7983 */ /* 0x000f280000300a00 */
[----:B------:R-:W4:Y:S04]  /*329b0*/  LDL.LU.64 R140, [R1+0x25e0] ;  /* 0x0025e000018c7983 */ /* 0x000f280000300a00 */
[----:B------:R1:W-:Y:S04]  /*329c0*/  STL.64 [R1+0xa8], R226 ;  /* 0x0000a8e201007387 */ /* 0x0003e80000100a00 */
[----:B------:R-:W4:Y:S04]  /*329d0*/  LDL.LU R75, [R1+0x25dc] ;  /* 0x0025dc00014b7983 */ /* 0x000f280000300800 */
[----:B------:R-:W4:Y:S01]  /*329e0*/  LDL.LU R87, [R1+0x25d8] ;  /* 0x0025d80001577983 */ /* 0x000f220000300800 */
[----:B-1----:R-:W-:Y:S01]  /*329f0*/  IMAD.MOV.U32 R226, RZ, RZ, R90 ;  /* 0x000000ffffe27224 */ /* 0x002fe200078e005a */
[----:B------:R-:W-:-:S02]  /*32a00*/  MOV R227, R91 ;  /* 0x0000005b00e37202 */ /* 0x000fc40000000f00 */
[----:B------:R-:W4:Y:S04]  /*32a10*/  LDL.LU R90, [R1+0x25d4] ;  /* 0x0025d400015a7983 */ /* 0x000f280000300800 */
[----:B------:R-:W4:Y:S01]  /*32a20*/  LDL.LU R91, [R1+0x25d0] ;  /* 0x0025d000015b7983 */ /* 0x000f220000300800 */
[-C--:B------:R-:W-:Y:S06]  /*32a30*/  HMMA.1688.F32.TF32 R56, R48, R88.reuse, R56 ;  /* 0x000000583038723c */ /* 0x080fec0000081038 */
[----:B------:R-:W-:Y:S06]  /*32a40*/  HMMA.1688.F32.TF32 R160, R180, R88, R160 ;  /* 0x00000058b4a0723c */ /* 0x000fec00000810a0 */
[C---:B------:R-:W-:Y:S06]  /*32a50*/  HMMA.1688.F32.TF32 R36, R48.reuse, R76, R36 ;  /* 0x0000004c3024723c */ /* 0x040fec0000081024 */
[C---:B------:R-:W-:Y:S06]  /*32a60*/  HMMA.1688.F32.TF32 R52, R48.reuse, R72, R52 ;  /* 0x000000483034723c */ /* 0x040fec0000081034 */
[C---:B------:R-:W-:Y:S06]  /*32a70*/  HMMA.1688.F32.TF32 R64, R48.reuse, R92, R64 ;  /* 0x0000005c3040723c */ /* 0x040fec0000081040 */
[C---:B------:R-:W-:Y:S06]  /*32a80*/  HMMA.1688.F32.TF32 R40, R48.reuse, R228, R40 ;  /* 0x000000e43028723c */ /* 0x040fec0000081028 */
[----:B------:R-:W-:Y:S06]  /*32a90*/  HMMA.1688.F32.TF32 R48, R48, R232, R168 ;  /* 0x000000e83030723c */ /* 0x000fec00000810a8 */
[C---:B------:R-:W-:Y:S01]  /*32aa0*/  HMMA.1688.F32.TF32 R168, R180.reuse, R92, R244 ;  /* 0x0000005cb4a8723c */ /* 0x040fe200000810f4 */
[----:B------:R-:W-:Y:S04]  /*32ab0*/  LDS R244, [R0+UR14+0x5100] ;  /* 0x0051000e00f47984 */ /* 0x000fe80008000800 */
[----:B------:R-:W-:Y:S01]  /*32ac0*/  LDS R246, [R0+UR14+0x5900] ;  /* 0x0059000e00f67984 */ /* 0x000fe20008000800 */
[C---:B------:R-:W-:Y:S03]  /*32ad0*/  HMMA.1688.F32.TF32 R152, R180.reuse, R76, R152 ;  /* 0x0000004cb498723c */ /* 0x040fe60000081098 */
[----:B------:R-:W-:Y:S03]  /*32ae0*/  LDS R245, [R3+UR14+0x5100] ;  /* 0x0051000e03f57984 */ /* 0x000fe60008000800 */
[----:B------:R-:W-:Y:S01]  /*32af0*/  HMMA.1688.F32.TF32 R156, R180, R72, R156 ;  /* 0x00000048b49c723c */ /* 0x000fe2000008109c */
[----:B------:R-:W1:Y:S05]  /*32b00*/  LDS R247, [R3+UR14+0x5900] ;  /* 0x0059000e03f77984 */ /* 0x000e6a0008000800 */
[C---:B--2---:R-:W-:Y:S06]  /*32b10*/  HMMA.1688.F32.TF32 R248, R236.reuse, R94, R248 ;  /* 0x0000005eecf8723c */ /* 0x044fec00000810f8 */
[----:B---3--:R-:W-:-:S15]  /*32b20*/  HMMA.1688.F32.TF32 R136, R236, R78, R136 ;  /* 0x0000004eec88723c */ /* 0x008fde0000081088 */
[----:B------:R-:W-:-:S08]  /*32b30*/  NOP ;  /* 0x0000000000007918 */ /* 0x000fd00000000000 */
[----:B------:R-:W-:Y:S04]  /*32b40*/  STL.64 [R1+0x90], R136 ;  /* 0x0000908801007387 */ /* 0x000fe80000100a00 */
[----:B------:R2:W-:Y:S04]  /*32b50*/  STL.64 [R1+0x98], R138 ;  /* 0x0000988a01007387 */ /* 0x0005e80000100a00 */
[----:B--2---:R-:W2:Y:S04]  /*32b60*/  LDL.LU.64 R138, [R1+0x25c8] ;  /* 0x0025c800018a7983 */ /* 0x004ea80000300a00 */
[----:B------:R-:W2:Y:S01]  /*32b70*/  LDL.LU.64 R136, [R1+0x25c0] ;  /* 0x0025c00001887983 */ /* 0x000ea20000300a00 */
[C---:B----4-:R-:W-:Y:S06]  /*32b80*/  HMMA.1688.F32.TF32 R132, R236.reuse, R74, R132 ;  /* 0x0000004aec84723c */ /* 0x050fec0000081084 */
[C---:B------:R-:W-:Y:S06]  /*32b90*/  HMMA.1688.F32.TF32 R128, R236.reuse, R90, R128 ;  /* 0x0000005aec80723c */ /* 0x040fec0000081080 */
[----:B------:R-:W-:Y:S11]  /*32ba0*/  HMMA.1688.F32.TF32 R80, R236, R86, R80 ;  /* 0x00000056ec50723c */ /* 0x000ff60000081050 */
[----:B------:R-:W-:Y:S04]  /*32bb0*/  STL.64 [R1+0x80], R132 ;  /* 0x0000808401007387 */ /* 0x000fe80000100a00 */
[----:B------:R3:W-:Y:S03]  /*32bc0*/  STL.64 [R1+0x88], R134 ;  /* 0x0000888601007387 */ /* 0x0007e60000100a00 */
[----:B------:R-:W-:Y:S01]  /*32bd0*/  IMAD.MOV.U32 R89, RZ, RZ, R129 ;  /* 0x000000ffff597224 */ /* 0x000fe200078e0081 */
[----:B---3--:R-:W3:Y:S01]  /*32be0*/  LDL.LU.64 R134, [R1+0x25b8] ;  /* 0x0025b80001867983 */ /* 0x008ee20000300a00 */
[----:B------:R-:W-:Y:S01]  /*32bf0*/  IMAD.MOV.U32 R88, RZ, RZ, R128 ;  /* 0x000000ffff587224 */ /* 0x000fe200078e0080 */
[----:B------:R-:W-:Y:S01]  /*32c00*/  MOV R4, R130 ;  /* 0x0000008200047202 */ /* 0x000fe20000000f00 */
[----:B------:R-:W-:Y:S01]  /*32c10*/  IMAD.MOV.U32 R5, RZ, RZ, R131 ;  /* 0x000000ffff057224 */ /* 0x000fe200078e0083 */
[----:B------:R-:W3:Y:S04]  /*32c20*/  LDL.LU.64 R132, [R1+0x25b0] ;  /* 0x0025b00001847983 */ /* 0x000ee80000300a00 */
[----:B------:R-:W4:Y:S04]  /*32c30*/  LDL.LU.64 R130, [R1+0x25a8] ;  /* 0x0025a80001827983 */ /* 0x000f280000300a00 */
[----:B------:R-:W4:Y:S04]  /*32c40*/  LDL.LU.64 R128, [R1+0x25a0] ;  /* 0x0025a00001807983 */ /* 0x000f280000300a00 */
[----:B------:R1:W-:Y:S04]  /*32c50*/  STL [R1+0x254c], R89 ;  /* 0x00254c5901007387 */ /* 0x0003e80000100800 */
[----:B------:R1:W-:Y:S01]  /*32c60*/  STL [R1+0x2548], R88 ;  /* 0x0025485801007387 */ /* 0x0003e20000100800 */
[----:B------:R-:W-:-:S03]  /*32c70*/  IMAD.MOV.U32 R92, RZ, RZ, R80 ;  /* 0x000000ffff5c7224 */ /* 0x000fc600078e0050 */
[----:B------:R1:W-:Y:S01]  /*32c80*/  STL [R1+0x2544], R4 ;  /* 0x0025440401007387 */ /* 0x0003e20000100800 */
[----:B------:R-:W-:-:S03]  /*32c90*/  MOV R93, R81 ;  /* 0x00000051005d7202 */ /* 0x000fc60000000f00 */
[----:B------:R1:W-:Y:S02]  /*32ca0*/  STL [R1+0x2540], R5 ;  /* 0x0025400501007387 */ /* 0x0003e40000100800 */
[----:B-1----:R-:W-:Y:S02]  /*32cb0*/  IMAD.MOV.U32 R89, RZ, RZ, R248 ;  /* 0x000000ffff597224 */ /* 0x002fe400078e00f8 */
[----:B------:R1:W-:Y:S01]  /*32cc0*/  STL.64 [R1+0x48], R82 ;  /* 0x0000485201007387 */ /* 0x0003e20000100a00 */
[----:B------:R-:W-:Y:S01]  /*32cd0*/  IMAD.MOV.U32 R88, RZ, RZ, R249 ;  /* 0x000000ffff587224 */ /* 0x000fe200078e00f9 */
[----:B------:R-:W-:Y:S01]  /*32ce0*/  MOV R4, R250 ;  /* 0x000000fa00047202 */ /* 0x000fe20000000f00 */
[----:B------:R-:W-:Y:S01]  /*32cf0*/  IMAD.MOV.U32 R5, RZ, RZ, R251 ;  /* 0x000000ffff057224 */ /* 0x000fe200078e00fb */
[----:B-1----:R-:W2:Y:S04]  /*32d00*/  LDL.LU.64 R82, [R1+0x2598] ;  /* 0x0025980001527983 */ /* 0x002ea80000300a00 */
[----:B------:R-:W2:Y:S04]  /*32d10*/  LDL.LU.64 R80, [R1+0x2590] ;  /* 0x0025900001507983 */ /* 0x000ea80000300a00 */
[----:B------:R-:W4:Y:S04]  /*32d20*/  LDL.LU.64 R250, [R1+0x2588] ;  /* 0x0025880001fa7983 */ /* 0x000f280000300a00 */
[----:B------:R-:W4:Y:S01]  /*32d30*/  LDL.LU.64 R248, [R1+0x2580] ;  /* 0x0025800001f87983 */ /* 0x000f220000300a00 */
[----:B------:R-:W-:Y:S03]  /*32d40*/  HMMA.1688.F32.TF32 R180, R180, R232, R240 ;  /* 0x000000e8b4b4723c */ /* 0x000fe600000810f0 */
[----:B------:R-:W-:Y:S04]  /*32d50*/  LDS R240, [R0+UR14+0x5080] ;  /* 0x0050800e00f07984 */ /* 0x000fe80008000800 */
[----:B------:R-:W-:Y:S04]  /*32d60*/  LDS R242, [R0+UR14+0x5880] ;  /* 0x0058800e00f27984 */ /* 0x000fe80008000800 */
[----:B------:R-:W-:Y:S04]  /*32d70*/  LDS R241, [R3+UR14+0x5080] ;  /* 0x0050800e03f17984 */ /* 0x000fe80008000800 */
[----:B------:R-:W1:Y:S01]  /*32d80*/  LDS R243, [R3+UR14+0x5880] ;  /* 0x0058800e03f37984 */ /* 0x000e620008000800 */
[----:B------:R-:W-:-:S15]  /*32d90*/  HMMA.1688.F32.TF32 R224, R236, R230, R224 ;  /* 0x000000e6ece0723c */ /* 0x000fde00000810e0 */
[----:B------:R-:W-:-:S09]  /*32da0*/  NOP ;  /* 0x0000000000007918 */ /* 0x000fd20000000000 */
[----:B------:R-:W-:Y:S01]  /*32db0*/  IMAD.MOV.U32 R233, RZ, RZ, R224 ;  /* 0x000000ffffe97224 */ /* 0x000fe200078e00e0 */
[----:B------:R-:W-:Y:S01]  /*32dc0*/  MOV R232, R225 ;  /* 0x000000e100e87202 */ /* 0x000fe20000000f00 */
[----:B------:R-:W-:Y:S02]  /*32dd0*/  IMAD.MOV.U32 R229, RZ, RZ, R226 ;  /* 0x000000ffffe57224 */ /* 0x000fe400078e00e2 */
[----:B------:R-:W-:Y:S01]  /*32de0*/  IMAD.MOV.U32 R228, RZ, RZ, R227 ;  /* 0x000000ffffe47224 */ /* 0x000fe200078e00e3 */
[----:B------:R-:W-:Y:S06]  /*32df0*/  HMMA.1688.F32.TF32 R200, R244, R90, R200 ;  /* 0x0000005af4c8723c */ /* 0x000fec00000810c8 */
[C---:B-1----:R-:W-:Y:S06]  /*32e00*/  HMMA.1688.F32.TF32 R140, R240.reuse, R86, R140 ;  /* 0x00000056f08c723c */ /* 0x042fec000008108c */
[C---:B------:R-:W-:Y:S06]  /*32e10*/  HMMA.1688.F32.TF32 R144, R240.reuse, R94, R144 ;  /* 0x0000005ef090723c */ /* 0x040fec0000081090 */
[C---:B------:R-:W-:Y:S06]  /*32e20*/  HMMA.1688.F32.TF32 R148, R240.reuse, R230, R148 ;  /* 0x000000e6f094723c */ /* 0x040fec0000081094 */
[C---:B------:R-:W-:Y:S06]  /*32e30*/  HMMA.1688.F32.TF32 R184, R240.reuse, R6, R184 ;  /* 0x00000006f0b8723c */ /* 0x040fec00000810b8 */
[----:B------:R-:W-:Y:S06]  /*32e40*/  HMMA.1688.F32.TF32 R188, R240, R234, R188 ;  /* 0x000000eaf0bc723c */ /* 0x000fec00000810bc */
[C---:B------:R-:W-:Y:S06]  /*32e50*/  HMMA.1688.F32.TF32 R204, R244.reuse, R86, R204 ;  /* 0x00000056f4cc723c */ /* 0x040fec00000810cc */
[----:B------:R-:W-:Y:S06]  /*32e60*/  HMMA.1688.F32.TF32 R208, R244, R94, R208 ;  /* 0x0000005ef4d0723c */ /* 0x000fec00000810d0 */
[----:B--2---:R-:W-:Y:S06]  /*32e70*/  HMMA.1688.F32.TF32 R224, R236, R234, R80 ;  /* 0x000000eaece0723c */ /* 0x004fec0000081050 */
[----:B---3--:R-:W-:Y:S01]  /*32e80*/  HMMA.1688.F32.TF32 R80, R240, R74, R132 ;  /* 0x0000004af050723c */ /* 0x008fe20000081084 */
[----:B------:R-:W-:Y:S04]  /*32e90*/  LDS R132, [R2+UR14+0x5000] ;  /* 0x0050000e02847984 */ /* 0x000fe80008000800 */
[----:B------:R-:W-:Y:S01]  /*32ea0*/  LDS R134, [R2+UR14+0x5800] ;  /* 0x0058000e02867984 */ /* 0x000fe20008000800 */
[----:B----4-:R-:W-:Y:S03]  /*32eb0*/  HMMA.1688.F32.TF32 R248, R236, R6, R248 ;  /* 0x00000006ecf8723c */ /* 0x010fe600000810f8 */
[----:B------:R-:W-:Y:S03]  /*32ec0*/  LDS R133, [R252+UR14+0x5000] ;  /* 0x0050000efc857984 */ /* 0x000fe60008000800 */
[----:B------:R-:W-:Y:S01]  /*32ed0*/  HMMA.1688.F32.TF32 R128, R240, R78, R128 ;  /* 0x0000004ef080723c */ /* 0x000fe20000081080 */
[----:B------:R-:W-:Y:S11]  /*32ee0*/  LDS R135, [R252+UR14+0x5800] ;  /* 0x0058000efc877984 */ /* 0x000ff60008000800 */
[----:B------:R-:W-:Y:S01]  /*32ef0*/  IMAD.MOV.U32 R76, RZ, RZ, R80 ;  /* 0x000000ffff4c7224 */ /* 0x000fe200078e0050 */
[----:B------:R-:W-:-:S04]  /*32f00*/  MOV R77, R81 ;  /* 0x00000051004d7202 */ /* 0x000fc80000000f00 */
[----:B------:R1:W-:Y:S04]  /*32f10*/  STL [R1+0x2524], R248 ;  /* 0x002524f801007387 */ /* 0x0003e80000100800 */
[----:B------:R2:W-:Y:S01]  /*32f20*/  STL [R1+0x2520], R249 ;  /* 0x002520f901007387 */ /* 0x0005e20000100800 */
[----:B-1----:R-:W-:Y:S02]  /*32f30*/  IMAD.MOV.U32 R248, RZ, RZ, R82 ;  /* 0x000000fffff87224 */ /* 0x002fe400078e0052 */
[----:B--2---:R-:W-:Y:S02]  /*32f40*/  IMAD.MOV.U32 R249, RZ, RZ, R83 ;  /* 0x000000fffff97224 */ /* 0x004fe400078e0053 */
[----:B------:R-:W-:Y:S01]  /*32f50*/  HMMA.1688.F32.TF32 R80, R240, R90, R136 ;  /* 0x0000005af050723c */ /* 0x000fe20000081088 */
[----:B------:R-:W-:Y:S04]  /*32f60*/  LDS R136, [R0+UR14+0x5180] ;  /* 0x0051800e00887984 */ /* 0x000fe80008000800 */
[----:B------:R-:W-:Y:S04]  /*32f70*/  LDS R138, [R0+UR14+0x5980] ;  /* 0x0059800e008a7984 */ /* 0x000fe80008000800 */
[----:B------:R-:W-:Y:S04]  /*32f80*/  LDS R137, [R3+UR14+0x5180] ;  /* 0x0051800e03897984 */ /* 0x000fe80008000800 */
[----:B------:R-:W1:Y:S04]  /*32f90*/  LDS R139, [R3+UR14+0x5980] ;  /* 0x0059800e038b7984 */ /* 0x000e680008000800 */
[----:B------:R2:W-:Y:S01]  /*32fa0*/  STL [R1+0x251c], R250 ;  /* 0x00251cfa01007387 */ /* 0x0005e20000100800 */
[----:B------:R-:W-:Y:S03]  /*32fb0*/  HMMA.1688.F32.TF32 R240, R244, R74, R196 ;  /* 0x0000004af4f0723c */ /* 0x000fe600000810c4 */
[----:B------:R3:W-:Y:S04]  /*32fc0*/  STL [R1+0x2518], R251 ;  /* 0x002518fb01007387 */ /* 0x0007e80000100800 */
[----:B------:R4:W-:Y:S01]  /*32fd0*/  STL [R1+0x2514], R226 ;  /* 0x002514e201007387 */ /* 0x0009e20000100800 */
[----:B--2---:R-:W-:-:S03]  /*32fe0*/  MOV R250, R80 ;  /* 0x0000005000fa7202 */ /* 0x004fc60000000f00 */
[----:B------:R2:W-:Y:S01]  /*32ff0*/  STL [R1+0x2510], R227 ;  /* 0x002510e301007387 */ /* 0x0005e20000100800 */
[----:B---3--:R-:W-:Y:S02]  /*33000*/  IMAD.MOV.U32 R251, RZ, RZ, R81 ;  /* 0x000000fffffb7224 */ /* 0x008fe400078e0051 */
[----:B----4-:R-:W-:Y:S01]  /*33010*/  IMAD.MOV.U32 R226, RZ, RZ, R82 ;  /* 0x000000ffffe27224 */ /* 0x010fe200078e0052 */
[----:B--2---:R-:W-:Y:S02]  /*33020*/  MOV R227, R83 ;  /* 0x0000005300e37202 */ /* 0x004fe40000000f00 */
[C---:B------:R-:W-:Y:S01]  /*33030*/  HMMA.1688.F32.TF32 R80, R244.reuse, R78, R192 ;  /* 0x0000004ef450723c */ /* 0x040fe200000810c0 */
[----:B------:R-:W-:Y:S05]  /*33040*/  STL.64 [R1+0x148], R130 ;  /* 0x0001488201007387 */ /* 0x000fea0000100a00 */
[C---:B------:R-:W-:Y:S01]  /*33050*/  HMMA.1688.F32.TF32 R196, R244.reuse, R230, R212 ;  /* 0x000000e6f4c4723c */ /* 0x040fe200000810d4 */
[----:B------:R-:W-:Y:S04]  /*33060*/  STL.64 [R1+0x2530], R250 ;  /* 0x002530fa01007387 */ /* 0x000fe80000100a00 */
[----:B------:R2:W-:Y:S01]  /*33070*/  STL.64 [R1+0x2528], R248 ;  /* 0x002528f801007387 */ /* 0x0005e20000100a00 */
[C---:B------:R-:W-:Y:S03]  /*33080*/  HMMA.1688.F32.TF32 R192, R244.reuse, R6, R216 ;  /* 0x00000006f4c0723c */ /* 0x040fe600000810d8 */
[----:B------:R-:W-:Y:S03]  /*33090*/  STL [R1+0x24d0], R240 ;  /* 0x0024d0f001007387 */ /* 0x000fe60000100800 */
[----:B------:R-:W-:Y:S01]  /*330a0*/  HMMA.1688.F32.TF32 R244, R244, R234, R220 ;  /* 0x000000eaf4f4723c */ /* 0x000fe200000810dc */
[----:B------:R-:W-:Y:S01]  /*330b0*/  IMAD.MOV.U32 R236, RZ, RZ, R16 ;  /* 0x000000ffffec7224 */ /* 0x000fe200078e0010 */
[----:B------:R-:W-:Y:S01]  /*330c0*/  MOV R238, R18 ;  /* 0x0000001200ee7202 */ /* 0x000fe20000000f00 */
[----:B------:R-:W-:-:S02]  /*330d0*/  IMAD.MOV.U32 R237, RZ, RZ, R17 ;  /* 0x000000ffffed7224 */ /* 0x000fc400078e0011 */
[----:B------:R-:W-:Y:S01]  /*330e0*/  IMAD.MOV.U32 R239, RZ, RZ, R19 ;  /* 0x000000ffffef7224 */ /* 0x000fe200078e0013 */
[----:B------:R-:W-:Y:S04]  /*330f0*/  STL.64 [R1+0x150], R80 ;  /* 0x0001505001007387 */ /* 0x000fe80000100a00 */
[----:B------:R-:W-:Y:S04]  /*33100*/  STL.64 [R1+0x158], R82 ;  /* 0x0001585201007387 */ /* 0x000fe80000100a00 */
[----:B------:R-:W-:Y:S01]  /*33110*/  STL [R1+0x24cc], R241 ;  /* 0x0024ccf101007387 */ /* 0x000fe20000100800 */
[C---:B-1----:R-:W-:Y:S03]  /*33120*/  HMMA.1688.F32.TF32 R8, R136.reuse, R78, R8 ;  /* 0x0000004e8808723c */ /* 0x042fe60000081008 */
        /* <DEDUP_REMOVED lines=26> */
[----:B------:R-:W-:Y:S04]  /*332d0*/  STL.64 [R1+0x1d0], R8 ;  /* 0x0001d00801007387 */ /* 0x000fe80000100a00 */
[----:B------:R1:W-:Y:S01]  /*332e0*/  STL.64 [R1+0x1d8], R10 ;  /* 0x0001d80a01007387 */ /* 0x0003e20000100a00 */
[C---:B------:R-:W-:Y:S01]  /*332f0*/  HMMA.1688.F32.TF32 R96, R136.reuse, R74, R96 ;  /* 0x0000004a8860723c */ /* 0x040fe20000081060 */
[----:B--2---:R-:W-:Y:S01]  /*33300*/  IMAD.MOV.U32 R248, RZ, RZ, R12 ;  /* 0x000000fffff87224 */ /* 0x004fe200078e000c */
        /* <DEDUP_REMOVED lines=8> */
[----:B------:R-:W-:Y:S01]  /*33390*/  LDS R128, [R2+UR14+0x5080] ;  /* 0x0050800e02807984 */ /* 0x000fe20008000800 */
[----:B-1----:R-:W-:Y:S01]  /*333a0*/  HMMA.1688.F32.TF32 R8, R136, R86, R104 ;  /* 0x000000568808723c */ /* 0x002fe20000081068 */
[----:B------:R-:W-:-:S02]  /*333b0*/  IMAD.MOV.U32 R73, RZ, RZ, R129 ;  /* 0x000000ffff497224 */ /* 0x000fc400078e0081 */
[----:B------:R-:W-:Y:S04]  /*333c0*/  LDS R130, [R2+UR14+0x5880] ;  /* 0x0058800e02827984 */ /* 0x000fe80008000800 */
[----:B------:R-:W-:Y:S04]  /*333d0*/  LDS R129, [R252+UR14+0x5080] ;  /* 0x0050800efc817984 */ /* 0x000fe80008000800 */
[----:B------:R-:W1:Y:S04]  /*333e0*/  LDS R131, [R252+UR14+0x5880] ;  /* 0x0058800efc837984 */ /* 0x000e680008000800 */
[----:B------:R-:W-:Y:S04]  /*333f0*/  LDS R80, [R2+UR14+0x5100] ;  /* 0x0051000e02507984 */ /* 0x000fe80008000800 */
[----:B------:R-:W-:Y:S04]  /*33400*/  LDS R82, [R2+UR14+0x5900] ;  /* 0x0059000e02527984 */ /* 0x000fe80008000800 */
[----:B------:R-:W-:Y:S01]  /*33410*/  LDS R81, [R252+UR14+0x5100] ;  /* 0x0051000efc517984 */ /* 0x000fe20008000800 */
[----:B------:R-:W-:Y:S01]  /*33420*/  IMAD.MOV.U32 R193, RZ, RZ, R8 ;  /* 0x000000ffffc17224 */ /* 0x000fe200078e0008 */
[----:B------:R-:W-:Y:S01]  /*33430*/  MOV R194, R9 ;  /* 0x0000000900c27202 */ /* 0x000fe20000000f00 */
[----:B------:R-:W-:Y:S01]  /*33440*/  IMAD.MOV.U32 R195, RZ, RZ, R10 ;  /* 0x000000ffffc37224 */ /* 0x000fe200078e000a */
[----:B------:R-:W2:Y:S01]  /*33450*/  LDS R83, [R252+UR14+0x5900] ;  /* 0x0059000efc537984 */ /* 0x000ea20008000800 */
[----:B------:R-:W-:-:S02]  /*33460*/  IMAD.MOV.U32 R247, RZ, RZ, R11 ;  /* 0x000000fffff77224 */ /* 0x000fc400078e000b */
[C---:B------:R-:W-:Y:S01]  /*33470*/  HMMA.1688.F32.TF32 R8, R136.reuse, R94, R108 ;  /* 0x0000005e8808723c */ /* 0x040fe2000008106c */
[----:B------:R-:W-:Y:S01]  /*33480*/  IMAD.MOV.U32 R201, RZ, RZ, R96 ;  /* 0x000000ffffc97224 */ /* 0x000fe200078e0060 */
[----:B------:R-:W-:Y:S01]  /*33490*/  MOV R203, R98 ;  /* 0x0000006200cb7202 */ /* 0x000fe20000000f00 */
[----:B------:R-:W-:Y:S02]  /*334a0*/  IMAD.MOV.U32 R202, RZ, RZ, R97 ;  /* 0x000000ffffca7224 */ /* 0x000fe400078e0061 */
[----:B------:R-:W-:Y:S02]  /*334b0*/  IMAD.MOV.U32 R207, RZ, RZ, R99 ;  /* 0x000000ffffcf7224 */ /* 0x000fe400078e0063 */
[----:B------:R-:W-:Y:S06]  /*334c0*/  HMMA.1688.F32.TF32 R96, R136, R90, R100 ;  /* 0x0000005a8860723c */ /* 0x000fec0000081064 */
[----:B------:R-:W-:Y:S11]  /*334d0*/  HMMA.1688.F32.TF32 R20, R132, R86, R20 ;  /* 0x000000568414723c */ /* 0x000ff60000081014 */
[----:B------:R-:W-:Y:S01]  /*334e0*/  MOV R209, R8 ;  /* 0x0000000800d17202 */ /* 0x000fe20000000f00 */
[----:B------:R-:W-:Y:S01]  /*334f0*/  IMAD.MOV.U32 R210, RZ, RZ, R9 ;  /* 0x000000ffffd27224 */ /* 0x000fe200078e0009 */
[----:B------:R-:W-:Y:S01]  /*33500*/  MOV R196, R11 ;  /* 0x0000000b00c47202 */ /* 0x000fe20000000f00 */
[----:B------:R-:W-:Y:S01]  /*33510*/  IMAD.MOV.U32 R211, RZ, RZ, R10 ;  /* 0x000000ffffd37224 */ /* 0x000fe200078e000a */
[----:B------:R-:W-:Y:S01]  /*33520*/  STL [R1+0x24dc], R207 ;  /* 0x0024dccf01007387 */ /* 0x000fe20000100800 */
[----:B------:R-:W-:Y:S03]  /*33530*/  HMMA.1688.F32.TF32 R8, R136, R230, R112 ;  /* 0x000000e68808723c */ /* 0x000fe60000081070 */
[----:B------:R-:W-:Y:S04]  /*33540*/  STL [R1+0x24d8], R203 ;  /* 0x0024d8cb01007387 */ /* 0x000fe80000100800 */
[----:B------:R-:W-:Y:S04]  /*33550*/  STL [R1+0x24d4], R202 ;  /* 0x0024d4ca01007387 */ /* 0x000fe80000100800 */
[----:B------:R-:W-:Y:S04]  /*33560*/  STL [R1+0x24c0], R201 ;  /* 0x0024c0c901007387 */ /* 0x000fe80000100800 */
[----:B------:R-:W-:Y:S04]  /*33570*/  STL.64 [R1+0x1b0], R96 ;  /* 0x0001b06001007387 */ /* 0x000fe80000100a00 */
[----:B------:R-:W-:Y:S04]  /*33580*/  STL.64 [R1+0x1b8], R98 ;  /* 0x0001b86201007387 */ /* 0x000fe80000100a00 */
[----:B------:R-:W-:Y:S01]  /*33590*/  STL [R1+0x24ec], R247 ;  /* 0x0024ecf701007387 */ /* 0x000fe20000100800 */
[----:B------:R-:W-:-:S03]  /*335a0*/  IMAD.MOV.U32 R192, RZ, RZ, R11 ;  /* 0x000000ffffc07224 */ /* 0x000fc600078e000b */
[----:B------:R-:W-:Y:S01]  /*335b0*/  STL [R1+0x24e8], R195 ;  /* 0x0024e8c301007387 */ /* 0x000fe20000100800 */
[----:B------:R-:W-:-:S03]  /*335c0*/  MOV R199, R10 ;  /* 0x0000000a00c77202 */ /* 0x000fc60000000f00 */
[----:B------:R-:W-:Y:S01]  /*335d0*/  STL [R1+0x24e4], R194 ;  /* 0x0024e4c201007387 */ /* 0x000fe20000100800 */
[----:B------:R-:W-:-:S03]  /*335e0*/  IMAD.MOV.U32 R198, RZ, RZ, R9 ;  /* 0x000000ffffc67224 */ /* 0x000fc600078e0009 */
[----:B------:R-:W-:Y:S01]  /*335f0*/  STL [R1+0x24e0], R193 ;  /* 0x0024e0c101007387 */ /* 0x000fe20000100800 */
[----:B------:R-:W-:-:S03]  /*33600*/  IMAD.MOV.U32 R197, RZ, RZ, R8 ;  /* 0x000000ffffc57224 */ /* 0x000fc600078e0008 */
        /* <DEDUP_REMOVED lines=8> */
[----:B------:R-:W3:Y:S04]  /*33690*/  LDL.LU R16, [R1+0x257c] ;  /* 0x00257c0001107983 */ /* 0x000ee80000300800 */
[----:B------:R-:W3:Y:S04]  /*336a0*/  LDL.LU R17, [R1+0x2578] ;  /* 0x0025780001117983 */ /* 0x000ee80000300800 */
        /* <DEDUP_REMOVED lines=10> */
[----:B------:R-:W3:Y:S04]  /*33750*/  LDL.LU R216, [R1+0x10] ;  /* 0x0000100001d87983 */ /* 0x000ee80000300800 */
[----:B------:R-:W3:Y:S04]  /*33760*/  LDL.LU R217, [R1+0x14] ;  /* 0x0000140001d97983 */ /* 0x000ee80000300800 */
[----:B------:R-:W3:Y:S04]  /*33770*/  LDL.LU R218, [R1+0x18] ;  /* 0x0000180001da7983 */ /* 0x000ee80000300800 */
[----:B------:R-:W3:Y:S04]  /*33780*/  LDL.LU R219, [R1+0x1c] ;  /* 0x00001c0001db7983 */ /* 0x000ee80000300800 */
[----:B------:R-:W4:Y:S04]  /*33790*/  LDL R241, [R1+0x1c28] ;  /* 0x001c280001f17983 */ /* 0x000f280000100800 */
[----:B------:R-:W-:Y:S04]  /*337a0*/  LDS R96, [R2+UR14+0x5180] ;  /* 0x0051800e02607984 */ /* 0x000fe80008000800 */
[----:B------:R-:W-:Y:S04]  /*337b0*/  LDS R98, [R2+UR14+0x5980] ;  /* 0x0059800e02627984 */ /* 0x000fe80008000800 */
[----:B------:R-:W-:Y:S04]  /*337c0*/  LDS R97, [R252+UR14+0x5180] ;  /* 0x0051800efc617984 */ /* 0x000fe80008000800 */
[----:B------:R-:W2:Y:S01]  /*337d0*/  LDS R99, [R252+UR14+0x5980] ;  /* 0x0059800efc637984 */ /* 0x000ea20008000800 */
[-C--:B-1----:R-:W-:Y:S01]  /*337e0*/  HMMA.1688.F32.TF32 R60, R128, R86.reuse, R60 ;  /* 0x00000056803c723c */ /* 0x082fe2000008103c */
[----:B------:R-:W-:Y:S01]  /*337f0*/  MOV R220, R89 ;  /* 0x0000005900dc7202 */ /* 0x000fe20000000f00 */
[----:B------:R-:W-:Y:S01]  /*33800*/  IMAD.MOV.U32 R221, RZ, RZ, R88 ;  /* 0x000000ffffdd7224 */ /* 0x000fe200078e0058 */
[----:B------:R-:W-:Y:S01]  /*33810*/  MOV R223, R5 ;  /* 0x0000000500df7202 */ /* 0x000fe20000000f00 */
[----:B------:R-:W-:Y:S01]  /*33820*/  IMAD.MOV.U32 R222, RZ, RZ, R4 ;  /* 0x000000ffffde7224 */ /* 0x000fe200078e0004 */
[----:B------:R-:W-:Y:S01]  /*33830*/  LDS R100, [R2+UR14+0x6000] ;  /* 0x0060000e02647984 */ /* 0x000fe20008000800 */
[----:B--2---:R-:W-:Y:S03]  /*33840*/  HMMA.1688.F32.TF32 R164, R80, R86, R164 ;  /* 0x0000005650a4723c */ /* 0x004fe600000810a4 */
[----:B------:R-:W-:Y:S03]  /*33850*/  LDS R102, [R2+UR14+0x6800] ;  /* 0x0068000e02667984 */ /* 0x000fe60008000800 */
[----:B------:R-:W-:Y:S01]  /*33860*/  HMMA.1688.F32.TF32 R28, R132, R230, R28 ;  /* 0x000000e6841c723c */ /* 0x000fe2000008101c */
[----:B------:R-:W-:Y:S04]  /*33870*/  LDS R101, [R252+UR14+0x6000] ;  /* 0x0060000efc657984 */ /* 0x000fe80008000800 */
[----:B------:R-:W-:Y:S01]  /*33880*/  LDS R103, [R252+UR14+0x6800] ;  /* 0x0068000efc677984 */ /* 0x000fe20008000800 */
[----:B------:R-:W-:-:S15]  /*33890*/  HMMA.1688.F32.TF32 R196, R96, R90, R248 ;  /* 0x0000005a60c4723c */ /* 0x000fde00000810f8 */
[----:B------:R-:W-:-:S09]  /*338a0*/  NOP ;  /* 0x0000000000007918 */ /* 0x000fd20000000000 */
[----:B------:R-:W-:Y:S01]  /*338b0*/  MOV R247, R196 ;  /* 0x000000c400f77202 */ /* 0x000fe20000000f00 */
[----:B----4-:R-:W1:Y:S04]  /*338c0*/  LDSM.16.M88.4 R108, [R241+UR17+0x26080] ;  /* 0x02608011f16c783b */ /* 0x010e680008000200 */
[----:B------:R-:W2:Y:S01]  /*338d0*/  LDSM.16.M88.4 R104, [R241+UR17+0x27080] ;  /* 0x02708011f168783b */ /* 0x000ea20008000200 */
[----:B---3--:R-:W-:Y:S03]  /*338e0*/  HMMA.1688.F32.TF32 R192, R96, R78, R216 ;  /* 0x0000004e60c0723c */ /* 0x008fe600000810d8 */
[----:B------:R-:W-:-:S15]  /*338f0*/  LDSM.16.M88.4 R112, [R241+UR17+0x25080] ;  /* 0x02508011f170783b */ /* 0x000fde0008000200 */
[----:B------:R-:W-:-:S06]  /*33900*/  NOP ;  /* 0x0000000000007918 */ /* 0x000fcc0000000000 */
[----:B------:R-:W-:Y:S01]  /*33910*/  IMAD.MOV.U32 R244, RZ, RZ, R192 ;  /* 0x000000fffff47224 */ /* 0x000fe200078e00c0 */
[----:B-1----:R-:W-:Y:S04]  /*33920*/  STL [R1+0x23d4], R110 ;  /* 0x0023d46e01007387 */ /* 0x002fe80000100800 */
[----:B------:R-:W-:Y:S04]  /*33930*/  STL [R1+0x23d0], R111 ;  /* 0x0023d06f01007387 */ /* 0x000fe80000100800 */
[----:B--2---:R-:W-:Y:S04]  /*33940*/  STL [R1+0x23d8], R106 ;  /* 0x0023d86a01007387 */ /* 0x004fe80000100800 */
[----:B------:R-:W-:Y:S04]  /*33950*/  STL [R1+0x23cc], R107 ;  /* 0x0023cc6b01007387 */ /* 0x000fe80000100800 */
[----:B------:R-:W2:Y:S04]  /*33960*/  LDL.LU R216, [R1+0xf0] ;  /* 0x0000f00001d87983 */ /* 0x000ea80000300800 */
[----:B------:R-:W2:Y:S04]  /*33970*/  LDL.LU R217, [R1+0xf4] ;  /* 0x0000f40001d97983 */ /* 0x000ea80000300800 */
[----:B------:R-:W2:Y:S04]  /*33980*/  LDL.LU R218, [R1+0xf8] ;  /* 0x0000f80001da7983 */ /* 0x000ea80000300800 */
[----:B------:R-:W2:Y:S01]  /*33990*/  LDL.LU R219, [R1+0xfc] ;  /* 0x0000fc0001db7983 */ /* 0x000ea20000300800 */
[----:B------:R-:W-:Y:S01]  /*339a0*/  IMAD.MOV.U32 R245, RZ, RZ, R193 ;  /* 0x000000fffff57224 */ /* 0x000fe200078e00c1 */
[----:B------:R-:W-:Y:S01]  /*339b0*/  MOV R246, R194 ;  /* 0x000000c200f67202 */ /* 0x000fe20000000f00 */
[----:B------:R-:W-:Y:S01]  /*339c0*/  IMAD.MOV.U32 R208, RZ, RZ, R195 ;  /* 0x000000ffffd07224 */ /* 0x000fe200078e00c3 */
[----:B------:R-:W3:Y:S01]  /*339d0*/  LDL.LU R248, [R1+0xe0] ;  /* 0x0000e00001f87983 */ /* 0x000ee20000300800 */
[C---:B------:R-:W-:Y:S03]  /*339e0*/  HMMA.1688.F32.TF32 R192, R96.reuse, R74, R212 ;  /* 0x0000004a60c0723c */ /* 0x040fe600000810d4 */
[----:B------:R-:W3:Y:S03]  /*339f0*/  LDL.LU R249, [R1+0xe4] ;  /* 0x0000e40001f97983 */ /* 0x000ee60000300800 */
[----:B------:R-:W-:Y:S01]  /*33a00*/  HMMA.1688.F32.TF32 R212, R96, R86, R236 ;  /* 0x0000005660d4723c */ /* 0x000fe200000810ec */
[----:B------:R-:W3:Y:S04]  /*33a10*/  LDL.LU R250, [R1+0xe8] ;  /* 0x0000e80001fa7983 */ /* 0x000ee80000300800 */
[----:B------:R-:W3:-:S15]  /*33a20*/  LDL.LU R251, [R1+0xec] ;  /* 0x0000ec0001fb7983 */ /* 0x000ede0000300800 */
[----:B------:R-:W-:-:S04]  /*33a30*/  NOP ;  /* 0x0000000000007918 */ /* 0x000fc80000000000 */
[----:B------:R-:W-:Y:S01]  /*33a40*/  IMAD.MOV.U32 R196, RZ, RZ, R212 ;  /* 0x000000ffffc47224 */ /* 0x000fe200078e00d4 */
[----:B------:R-:W-:Y:S01]  /*33a50*/  MOV R210, R214 ;  /* 0x000000d600d27202 */ /* 0x000fe20000000f00 */
[----:B------:R-:W-:Y:S01]  /*33a60*/  IMAD.MOV.U32 R211, RZ, RZ, R213 ;  /* 0x000000ffffd37224 */ /* 0x000fe200078e00d5 */
        /* <DEDUP_REMOVED lines=15> */
[----:B------:R-:W-:-:S02]  /*33b60*/  IMAD.MOV.U32 R243, RZ, RZ, R194 ;  /* 0x000000fffff37224 */ /* 0x000fc400078e00c2 */
[----:B------:R-:W-:Y:S02]  /*33b70*/  IMAD.MOV.U32 R201, RZ, RZ, R195 ;  /* 0x000000ffffc97224 */ /* 0x000fe400078e00c3 */
[----:B------:R-:W-:Y:S02]  /*33b80*/  IMAD.MOV.U32 R195, RZ, RZ, R197 ;  /* 0x000000ffffc37224 */ /* 0x000fe400078e00c5 */
[----:B------:R-:W-:Y:S01]  /*33b90*/  IMAD.MOV.U32 R194, RZ, RZ, R198 ;  /* 0x000000ffffc27224 */ /* 0x000fe200078e00c6 */
[-C--:B------:R-:W-:Y:S06]  /*33ba0*/  HMMA.1688.F32.TF32 R40, R128, R230.reuse, R40 ;  /* 0x000000e68028723c */ /* 0x080fec0000081028 */
[----:B------:R-:W-:Y:S06]  /*33bb0*/  HMMA.1688.F32.TF32 R172, R80, R230, R172 ;  /* 0x000000e650ac723c */ /* 0x000fec00000810ac */
[-C--:B------:R-:W-:Y:S06]  /*33bc0*/  HMMA.1688.F32.TF32 R24, R132, R94.reuse, R24 ;  /* 0x0000005e8418723c */ /* 0x080fec0000081018 */
[-C--:B------:R-:W-:Y:S06]  /*33bd0*/  HMMA.1688.F32.TF32 R64, R128, R94.reuse, R64 ;  /* 0x0000005e8040723c */ /* 0x080fec0000081040 */
[----:B------:R-:W-:Y:S06]  /*33be0*/  HMMA.1688.F32.TF32 R168, R80, R94, R168 ;  /* 0x0000005e50a8723c */ /* 0x000fec00000810a8 */
[-C--:B------:R-:W-:Y:S06]  /*33bf0*/  HMMA.1688.F32.TF32 R16, R132, R90.reuse, R16 ;  /* 0x0000005a8410723c */ /* 0x080fec0000081010 */
[-C--:B------:R-:W-:Y:S06]  /*33c00*/  HMMA.1688.F32.TF32 R56, R128, R90.reuse, R56 ;  /* 0x0000005a8038723c */ /* 0x080fec0000081038 */
[----:B------:R-:W-:Y:S06]  /*33c10*/  HMMA.1688.F32.TF32 R160, R80, R90, R160 ;  /* 0x0000005a50a0723c */ /* 0x000fec00000810a0 */
[----:B--2---:R-:W-:Y:S01]  /*33c20*/  HMMA.1688.F32.TF32 R216, R96, R94, R216 ;  /* 0x0000005e60d8723c */ /* 0x004fe200000810d8 */
[----:B------:R-:W2:Y:S04]  /*33c30*/  LDL.LU R94, [R1+0x48] ;  /* 0x00004800015e7983 */ /* 0x000ea80000300800 */
[----:B------:R-:W2:-:S15]  /*33c40*/  LDL.LU R95, [R1+0x4c] ;  /* 0x00004c00015f7983 */ /* 0x000e9e0000300800 */
[----:B------:R-:W-:-:S04]  /*33c50*/  NOP ;  /* 0x0000000000007918 */ /* 0x000fc80000000000 */
[----:B------:R-:W-:Y:S02]  /*33c60*/  IMAD.MOV.U32 R198, RZ, RZ, R218 ;  /* 0x000000ffffc67224 */ /* 0x000fe400078e00da */
[----:B------:R-:W-:Y:S01]  /*33c70*/  IMAD.MOV.U32 R197, RZ, RZ, R219 ;  /* 0x000000ffffc57224 */ /* 0x000fe200078e00db */
[----:B------:R-:W-:Y:S01]  /*33c80*/  MOV R219, R228 ;  /* 0x000000e400db7202 */ /* 0x000fe20000000f00 */
[----:B------:R-:W-:Y:S02]  /*33c90*/  IMAD.MOV.U32 R218, RZ, RZ, R229 ;  /* 0x000000ffffda7224 */ /* 0x000fe400078e00e5 */
[----:B---3--:R-:W-:Y:S01]  /*33ca0*/  HMMA.1688.F32.TF32 R228, R96, R230, R248 ;  /* 0x000000e660e4723c */ /* 0x008fe200000810f8 */
[----:B----4-:R-:W-:Y:S02]  /*33cb0*/  IMAD.MOV.U32 R90, RZ, RZ, R4 ;  /* 0x000000ffff5a7224 */ /* 0x010fe400078e0004 */
[----:B------:R-:W3:Y:S01]  /*33cc0*/  LDL.LU R4, [R1+0x253c] ;  /* 0x00253c0001047983 */ /* 0x000ee20000300800 */
[----:B------:R-:W-:-:S03]  /*33cd0*/  IMAD.MOV.U32 R91, RZ, RZ, R5 ;  /* 0x000000ffff5b7224 */ /* 0x000fc600078e0005 */
[----:B------:R-:W4:Y:S04]  /*33ce0*/  LDL.LU R5, [R1+0x2538] ;  /* 0x0025380001057983 */ /* 0x000f280000300800 */
[----:B------:R-:W2:Y:S04]  /*33cf0*/  LDL.LU.64 R250, [R1+0x2530] ;  /* 0x0025300001fa7983 */ /* 0x000ea80000300a00 */
[----:B------:R-:W2:Y:S08]  /*33d00*/  LDL.LU.64 R248, [R1+0x2528] ;  /* 0x0025280001f87983 */ /* 0x000eb00000300a00 */
[----:B------:R-:W-:Y:S04]  /*33d10*/  STL.64 [R1+0x2418], R230 ;  /* 0x002418e601007387 */ /* 0x000fe80000100a00 */
[----:B------:R1:W-:Y:S04]  /*33d20*/  STL.64 [R1+0x2410], R228 ;  /* 0x002410e401007387 */ /* 0x0003e80000100a00 */
[----:B-1----:R-:W2:Y:S04]  /*33d30*/  LDL.LU R228, [R1+0xb0] ;  /* 0x0000b00001e47983 */ /* 0x002ea80000300800 */
[----:B------:R-:W2:Y:S01]  /*33d40*/  LDL.LU R229, [R1+0xb4] ;  /* 0x0000b40001e57983 */ /* 0x000ea20000300800 */
[----:B------:R-:W-:Y:S06]  /*33d50*/  HMMA.1688.F32.TF32 R8, R136, R6, R116 ;  /* 0x000000068808723c */ /* 0x000fec0000081074 */
[----:B------:R-:W-:Y:S01]  /*33d60*/  HMMA.1688.F32.TF32 R12, R132, R74, R12 ;  /* 0x0000004a840c723c */ /* 0x000fe2000008100c */
[----:B------:R-:W-:-:S15]  /*33d70*/  LDSM.16.M88.4 R116, [R241+UR17+0x24080] ;  /* 0x02408011f174783b */ /* 0x000fde0008000200 */
[----:B------:R-:W-:-:S02]  /*33d80*/  NOP ;  /* 0x0000000000007918 */ /* 0x000fc40000000000 */
[----:B------:R-:W-:Y:S01]  /*33d90*/  IMAD.MOV.U32 R204, RZ, RZ, R8 ;  /* 0x000000ffffcc7224 */ /* 0x000fe200078e0008 */
[----:B------:R-:W-:Y:S01]  /*33da0*/  MOV R205, R9 ;  /* 0x0000000900cd7202 */ /* 0x000fe20000000f00 */
[----:B------:R-:W-:Y:S02]  /*33db0*/  IMAD.MOV.U32 R206, RZ, RZ, R10 ;  /* 0x000000ffffce7224 */ /* 0x000fe400078e000a */
[----:B------:R-:W-:Y:S02]  /*33dc0*/  IMAD.MOV.U32 R200, RZ, RZ, R11 ;  /* 0x000000ffffc87224 */ /* 0x000fe400078e000b */
[----:B------:R-:W-:Y:S01]  /*33dd0*/  HMMA.1688.F32.TF32 R8, R136, R234, R120 ;  /* 0x000000ea8808723c */ /* 0x000fe20000081078 */
[----:B------:R-:W-:Y:S04]  /*33de0*/  LDS R136, [R0+UR14+0x6000] ;  /* 0x0060000e00887984 */ /* 0x000fe80008000800 */
[----:B------:R-:W-:Y:S01]  /*33df0*/  LDS R138, [R0+UR14+0x6800] ;  /* 0x0068000e008a7984 */ /* 0x000fe20008000800 */
[C---:B------:R-:W-:Y:S03]  /*33e00*/  HMMA.1688.F32.TF32 R32, R132.reuse, R6, R32 ;  /* 0x000000068420723c */ /* 0x040fe60000081020 */
[----:B------:R-:W-:Y:S03]  /*33e10*/  LDS R137, [R3+UR14+0x6000] ;  /* 0x0060000e03897984 */ /* 0x000fe60008000800 */
[----:B------:R-:W-:Y:S01]  /*33e20*/  HMMA.1688.F32.TF32 R68, R132, R234, R68 ;  /* 0x000000ea8444723c */ /* 0x000fe20000081044 */
[----:B------:R-:W-:Y:S05]  /*33e30*/  LDS R139, [R3+UR14+0x6800] ;  /* 0x0068000e038b7984 */ /* 0x000fea0008000800 */
[----:B------:R-:W-:Y:S01]  /*33e40*/  HMMA.1688.F32.TF32 R36, R128, R78, R36 ;  /* 0x0000004e8024723c */ /* 0x000fe20000081024 */
[----:B------:R-:W-:Y:S05]  /*33e50*/  LDSM.16.M88.4 R120, [R241+UR17+0x23080] ;  /* 0x02308011f178783b */ /* 0x000fea0008000200 */
[----:B------:R-:W-:Y:S01]  /*33e60*/  MOV R207, R8 ;  /* 0x0000000800cf7202 */ /* 0x000fe20000000f00 */
[----:B------:R-:W-:Y:S01]  /*33e70*/  IMAD.MOV.U32 R203, RZ, RZ, R9 ;  /* 0x000000ffffcb7224 */ /* 0x000fe200078e0009 */
[----:B------:R-:W-:Y:S01]  /*33e80*/  MOV R240, R11 ;  /* 0x0000000b00f07202 */ /* 0x000fe20000000f00 */
[----:B------:R-:W-:-:S02]  /*33e90*/  IMAD.MOV.U32 R202, RZ, RZ, R10 ;  /* 0x000000ffffca7224 */ /* 0x000fc400078e000a */
[----:B------:R-:W-:Y:S01]  /*33ea0*/  HMMA.1688.F32.TF32 R8, R132, R78, R124 ;  /* 0x0000004e8408723c */ /* 0x000fe2000008107c */
[----:B------:R-:W1:Y:S05]  /*33eb0*/  LDSM.16.M88.4 R132, [R241+UR17+0x20080] ;  /* 0x02008011f184783b */ /* 0x000e6a0008000200 */
[C---:B------:R-:W-:Y:S01]  /*33ec0*/  HMMA.1688.F32.TF32 R52, R128.reuse, R74, R52 ;  /* 0x0000004a8034723c */ /* 0x040fe20000081034 */
[----:B------:R-:W-:Y:S05]  /*33ed0*/  LDSM.16.M88.4 R124, [R241+UR17+0x22080] ;  /* 0x02208011f17c783b */ /* 0x000fea0008000200 */
[C---:B------:R-:W-:Y:S06]  /*33ee0*/  HMMA.1688.F32.TF32 R44, R128.reuse, R6, R44 ;  /* 0x00000006802c723c */ /* 0x040fec000008102c */
[----:B------:R-:W-:Y:S01]  /*33ef0*/  HMMA.1688.F32.TF32 R48, R128, R234, R48 ;  /* 0x000000ea8030723c */ /* 0x000fe20000081030 */
[----:B------:R1:W1:Y:S01]  /*33f00*/  LDSM.16.M88.4 R128, [R241+UR17+0x21080] ;  /* 0x02108011f180783b */ /* 0x0002620008000200 */
[----:B------:R-:W-:-:S02]  /*33f10*/  MOV R242, R193 ;  /* 0x000000c100f27202 */ /* 0x000fc40000000f00 */
[----:B------:R-:W-:Y:S02]  /*33f20*/  MOV R193, R199 ;  /* 0x000000c700c17202 */ /* 0x000fe40000000f00 */
[C---:B------:R-:W-:Y:S01]  /*33f30*/  HMMA.1688.F32.TF32 R176, R80.reuse, R6, R176 ;  /* 0x0000000650b0723c */ /* 0x040fe200000810b0 */
[----:B------:R-:W-:Y:S01]  /*33f40*/  MOV R199, R217 ;  /* 0x000000d900c77202 */ /* 0x000fe20000000f00 */
[----:B-1----:R-:W-:Y:S02]  /*33f50*/  IMAD.MOV.U32 R241, RZ, RZ, R192 ;  /* 0x000000fffff17224 */ /* 0x002fe400078e00c0 */
[----:B------:R-:W-:Y:S02]  /*33f60*/  IMAD.MOV.U32 R192, RZ, RZ, R216 ;  /* 0x000000ffffc07224 */ /* 0x000fe400078e00d8 */
[----:B------:R-:W-:Y:S01]  /*33f70*/  HMMA.1688.F32.TF32 R180, R80, R234, R180 ;  /* 0x000000ea50b4723c */ /* 0x000fe200000810b4 */
[----:B------:R-:W-:Y:S01]  /*33f80*/  MOV R216, R233 ;  /* 0x000000e900d87202 */ /* 0x000fe20000000f00 */
[----:B------:R-:W-:-:S04]  /*33f90*/  IMAD.MOV.U32 R217, RZ, RZ, R232 ;  /* 0x000000ffffd97224 */ /* 0x000fc800078e00e8 */
[----:B------:R-:W-:Y:S06]  /*33fa0*/  HMMA.1688.F32.TF32 R232, R96, R234, R84 ;  /* 0x000000ea60e8723c */ /* 0x000fec0000081054 */
[----:B------:R-:W-:Y:S06]  /*33fb0*/  HMMA.1688.F32.TF32 R236, R136, R132, R236 ;  /* 0x0000008488ec723c */ /* 0x000fec00000810ec */
[C---:B------:R-:W-:Y:S06]  /*33fc0*/  HMMA.1688.F32.TF32 R152, R80.reuse, R78, R152 ;  /* 0x0000004e5098723c */ /* 0x040fec0000081098 */
[----:B------:R-:W-:Y:S01]  /*33fd0*/  HMMA.1688.F32.TF32 R156, R80, R74, R156 ;  /* 0x0000004a509c723c */ /* 0x000fe2000008109c */
[----:B------:R-:W-:Y:S04]  /*33fe0*/  LDS R80, [R0+UR14+0x6080] ;  /* 0x0060800e00507984 */ /* 0x000fe80008000800 */
[----:B------:R-:W-:Y:S01]  /*33ff0*/  LDS R82, [R0+UR14+0x6880] ;  /* 0x0068800e00527984 */ /* 0x000fe20008000800 */
[----:B------:R-:W-:Y:S03]  /*34000*/  HMMA.1688.F32.TF32 R84, R136, R128, R212 ;  /* 0x000000808854723c */ /* 0x000fe600000810d4 */
[----:B------:R-:W-:Y:S04]  /*34010*/  LDS R81, [R3+UR14+0x6080] ;  /* 0x0060800e03517984 */ /* 0x000fe80008000800 */
[----:B------:R-:W-:Y:S01]  /*34020*/  IMAD.MOV.U32 R214, RZ, RZ, R226 ;  /* 0x000000ffffd67224 */ /* 0x000fe200078e00e2 */
[----:B------:R-:W1:Y:S01]  /*34030*/  LDS R83, [R3+UR14+0x6880] ;  /* 0x0068800e03537984 */ /* 0x000e620008000800 */
[----:B------:R-:W-:-:S02]  /*34040*/  IMAD.MOV.U32 R215, RZ, RZ, R227 ;  /* 0x000000ffffd77224 */ /* 0x000fc400078e00e3 */
[----:B---3--:R-:W-:Y:S02]  /*34050*/  IMAD.MOV.U32 R231, RZ, RZ, R4 ;  /* 0x000000ffffe77224 */ /* 0x008fe400078e0004 */
[----:B----4-:R-:W-:-:S07]  /*34060*/  IMAD.MOV.U32 R230, RZ, RZ, R5 ;  /* 0x000000ffffe67224 */ /* 0x010fce00078e0005 */
[----:B--2---:R-:W-:Y:S01]  /*34070*/  HMMA.1688.F32.TF32 R4, R96, R6, R228 ;  /* 0x000000066004723c */ /* 0x004fe200000810e4 */
[----:B------:R-:W-:Y:S01]  /*34080*/  MOV R78, R248 ;  /* 0x000000f8004e7202 */ /* 0x000fe20000000f00 */
[----:B------:R-:W-:Y:S01]  /*34090*/  IMAD.MOV.U32 R79, RZ, RZ, R249 ;  /* 0x000000ffff4f7224 */ /* 0x000fe200078e00f9 */
[----:B------:R-:W-:Y:S01]  /*340a0*/  MOV R213, R251 ;  /* 0x000000fb00d57202 */ /* 0x000fe20000000f00 */
[----:B------:R-:W-:-:S15]  /*340b0*/  IMAD.MOV.U32 R212, RZ, RZ, R250 ;  /* 0x000000ffffd47224 */ /* 0x000fde00078e00fa */
[----:B------:R-:W-:-:S04]  /*340c0*/  NOP ;  /* 0x0000000000007918 */ /* 0x000fc80000000000 */
[----:B------:R-:W-:Y:S04]  /*340d0*/  STL.64 [R1+0x2428], R6 ;  /* 0x0024280601007387 */ /* 0x000fe80000100a00 */
[----:B------:R1:W-:Y:S04]  /*340e0*/  STL.64 [R1+0x2420], R4 ;  /* 0x0024200401007387 */ /* 0x0003e80000100a00 */
[----:B------:R-:W-:Y:S04]  /*340f0*/  STL.64 [R1+0x2438], R234 ;  /* 0x002438ea01007387 */ /* 0x000fe80000100a00 */
[----:B------:R-:W-:Y:S04]  /*34100*/  STL.64 [R1+0x2430], R232 ;  /* 0x002430e801007387 */ /* 0x000fe80000100a00 */
[----:B------:R-:W-:Y:S04]  /*34110*/  STL.64 [R1+0x2448], R238 ;  /* 0x002448ee01007387 */ /* 0x000fe80000100a00 */
[----:B------:R-:W-:Y:S04]  /*34120*/  STL.64 [R1+0x2440], R236 ;  /* 0x002440ec01007387 */ /* 0x000fe80000100a00 */
[----:B------:R-:W2:Y:S04]  /*34130*/  LDL.LU R248, [R1+0x2524] ;  /* 0x0025240001f87983 */ /* 0x000ea80000300800 */
[----:B------:R-:W2:Y:S04]  /*34140*/  LDL.LU R249, [R1+0x2520] ;  /* 0x0025200001f97983 */ /* 0x000ea80000300800 */
[----:B------:R-:W3:Y:S04]  /*34150*/  LDL.LU R74, [R1+0x148] ;  /* 0x00014800014a7983 */ /* 0x000ee80000300800 */
[----:B------:R-:W3:Y:S04]  /*34160*/  LDL.LU R75, [R1+0x14c] ;  /* 0x00014c00014b7983 */ /* 0x000ee80000300800 */
[----:B------:R-:W2:Y:S04]  /*34170*/  LDL.LU R250, [R1+0x251c] ;  /* 0x00251c0001fa7983 */ /* 0x000ea80000300800 */
[----:B------:R-:W2:Y:S04]  /*34180*/  LDL.LU R251, [R1+0x2518] ;  /* 0x0025180001fb7983 */ /* 0x000ea80000300800 */
[----:B------:R-:W4:Y:S04]  /*34190*/  LDL.LU R226, [R1+0x2514] ;  /* 0x0025140001e27983 */ /* 0x000f280000300800 */
[----:B------:R-:W4:Y:S01]  /*341a0*/  LDL.LU R227, [R1+0x2510] ;  /* 0x0025100001e37983 */ /* 0x000f220000300800 */
[----:B------:R-:W-:Y:S06]  /*341b0*/  HMMA.1688.F32.TF32 R96, R136, R116, R220 ;  /* 0x000000748860723c */ /* 0x000fec00000810dc */
[----:B------:R-:W-:Y:S01]  /*341c0*/  HMMA.1688.F32.TF32 R8, R100, R132, R8 ;  /* 0x000000846408723c */ /* 0x000fe20000081008 */
[----:B------:R-:W-:Y:S04]  /*341d0*/  STL.64 [R1+0x2458], R86 ;  /* 0x0024585601007387 */ /* 0x000fe80000100a00 */
[----:B------:R-:W-:Y:S01]  /*341e0*/  STL.64 [R1+0x2450], R84 ;  /* 0x0024505401007387 */ /* 0x000fe20000100a00 */
[----:B-1----:R-:W-:-:S15]  /*341f0*/  HMMA.1688.F32.TF32 R4, R80, R116, R144 ;  /* 0x000000745004723c */ /* 0x002fde0000081090 */
[----:B------:R-:W-:-:S09]  /*34200*/  NOP ;  /* 0x0000000000007918 */ /* 0x000fd20000000000 */
[----:B------:R-:W-:Y:S01]  /*34210*/  MOV R106, R4 ;  /* 0x00000004006a7202 */ /* 0x000fe20000000f00 */
[----:B------:R-:W-:Y:S01]  /*34220*/  IMAD.MOV.U32 R110, RZ, RZ, R5 ;  /* 0x000000ffff6e7224 */ /* 0x000fe200078e0005 */
[----:B------:R-:W-:Y:S01]  /*34230*/  MOV R107, R7 ;  /* 0x00000007006b7202 */ /* 0x000fe20000000f00 */
        /* <DEDUP_REMOVED lines=8> */
[C---:B--2---:R-:W-:Y:S06]  /*342c0*/  HMMA.1688.F32.TF32 R220, R136.reuse, R108, R248 ;  /* 0x0000006c88dc723c */ /* 0x044fec00000810f8 */
[----:B----4-:R-:W-:-:S15]  /*342d0*/  HMMA.1688.F32.TF32 R224, R136, R104, R224 ;  /* 0x0000006888e0723c */ /* 0x010fde00000810e0 */
[----:B------:R-:W-:-:S02]  /*342e0*/  NOP ;  /* 0x0000000000007918 */ /* 0x000fc40000000000 */
        /* <DEDUP_REMOVED lines=11> */
[----:B------:R1:W-:Y:S02]  /*343a0*/  STL [R1+0x23fc], R11 ;  /* 0x0023fc0b01007387 */ /* 0x0003e40000100800 */
[----:B-1----:R-:W-:-:S15]  /*343b0*/  HMMA.1688.F32.TF32 R8, R80, R120, R140 ;  /* 0x000000785008723c */ /* 0x002fde000008108c */
[----:B------:R-:W-:-:S08]  /*343c0*/  NOP ;  /* 0x0000000000007918 */ /* 0x000fd00000000000 */
[----:B------:R1:W-:Y:S04]  /*343d0*/  STL.64 [R1+0x20], R8 ;  /* 0x0000200801007387 */ /* 0x0003e80000100a00 */
[----:B------:R2:W-:Y:S04]  /*343e0*/  STL.64 [R1+0x28], R10 ;  /* 0x0000280a01007387 */ /* 0x0005e80000100a00 */
[----:B------:R-:W4:Y:S04]  /*343f0*/  LDL.LU R228, [R1+0x150] ;  /* 0x0001500001e47983 */ /* 0x000f280000300800 */
[----:B------:R-:W4:Y:S04]  /*34400*/  LDL.LU R229, [R1+0x154] ;  /* 0x0001540001e57983 */ /* 0x000f280000300800 */
[----:B------:R-:W4:Y:S04]  /*34410*/  LDL.LU R230, [R1+0x158] ;  /* 0x0001580001e67983 */ /* 0x000f280000300800 */
[----:B------:R-:W4:Y:S01]  /*34420*/  LDL.LU R231, [R1+0x15c] ;  /* 0x00015c0001e77983 */ /* 0x000f220000300800 */
[----:B------:R-:W-:Y:S01]  /*34430*/  IMAD.MOV.U32 R220, RZ, RZ, R4 ;  /* 0x000000ffffdc7224 */ /* 0x000fe200078e0004 */
[----:B------:R-:W-:Y:S01]  /*34440*/  MOV R222, R6 ;  /* 0x0000000600de7202 */ /* 0x000fe20000000f00 */
[----:B------:R-:W-:-:S02]  /*34450*/  IMAD.MOV.U32 R221, RZ, RZ, R5 ;  /* 0x000000ffffdd7224 */ /* 0x000fc400078e0005 */
[----:B------:R-:W-:Y:S02]  /*34460*/  IMAD.MOV.U32 R223, RZ, RZ, R7 ;  /* 0x000000ffffdf7224 */ /* 0x000fe400078e0007 */
[----:B------:R-:W-:Y:S06]  /*34470*/  HMMA.1688.F32.TF32 R4, R80, R108, R184 ;  /* 0x0000006c5004723c */ /* 0x000fec00000810b8 */
        /* <DEDUP_REMOVED lines=8> */
[----:B------:R-:W3:Y:S01]  /*34500*/  LDS R103, [R252+UR14+0x6880] ;  /* 0x0068800efc677984 */ /* 0x000ee20008000800 */
[----:B------:R-:W-:Y:S01]  /*34510*/  IMAD.MOV.U32 R224, RZ, RZ, R4 ;  /* 0x000000ffffe07224 */ /* 0x000fe200078e0004 */
[----:B------:R-:W-:Y:S01]  /*34520*/  MOV R225, R5 ;  /* 0x0000000500e17202 */ /* 0x000fe20000000f00 */
[----:B------:R-:W-:-:S02]  /*34530*/  IMAD.MOV.U32 R226, RZ, RZ, R6 ;  /* 0x000000ffffe27224 */ /* 0x000fc400078e0006 */
[----:B------:R-:W-:Y:S02]  /*34540*/  IMAD.MOV.U32 R227, RZ, RZ, R7 ;  /* 0x000000ffffe37224 */ /* 0x000fe400078e0007 */
[----:B------:R-:W-:-:S15]  /*34550*/  HMMA.1688.F32.TF32 R4, R80, R104, R188 ;  /* 0x000000685004723c */ /* 0x000fde00000810bc */
[----:B------:R-:W-:-:S09]  /*34560*/  NOP ;  /* 0x0000000000007918 */ /* 0x000fd20000000000 */
[----:B-1----:R-:W-:Y:S01]  /*34570*/  MOV R8, R4 ;  /* 0x0000000400087202 */ /* 0x002fe20000000f00 */
[----:B------:R-:W-:Y:S01]  /*34580*/  IMAD.MOV.U32 R9, RZ, RZ, R5 ;  /* 0x000000ffff097224 */ /* 0x000fe200078e0005 */
[----:B--2---:R-:W-:Y:S01]  /*34590*/  MOV R11, R7 ;  /* 0x00000007000b7202 */ /* 0x004fe20000000f00 */
[----:B------:R-:W-:Y:S02]  /*345a0*/  IMAD.MOV.U32 R10, RZ, RZ, R6 ;  /* 0x000000ffff0a7224 */ /* 0x000fe400078e0006 */
[C---:B---3--:R-:W-:Y:S06]  /*345b0*/  HMMA.1688.F32.TF32 R4, R100.reuse, R132, R36 ;  /* 0x000000846404723c */ /* 0x048fec0000081024 */
[C---:B------:R-:W-:Y:S06]  /*345c0*/  HMMA.1688.F32.TF32 R36, R100.reuse, R128, R52 ;  /* 0x000000806424723c */ /* 0x040fec0000081034 */
[C---:B------:R-:W-:Y:S11]  /*345d0*/  HMMA.1688.F32.TF32 R52, R100.reuse, R124, R56 ;  /* 0x0000007c6434723c */ /* 0x040ff60000081038 */
[----:B------:R-:W-:Y:S04]  /*345e0*/  STL.64 [R1+0xb0], R4 ;  /* 0x0000b00401007387 */ /* 0x000fe80000100a00 */
[----:B------:R1:W-:Y:S02]  /*345f0*/  STL.64 [R1+0xb8], R6 ;  /* 0x0000b80601007387 */ /* 0x0003e40000100a00 */
[----:B-1----:R-:W-:Y:S02]  /*34600*/  HMMA.1688.F32.TF32 R4, R100, R120, R60 ;  /* 0x000000786404723c */ /* 0x002fe4000008103c */
[----:B------:R-:W-:Y:S04]  /*34610*/  STL.64 [R1+0x80], R36 ;  /* 0x0000802401007387 */ /* 0x000fe80000100a00 */
[----:B------:R-:W-:Y:S04]  /*34620*/  STL.64 [R1+0x88], R38 ;  /* 0x0000882601007387 */ /* 0x000fe80000100a00 */
[----:B------:R-:W-:Y:S04]  /*34630*/  STL.64 [R1+0x30], R52 ;  /* 0x0000303401007387 */ /* 0x000fe80000100a00 */
[----:B------:R-:W-:Y:S01]  /*34640*/  STL.64 [R1+0x38], R54 ;  /* 0x0000383601007387 */ /* 0x000fe20000100a00 */
[----:B------:R-:W-:-:S08]  /*34650*/  MOV R232, R247 ;  /* 0x000000f700e87202 */ /* 0x000fd00000000f00 */
[----:B------:R1:W-:Y:S04]  /*34660*/  STL.64 [R1+0x10], R4 ;  /* 0x0000100401007387 */ /* 0x0003e80000100a00 */
[----:B------:R2:W-:Y:S01]  /*34670*/  STL.64 [R1+0x18], R6 ;  /* 0x0000180601007387 */ /* 0x0005e20000100a00 */
[----:B------:R-:W-:Y:S02]  /*34680*/  IMAD.MOV.U32 R233, RZ, RZ, R195 ;  /* 0x000000ffffe97224 */ /* 0x000fe400078e00c3 */
[----:B-1----:R-:W-:Y:S01]  /*34690*/  IMAD.MOV.U32 R4, RZ, RZ, R196 ;  /* 0x000000ffff047224 */ /* 0x002fe200078e00c4 */
[----:B------:R-:W-:Y:S01]  /*346a0*/  MOV R5, R211 ;  /* 0x000000d300057202 */ /* 0x000fe20000000f00 */
[----:B--2---:R-:W-:Y:S02]  /*346b0*/  IMAD.MOV.U32 R6, RZ, RZ, R210 ;  /* 0x000000ffff067224 */ /* 0x004fe400078e00d2 */
[----:B------:R-:W-:Y:S01]  /*346c0*/  IMAD.MOV.U32 R7, RZ, RZ, R209 ;  /* 0x000000ffff077224 */ /* 0x000fe200078e00d1 */
[----:B------:R-:W-:Y:S01]  /*346d0*/  HMMA.1688.F32.TF32 R36, R100, R116, R64 ;  /* 0x000000746424723c */ /* 0x000fe20000081040 */
[----:B------:R-:W-:Y:S01]  /*346e0*/  IMAD.MOV.U32 R234, RZ, RZ, R194 ;  /* 0x000000ffffea7224 */ /* 0x000fe200078e00c2 */
[----:B------:R-:W-:-:S04]  /*346f0*/  MOV R235, R193 ;  /* 0x000000c100eb7202 */ /* 0x000fc80000000f00 */
[----:B------:R-:W-:Y:S01]  /*34700*/  HMMA.1688.F32.TF32 R40, R100, R112, R40 ;  /* 0x000000706428723c */ /* 0x000fe20000081028 */
[----:B------:R-:W-:-:S05]  /*34710*/  IMAD.MOV.U32 R236, RZ, RZ, R241 ;  /* 0x000000ffffec7224 */ /* 0x000fca00078e00f1 */
[C---:B------:R-:W-:Y:S06]  /*34720*/  HMMA.1688.F32.TF32 R44, R100.reuse, R108, R44 ;  /* 0x0000006c642c723c */ /* 0x040fec000008102c */
[----:B------:R-:W-:Y:S01]  /*34730*/  HMMA.1688.F32.TF32 R48, R100, R104, R48 ;  /* 0x000000686430723c */ /* 0x000fe20000081030 */
[----:B------:R-:W-:-:S06]  /*34740*/  MOV R237, R242 ;  /* 0x000000f200ed7202 */ /* 0x000fcc0000000f00 */
[----:B------:R-:W-:Y:S01]  /*34750*/  IMAD.MOV.U32 R100, RZ, RZ, R207 ;  /* 0x000000ffff647224 */ /* 0x000fe200078e00cf */
[----:B------:R-:W-:Y:S01]  /*34760*/  MOV R102, R202 ;  /* 0x000000ca00667202 */ /* 0x000fe20000000f00 */
[----:B------:R-:W-:Y:S02]  /*34770*/  IMAD.MOV.U32 R101, RZ, RZ, R203 ;  /* 0x000000ffff657224 */ /* 0x000fe400078e00cb */
[----:B------:R-:W-:Y:S02]  /*34780*/  IMAD.MOV.U32 R103, RZ, RZ, R240 ;  /* 0x000000ffff677224 */ /* 0x000fe400078e00f0 */
[----:B------:R-:W-:Y:S02]  /*34790*/  IMAD.MOV.U32 R238, RZ, RZ, R243 ;  /* 0x000000ffffee7224 */ /* 0x000fe400078e00f3 */
[----:B------:R-:W-:Y:S01]  /*347a0*/  IMAD.MOV.U32 R239, RZ, RZ, R201 ;  /* 0x000000ffffef7224 */ /* 0x000fe200078e00c9 */
[----:B----4-:R-:W-:Y:S07]  /*347b0*/  HMMA.1688.F32.TF32 R52, R148, R132, R228 ;  /* 0x000000849434723c */ /* 0x010fee00000810e4 */
[----:B------:R-:W-:Y:S01]  /*347c0*/  IMAD.MOV.U32 R228, RZ, RZ, R192 ;  /* 0x000000ffffe47224 */ /* 0x000fe200078e00c0 */
[----:B------:R-:W-:Y:S01]  /*347d0*/  MOV R230, R198 ;  /* 0x000000c600e67202 */ /* 0x000fe20000000f00 */
[----:B------:R-:W2:Y:S01]  /*347e0*/  LDL.LU R192, [R1+0x250c] ;  /* 0x00250c0001c07983 */ /* 0x000ea20000300800 */
[----:B------:R-:W-:-:S02]  /*347f0*/  IMAD.MOV.U32 R229, RZ, RZ, R199 ;  /* 0x000000ffffe57224 */ /* 0x000fc400078e00c7 */
[----:B------:R-:W-:Y:S01]  /*34800*/  IMAD.MOV.U32 R231, RZ, RZ, R197 ;  /* 0x000000ffffe77224 */ /* 0x000fe200078e00c5 */
[----:B------:R-:W3:Y:S04]  /*34810*/  LDL.LU R199, [R1+0x2508] ;  /* 0x0025080001c77983 */ /* 0x000ee80000300800 */
[----:B------:R-:W4:Y:S04]  /*34820*/  LDL.LU R198, [R1+0x2504] ;  /* 0x0025040001c67983 */ /* 0x000f280000300800 */
[----:B------:R-:W2:Y:S04]  /*34830*/  LDL.LU R197, [R1+0x2500] ;  /* 0x0025000001c57983 */ /* 0x000ea80000300800 */
[----:B------:R-:W3:Y:S04]  /*34840*/  LDL.LU R196, [R1+0x24fc] ;  /* 0x0024fc0001c47983 */ /* 0x000ee80000300800 */
[----:B------:R-:W4:Y:S04]  /*34850*/  LDL.LU R211, [R1+0x24f8] ;  /* 0x0024f80001d37983 */ /* 0x000f280000300800 */
[----:B------:R-:W2:Y:S04]  /*34860*/  LDL.LU R210, [R1+0x24f4] ;  /* 0x0024f40001d27983 */ /* 0x000ea80000300800 */
[----:B------:R-:W3:Y:S04]  /*34870*/  LDL.LU R209, [R1+0x24f0] ;  /* 0x0024f00001d17983 */ /* 0x000ee80000300800 */
[----:B------:R-:W4:Y:S04]  /*34880*/  LDL.LU R247, [R1+0x24ec] ;  /* 0x0024ec0001f77983 */ /* 0x000f280000300800 */
[----:B------:R-:W4:Y:S04]  /*34890*/  LDL.LU R195, [R1+0x24e8] ;  /* 0x0024e80001c37983 */ /* 0x000f280000300800 */
[----:B------:R-:W4:Y:S04]  /*348a0*/  LDL.LU R194, [R1+0x24e4] ;  /* 0x0024e40001c27983 */ /* 0x000f280000300800 */
[----:B------:R-:W4:Y:S04]  /*348b0*/  LDL.LU R193, [R1+0x24e0] ;  /* 0x0024e00001c17983 */ /* 0x000f280000300800 */
[----:B------:R-:W2:Y:S04]  /*348c0*/  LDL.LU R207, [R1+0x24dc] ;  /* 0x0024dc0001cf7983 */ /* 0x000ea80000300800 */
[----:B------:R-:W3:Y:S04]  /*348d0*/  LDL.LU R203, [R1+0x24d8] ;  /* 0x0024d80001cb7983 */ /* 0x000ee80000300800 */
[----:B------:R-:W4:Y:S04]  /*348e0*/  LDL.LU R202, [R1+0x24d4] ;  /* 0x0024d40001ca7983 */ /* 0x000f280000300800 */
[----:B------:R-:W2:Y:S04]  /*348f0*/  LDL.LU R240, [R1+0x24d0] ;  /* 0x0024d00001f07983 */ /* 0x000ea80000300800 */
[----:B------:R-:W2:Y:S04]  /*34900*/  LDL.LU R241, [R1+0x24cc] ;  /* 0x0024cc0001f17983 */ /* 0x000ea80000300800 */
[----:B------:R-:W2:Y:S04]  /*34910*/  LDL.LU R242, [R1+0x24c8] ;  /* 0x0024c80001f27983 */ /* 0x000ea80000300800 */
[----:B------:R-:W2:Y:S04]  /*34920*/  LDL.LU R243, [R1+0x24c4] ;  /* 0x0024c40001f37983 */ /* 0x000ea80000300800 */
[----:B------:R-:W2:Y:S01]  /*34930*/  LDL.LU R201, [R1+0x24c0] ;  /* 0x0024c00001c97983 */ /* 0x000ea20000300800 */
[----:B------:R-:W-:Y:S01]  /*34940*/  MOV R84, R244 ;  /* 0x000000f400547202 */ /* 0x000fe20000000f00 */
[----:B------:R-:W-:-:S02]  /*34950*/  IMAD.MOV.U32 R85, RZ, RZ, R245 ;  /* 0x000000ffff557224 */ /* 0x000fc400078e00f5 */
[----:B------:R-:W2:Y:S01]  /*34960*/  LDL.LU R244, [R1+0x24bc] ;  /* 0x0024bc0001f47983 */ /* 0x000ea20000300800 */
[----:B------:R-:W-:Y:S01]  /*34970*/  IMAD.MOV.U32 R86, RZ, RZ, R246 ;  /* 0x000000ffff567224 */ /* 0x000fe200078e00f6 */
[----:B------:R-:W-:Y:S02]  /*34980*/  MOV R87, R208 ;  /* 0x000000d000577202 */ /* 0x000fe40000000f00 */
[----:B------:R-:W2:Y:S04]  /*34990*/  LDL.LU R245, [R1+0x24b8] ;  /* 0x0024b80001f57983 */ /* 0x000ea80000300800 */
[----:B------:R-:W2:Y:S04]  /*349a0*/  LDL.LU R246, [R1+0x24b4] ;  /* 0x0024b40001f67983 */ /* 0x000ea80000300800 */
[----:B------:R-:W2:Y:S01]  /*349b0*/  LDL.LU R208, [R1+0x24b0] ;  /* 0x0024b00001d07983 */ /* 0x000ea20000300800 */
[----:B---3--:R-:W-:Y:S01]  /*349c0*/  IMAD.MOV.U32 R190, RZ, RZ, R203 ;  /* 0x000000ffffbe7224 */ /* 0x008fe200078e00cb */
[----:B----4-:R-:W-:Y:S01]  /*349d0*/  MOV R189, R202 ;  /* 0x000000ca00bd7202 */ /* 0x010fe20000000f00 */
[----:B--2---:R-:W-:Y:S01]  /*349e0*/  IMAD.MOV.U32 R191, RZ, RZ, R207 ;  /* 0x000000ffffbf7224 */ /* 0x004fe200078e00cf */
[----:B------:R-:W-:Y:S07]  /*349f0*/  HMMA.1688.F32.TF32 R56, R148, R128, R240 ;  /* 0x000000809438723c */ /* 0x000fee00000810f0 */
[----:B------:R-:W-:Y:S01]  /*34a00*/  IMAD.MOV.U32 R240, RZ, RZ, R204 ;  /* 0x000000fffff07224 */ /* 0x000fe200078e00cc */
[----:B------:R-:W-:Y:S01]  /*34a10*/  MOV R242, R206 ;  /* 0x000000ce00f27202 */ /* 0x000fe20000000f00 */
[----:B------:R-:W2:Y:S01]  /*34a20*/  LDL.LU R204, [R1+0x24ac] ;  /* 0x0024ac0001cc7983 */ /* 0x000ea20000300800 */
[----:B------:R-:W-:-:S02]  /*34a30*/  IMAD.MOV.U32 R241, RZ, RZ, R205 ;  /* 0x000000fffff17224 */ /* 0x000fc400078e00cd */
[----:B------:R-:W-:Y:S01]  /*34a40*/  IMAD.MOV.U32 R243, RZ, RZ, R200 ;  /* 0x000000fffff37224 */ /* 0x000fe200078e00c8 */
[----:B------:R-:W2:Y:S01]  /*34a50*/  LDL.LU R205, [R1+0x24a8] ;  /* 0x0024a80001cd7983 */ /* 0x000ea20000300800 */
[----:B------:R-:W-:-:S03]  /*34a60*/  IMAD.MOV.U32 R188, RZ, RZ, R201 ;  /* 0x000000ffffbc7224 */ /* 0x000fc600078e00c9 */
[----:B------:R-:W2:Y:S04]  /*34a70*/  LDL.LU R206, [R1+0x24a4] ;  /* 0x0024a40001ce7983 */ /* 0x000ea80000300800 */
[----:B------:R-:W3:Y:S04]  /*34a80*/  LDL.LU R200, [R1+0x24a0] ;  /* 0x0024a00001c87983 */ /* 0x000ee80000300800 */
[----:B------:R-:W3:Y:S04]  /*34a90*/  LDL.LU R201, [R1+0x249c] ;  /* 0x00249c0001c97983 */ /* 0x000ee80000300800 */
[----:B------:R-:W3:Y:S04]  /*34aa0*/  LDL.LU R202, [R1+0x2498] ;  /* 0x0024980001ca7983 */ /* 0x000ee80000300800 */
[----:B------:R-:W3:Y:S04]  /*34ab0*/  LDL.LU R203, [R1+0x2494] ;  /* 0x0024940001cb7983 */ /* 0x000ee80000300800 */
[----:B------:R-:W2:Y:S04]  /*34ac0*/  LDL.LU R207, [R1+0x2490] ;  /* 0x0024900001cf7983 */ /* 0x000ea80000300800 */
[----:B------:R-:W4:Y:S04]  /*34ad0*/  LDL.LU R184, [R1+0x1d0] ;  /* 0x0001d00001b87983 */ /* 0x000f280000300800 */
[----:B------:R-:W4:Y:S04]  /*34ae0*/  LDL.LU R185, [R1+0x1d4] ;  /* 0x0001d40001b97983 */ /* 0x000f280000300800 */
[----:B------:R-:W4:Y:S04]  /*34af0*/  LDL.LU R186, [R1+0x1d8] ;  /* 0x0001d80001ba7983 */ /* 0x000f280000300800 */
[----:B------:R-:W4:Y:S01]  /*34b00*/  LDL.LU R187, [R1+0x1dc] ;  /* 0x0001dc0001bb7983 */ /* 0x000f220000300800 */
[----:B---3--:R-:W-:Y:S07]  /*34b10*/  HMMA.1688.F32.TF32 R60, R148, R124, R200 ;  /* 0x0000007c943c723c */ /* 0x008fee00000810c8 */
[----:B------:R-:W-:Y:S01]  /*34b20*/  MOV R200, R209 ;  /* 0x000000d100c87202 */ /* 0x000fe20000000f00 */
[----:B------:R-:W-:Y:S01]  /*34b30*/  IMAD.MOV.U32 R201, RZ, RZ, R210 ;  /* 0x000000ffffc97224 */ /* 0x000fe200078e00d2 */
[----:B------:R-:W3:Y:S01]  /*34b40*/  LDL.LU R209, [R1+0x248c] ;  /* 0x00248c0001d17983 */ /* 0x000ee20000300800 */
[----:B------:R-:W-:Y:S01]  /*34b50*/  IMAD.MOV.U32 R202, RZ, RZ, R211 ;  /* 0x000000ffffca7224 */ /* 0x000fe200078e00d3 */
[----:B------:R-:W-:-:S02]  /*34b60*/  MOV R203, R196 ;  /* 0x000000c400cb7202 */ /* 0x000fc40000000f00 */
[----:B------:R-:W3:Y:S01]  /*34b70*/  LDL.LU R210, [R1+0x2488] ;  /* 0x0024880001d27983 */ /* 0x000ee20000300800 */
[----:B--2---:R-:W-:Y:S03]  /*34b80*/  HMMA.1688.F32.TF32 R64, R148, R120, R204 ;  /* 0x000000789440723c */ /* 0x004fe600000810cc */
[----:B------:R-:W3:Y:S04]  /*34b90*/  LDL.LU R211, [R1+0x2484] ;  /* 0x0024840001d37983 */ /* 0x000ee80000300800 */
[----:B------:R-:W2:Y:S01]  /*34ba0*/  LDL.LU R196, [R1+0x2480] ;  /* 0x0024800001c47983 */ /* 0x000ea20000300800 */
[----:B------:R-:W-:Y:S01]  /*34bb0*/  IMAD.MOV.U32 R204, RZ, RZ, R197 ;  /* 0x000000ffffcc7224 */ /* 0x000fe200078e00c5 */
[----:B------:R-:W-:Y:S01]  /*34bc0*/  MOV R206, R199 ;  /* 0x000000c700ce7202 */ /* 0x000fe20000000f00 */
[----:B------:R-:W-:Y:S01]  /*34bd0*/  IMAD.MOV.U32 R205, RZ, RZ, R198 ;  /* 0x000000ffffcd7224 */ /* 0x000fe200078e00c6 */
[----:B------:R-:W2:Y:S04]  /*34be0*/  LDL.LU R197, [R1+0x247c] ;  /* 0x00247c0001c57983 */ /* 0x000ea80000300800 */
[----:B------:R-:W2:Y:S04]  /*34bf0*/  LDL.LU R198, [R1+0x2478] ;  /* 0x0024780001c67983 */ /* 0x000ea80000300800 */
[----:B------:R-:W2:Y:S01]  /*34c00*/  LDL.LU R199, [R1+0x2474] ;  /* 0x0024740001c77983 */ /* 0x000ea20000300800 */
[----:B------:R-:W-:Y:S01]  /*34c10*/  HMMA.1688.F32.TF32 R88, R136, R124, R88 ;  /* 0x0000007c8858723c */ /* 0x000fe20000081058 */
[----:B------:R-:W-:-:S02]  /*34c20*/  IMAD.MOV.U32 R207, RZ, RZ, R192 ;  /* 0x000000ffffcf7224 */ /* 0x000fc400078e00c0 */
[----:B------:R-:W4:Y:S03]  /*34c30*/  LDL.LU R192, [R1+0x2470] ;  /* 0x0024700001c07983 */ /* 0x000f260000300800 */
[C---:B------:R-:W-:Y:S06]  /*34c40*/  HMMA.1688.F32.TF32 R92, R136.reuse, R120, R92 ;  /* 0x00000078885c723c */ /* 0x040fec000008105c */
[----:B------:R-:W-:Y:S06]  /*34c50*/  HMMA.1688.F32.TF32 R216, R136, R112, R216 ;  /* 0x0000007088d8723c */ /* 0x000fec00000810d8 */
[----:B---3--:R-:W-:Y:S07]  /*34c60*/  HMMA.1688.F32.TF32 R136, R148, R116, R208 ;  /* 0x000000749488723c */ /* 0x008fee00000810d0 */
[----:B------:R-:W-:Y:S01]  /*34c70*/  IMAD.MOV.U32 R208, RZ, RZ, R193 ;  /* 0x000000ffffd07224 */ /* 0x000fe200078e00c1 */
[----:B------:R-:W-:Y:S01]  /*34c80*/  MOV R209, R194 ;  /* 0x000000c200d17202 */ /* 0x000fe20000000f00 */
[----:B------:R-:W4:Y:S01]  /*34c90*/  LDL.LU R193, [R1+0x246c] ;  /* 0x00246c0001c17983 */ /* 0x000f220000300800 */
[----:B------:R-:W-:-:S02]  /*34ca0*/  IMAD.MOV.U32 R210, RZ, RZ, R195 ;  /* 0x000000ffffd27224 */ /* 0x000fc400078e00c3 */
[----:B------:R-:W-:Y:S01]  /*34cb0*/  IMAD.MOV.U32 R211, RZ, RZ, R247 ;  /* 0x000000ffffd37224 */ /* 0x000fe200078e00f7 */
[----:B------:R-:W4:Y:S01]  /*34cc0*/  LDL.LU R194, [R1+0x2468] ;  /* 0x0024680001c27983 */ /* 0x000f220000300800 */
[----:B--2---:R-:W-:Y:S03]  /*34cd0*/  HMMA.1688.F32.TF32 R140, R148, R112, R196 ;  /* 0x00000070948c723c */ /* 0x004fe600000810c4 */
[----:B------:R-:W4:Y:S04]  /*34ce0*/  LDL.LU R195, [R1+0x2464] ;  /* 0x0024640001c37983 */ /* 0x000f280000300800 */
[----:B------:R-:W2:Y:S04]  /*34cf0*/  LDL.LU R247, [R1+0x2460] ;  /* 0x0024600001f77983 */ /* 0x000ea80000300800 */
[----:B------:R-:W3:Y:S04]  /*34d00*/  LDL.LU R196, [R1+0x1b0] ;  /* 0x0001b00001c47983 */ /* 0x000ee80000300800 */
[----:B------:R-:W3:Y:S04]  /*34d10*/  LDL.LU R197, [R1+0x1b4] ;  /* 0x0001b40001c57983 */ /* 0x000ee80000300800 */
[----:B------:R-:W3:Y:S04]  /*34d20*/  LDL.LU R198, [R1+0x1b8] ;  /* 0x0001b80001c67983 */ /* 0x000ee80000300800 */
[----:B------:R-:W3:Y:S01]  /*34d30*/  LDL.LU R199, [R1+0x1bc] ;  /* 0x0001bc0001c77983 */ /* 0x000ee20000300800 */
[C---:B------:R-:W-:Y:S03]  /*34d40*/  HMMA.1688.F32.TF32 R248, R80.reuse, R124, R212 ;  /* 0x0000007c50f8723c */ /* 0x040fe600000810d4 */
[----:B------:R-:W-:Y:S04]  /*34d50*/  LDS R212, [R0+UR14+0x6180] ;  /* 0x0061800e00d47984 */ /* 0x000fe80008000800 */
[----:B------:R-:W-:Y:S04]  /*34d60*/  LDS R214, [R0+UR14+0x6980] ;  /* 0x0069800e00d67984 */ /* 0x000fe80008000800 */
[----:B------:R-:W-:Y:S04]  /*34d70*/  LDS R213, [R3+UR14+0x6180] ;  /* 0x0061800e03d57984 */ /* 0x000fe80008000800 */
[----:B------:R-:W-:Y:S01]  /*34d80*/  LDS R215, [R3+UR14+0x6980] ;  /* 0x0069800e03d77984 */ /* 0x000fe20008000800 */
[C---:B------:R-:W-:Y:S06]  /*34d90*/  HMMA.1688.F32.TF32 R72, R80.reuse, R132, R72 ;  /* 0x000000845048723c */ /* 0x040fec0000081048 */
[----:B------:R-:W-:Y:S01]  /*34da0*/  HMMA.1688.F32.TF32 R76, R80, R128, R76 ;  /* 0x00000080504c723c */ /* 0x000fe2000008104c */
[----:B------:R-:W-:Y:S04]  /*34db0*/  LDS R80, [R2+UR14+0x6100] ;  /* 0x0061000e02507984 */ /* 0x000fe80008000800 */
[----:B------:R-:W-:Y:S04]  /*34dc0*/  LDS R82, [R2+UR14+0x6900] ;  /* 0x0069000e02527984 */ /* 0x000fe80008000800 */
[----:B------:R-:W-:Y:S04]  /*34dd0*/  LDS R81, [R252+UR14+0x6100] ;  /* 0x0061000efc517984 */ /* 0x000fe80008000800 */
[----:B------:R-:W1:Y:S02]  /*34de0*/  LDS R83, [R252+UR14+0x6900] ;  /* 0x0069000efc537984 */ /* 0x000e640008000800 */
[C---:B-1----:R-:W-:Y:S06]  /*34df0*/  HMMA.1688.F32.TF32 R152, R80.reuse, R132, R152 ;  /* 0x000000845098723c */ /* 0x042fec0000081098 */
[C---:B------:R-:W-:Y:S06]  /*34e00*/  HMMA.1688.F32.TF32 R156, R80.reuse, R128, R156 ;  /* 0x00000080509c723c */ /* 0x040fec000008109c */
        /* <DEDUP_REMOVED lines=9> */
[----:B------:R-:W-:Y:S01]  /*34ea0*/  LDS R83, [R252+UR14+0x7800] ;  /* 0x0078000efc537984 */ /* 0x000fe20008000800 */
[----:B----4-:R-:W-:Y:S06]  /*34eb0*/  HMMA.1688.F32.TF32 R144, R148, R108, R192 ;  /* 0x0000006c9490723c */ /* 0x010fec00000810c0 */
[C---:B---3--:R-:W-:Y:S06]  /*34ec0*/  HMMA.1688.F32.TF32 R192, R212.reuse, R124, R196 ;  /* 0x0000007cd4c0723c */ /* 0x048fec00000810c4 */
        /* <DEDUP_REMOVED lines=10> */
[----:B------:R-:W-:Y:S01]  /*34f70*/  HMMA.1688.F32.TF32 R228, R240, R116, R228 ;  /* 0x00000074f0e4723c */ /* 0x000fe200000810e4 */
[----:B------:R-:W-:Y:S04]  /*34f80*/  STL.64 [R1+0x240], R84 ;  /* 0x0002405401007387 */ /* 0x000fe80000100a00 */
[----:B------:R1:W-:Y:S01]  /*34f90*/  STL.64 [R1+0x248], R86 ;  /* 0x0002485601007387 */ /* 0x0003e20000100a00 */
[----:B------:R-:W-:-:S03]  /*34fa0*/  MOV R2, R239 ;  /* 0x000000ef00027202 */ /* 0x000fc60000000f00 */
[----:B-1----:R-:W3:Y:S04]  /*34fb0*/  LDL.LU.64 R86, [R1+0x2458] ;  /* 0x0024580001567983 */ /* 0x002ee80000300a00 */
[----:B------:R-:W3:Y:S04]  /*34fc0*/  LDL.LU.64 R84, [R1+0x2450] ;  /* 0x0024500001547983 */ /* 0x000ee80000300a00 */
[----:B------:R-:W-:Y:S04]  /*34fd0*/  STL.64 [R1+0x170], R236 ;  /* 0x000170ec01007387 */ /* 0x000fe80000100a00 */
[----:B------:R1:W-:Y:S04]  /*34fe0*/  STL [R1+0x178], R238 ;  /* 0x000178ee01007387 */ /* 0x0003e80000100800 */
[----:B-1----:R-:W4:Y:S04]  /*34ff0*/  LDL.LU.64 R238, [R1+0x2448] ;  /* 0x0024480001ee7983 */ /* 0x002f280000300a00 */
[----:B------:R-:W4:Y:S04]  /*35000*/  LDL.LU.64 R236, [R1+0x2440] ;  /* 0x0024400001ec7983 */ /* 0x000f280000300a00 */
[----:B------:R-:W-:Y:S04]  /*35010*/  STL.64 [R1+0xf0], R232 ;  /* 0x0000f0e801007387 */ /* 0x000fe80000100a00 */
[----:B------:R1:W-:Y:S04]  /*35020*/  STL.64 [R1+0xf8], R234 ;  /* 0x0000f8ea01007387 */ /* 0x0003e80000100a00 */
        /* <DEDUP_REMOVED lines=10> */
[----:B--2---:R-:W-:Y:S03]  /*350d0*/  HMMA.1688.F32.TF32 R148, R148, R104, R244 ;  /* 0x000000689494723c */ /* 0x004fe600000810f4 */
[----:B------:R-:W-:Y:S04]  /*350e0*/  LDS R244, [R0+UR14+0x7000] ;  /* 0x0070000e00f47984 */ /* 0x000fe80008000800 */
[----:B------:R-:W-:Y:S04]  /*350f0*/  LDS R246, [R0+UR14+0x7800] ;  /* 0x0078000e00f67984 */ /* 0x000fe80008000800 */
[----:B------:R-:W-:Y:S04]  /*35100*/  LDS R245, [R3+UR14+0x7000] ;  /* 0x0070000e03f57984 */ /* 0x000fe80008000800 */
[----:B------:R-:W3:Y:S02]  /*35110*/  LDS R247, [R3+UR14+0x7800] ;  /* 0x0078000e03f77984 */ /* 0x000ee40008000800 */
[----:B---3--:R-:W-:Y:S06]  /*35120*/  HMMA.1688.F32.TF32 R84, R244, R130, R84 ;  /* 0x00000082f454723c */ /* 0x008fec0000081054 */
[----:B----4-:R-:W-:-:S15]  /*35130*/  HMMA.1688.F32.TF32 R228, R240, R112, R228 ;  /* 0x00000070f0e4723c */ /* 0x010fde00000810e4 */
[----:B------:R-:W-:-:S08]  /*35140*/  NOP ;  /* 0x0000000000007918 */ /* 0x000fd00000000000 */
[----:B------:R-:W-:Y:S04]  /*35150*/  STL.64 [R1+0x2c0], R228 ;  /* 0x0002c0e401007387 */ /* 0x000fe80000100a00 */
[----:B------:R1:W-:Y:S02]  /*35160*/  STL.64 [R1+0x2c8], R230 ;  /* 0x0002c8e601007387 */ /* 0x0003e40000100a00 */
[C---:B-1----:R-:W-:Y:S06]  /*35170*/  HMMA.1688.F32.TF32 R228, R240.reuse, R108, R4 ;  /* 0x0000006cf0e4723c */ /* 0x042fec0000081004 */
[----:B------:R-:W-:-:S15]  /*35180*/  HMMA.1688.F32.TF32 R4, R240, R104, R232 ;  /* 0x00000068f004723c */ /* 0x000fde00000810e8 */
[----:B------:R-:W-:-:S02]  /*35190*/  NOP ;  /* 0x0000000000007918 */ /* 0x000fc40000000000 */
[----:B------:R-:W-:Y:S04]  /*351a0*/  STL.64 [R1+0x70], R228 ;  /* 0x000070e401007387 */ /* 0x000fe80000100a00 */
[----:B------:R1:W-:Y:S04]  /*351b0*/  STL.64 [R1+0x78], R230 ;  /* 0x000078e601007387 */ /* 0x0003e80000100a00 */
[----:B------:R-:W-:Y:S04]  /*351c0*/  STL.64 [R1+0x230], R4 ;  /* 0x0002300401007387 */ /* 0x000fe80000100a00 */
[----:B------:R2:W-:Y:S01]  /*351d0*/  STL.64 [R1+0x238], R6 ;  /* 0x0002380601007387 */ /* 0x0005e20000100a00 */
[C---:B-1----:R-:W-:Y:S06]  /*351e0*/  HMMA.1688.F32.TF32 R228, R244.reuse, R134, R236 ;  /* 0x00000086f4e4723c */ /* 0x042fec00000810ec */
[C---:B--2---:R-:W-:Y:S06]  /*351f0*/  HMMA.1688.F32.TF32 R4, R244.reuse, R126, R88 ;  /* 0x0000007ef404723c */ /* 0x044fec0000081058 */
[C---:B------:R-:W-:Y:S11]  /*35200*/  HMMA.1688.F32.TF32 R88, R244.reuse, R122, R92 ;  /* 0x0000007af458723c */ /* 0x040ff6000008105c */
[----:B------:R-:W-:Y:S04]  /*35210*/  STL.64 [R1+0x50], R228 ;  /* 0x000050e401007387 */ /* 0x000fe80000100a00 */
[----:B------:R-:W-:Y:S04]  /*35220*/  STL.64 [R1+0x58], R230 ;  /* 0x000058e601007387 */ /* 0x000fe80000100a00 */
[----:B------:R-:W-:Y:S04]  /*35230*/  STL.64 [R1+0x220], R84 ;  /* 0x0002205401007387 */ /* 0x000fe80000100a00 */
[----:B------:R1:W-:Y:S04]  /*35240*/  STL.64 [R1+0x228], R86 ;  /* 0x0002285601007387 */ /* 0x0003e80000100a00 */
[----:B------:R-:W-:Y:S04]  /*35250*/  STL.64 [R1+0x210], R4 ;  /* 0x0002100401007387 */ /* 0x000fe80000100a00 */
[----:B------:R2:W-:Y:S01]  /*35260*/  STL.64 [R1+0x218], R6 ;  /* 0x0002180601007387 */ /* 0x0005e20000100a00 */
[C---:B-1----:R-:W-:Y:S06]  /*35270*/  HMMA.1688.F32.TF32 R84, R244.reuse, R118, R96 ;  /* 0x00000076f454723c */ /* 0x042fec0000081060 */
[----:B--2---:R-:W-:Y:S01]  /*35280*/  HMMA.1688.F32.TF32 R4, R244, R114, R216 ;  /* 0x00000072f404723c */ /* 0x004fe200000810d8 */
[----:B------:R1:W-:Y:S01]  /*35290*/  STL.64 [R1+0x200], R88 ;  /* 0x0002005801007387 */ /* 0x0003e20000100a00 */
[----:B------:R-:W-:-:S03]  /*352a0*/  IMAD.MOV.U32 R232, RZ, RZ, R8 ;  /* 0x000000ffffe87224 */ /* 0x000fc600078e0008 */
[----:B------:R2:W-:Y:S01]  /*352b0*/  STL.64 [R1+0x208], R90 ;  /* 0x0002085a01007387 */ /* 0x0005e20000100a00 */
[----:B------:R-:W-:Y:S01]  /*352c0*/  IMAD.MOV.U32 R233, RZ, RZ, R9 ;  /* 0x000000ffffe97224 */ /* 0x000fe200078e0009 */
[----:B------:R-:W-:Y:S01]  /*352d0*/  MOV R234, R10 ;  /* 0x0000000a00ea7202 */ /* 0x000fe20000000f00 */
[----:B------:R-:W-:Y:S01]  /*352e0*/  IMAD.MOV.U32 R235, RZ, RZ, R11 ;  /* 0x000000ffffeb7224 */ /* 0x000fe200078e000b */
[----:B------:R-:W-:Y:S01]  /*352f0*/  MOV R241, R225 ;  /* 0x000000e100f17202 */ /* 0x000fe20000000f00 */
[----:B------:R-:W-:Y:S02]  /*35300*/  IMAD.MOV.U32 R240, RZ, RZ, R224 ;  /* 0x000000fffff07224 */ /* 0x000fe400078e00e0 */
[----:B------:R-:W-:Y:S01]  /*35310*/  IMAD.MOV.U32 R242, RZ, RZ, R226 ;  /* 0x000000fffff27224 */ /* 0x000fe200078e00e2 */
[----:B------:R-:W-:Y:S01]  /*35320*/  MOV R236, R220 ;  /* 0x000000dc00ec7202 */ /* 0x000fe20000000f00 */
[----:B------:R-:W-:-:S03]  /*35330*/  IMAD.MOV.U32 R243, RZ, RZ, R227 ;  /* 0x000000fffff37224 */ /* 0x000fc600078e00e3 */
[----:B------:R3:W-:Y:S04]  /*35340*/  STL.64 [R1+0x1f0], R84 ;  /* 0x0001f05401007387 */ /* 0x0007e80000100a00 */
[----:B------:R4:W-:Y:S04]  /*35350*/  STL.64 [R1+0x1f8], R86 ;  /* 0x0001f85601007387 */ /* 0x0009e80000100a00 */
[----:B------:R-:W4:Y:S04]  /*35360*/  LDL.LU R8, [R1+0x2408] ;  /* 0x0024080001087983 */ /* 0x000f280000300800 */
[----:B------:R-:W-:Y:S04]  /*35370*/  STL.64 [R1], R4 ;  /* 0x0000000401007387 */ /* 0x000fe80000100a00 */
[----:B------:R-:W-:Y:S04]  /*35380*/  STL.64 [R1+0x8], R6 ;  /* 0x0000080601007387 */ /* 0x000fe80000100a00 */
        /* <DEDUP_REMOVED lines=10> */
[----:B-1----:R-:W-:-:S03]  /*35430*/  IMAD.MOV.U32 R88, RZ, RZ, R106 ;  /* 0x000000ffff587224 */ /* 0x002fc600078e006a */
[----:B------:R-:W4:Y:S01]  /*35440*/  LDL.LU R220, [R1+0x23e8] ;  /* 0x0023e80001dc7983 */ /* 0x000f220000300800 */
[----:B------:R-:W-:-:S03]  /*35450*/  IMAD.MOV.U32 R89, RZ, RZ, R110 ;  /* 0x000000ffff597224 */ /* 0x000fc600078e006e */
[----:B------:R-:W4:Y:S01]  /*35460*/  LDL.LU R221, [R1+0x23e4] ;  /* 0x0023e40001dd7983 */ /* 0x000f220000300800 */
[----:B--2---:R-:W-:-:S03]  /*35470*/  MOV R90, R111 ;  /* 0x0000006f005a7202 */ /* 0x004fc60000000f00 */
[----:B------:R-:W2:Y:S04]  /*35480*/  LDL.LU R222, [R1+0x23e0] ;  /* 0x0023e00001de7983 */ /* 0x000ea80000300800 */
[----:B------:R-:W2:Y:S01]  /*35490*/  LDL.LU R223, [R1+0x23dc] ;  /* 0x0023dc0001df7983 */ /* 0x000ea20000300800 */
[----:B------:R-:W-:-:S03]  /*354a0*/  IMAD.MOV.U32 R91, RZ, RZ, R107 ;  /* 0x000000ffff5b7224 */ /* 0x000fc600078e006b */
[----:B------:R-:W2:Y:S04]  /*354b0*/  LDL.LU R106, [R1+0x23d8] ;  /* 0x0023d800016a7983 */ /* 0x000ea80000300800 */
[----:B------:R-:W2:Y:S04]  /*354c0*/  LDL.LU R110, [R1+0x23d4] ;  /* 0x0023d400016e7983 */ /* 0x000ea80000300800 */
[----:B------:R-:W2:Y:S04]  /*354d0*/  LDL.LU R111, [R1+0x23d0] ;  /* 0x0023d000016f7983 */ /* 0x000ea80000300800 */
[----:B------:R-:W2:Y:S01]  /*354e0*/  LDL.LU R107, [R1+0x23cc] ;  /* 0x0023cc00016b7983 */ /* 0x000ea20000300800 */
[C---:B------:R-:W-:Y:S03]  /*354f0*/  HMMA.1688.F32.TF32 R184, R212.reuse, R132, R184 ;  /* 0x00000084d4b8723c */ /* 0x040fe600000810b8 */
[----:B---3--:R-:W3:Y:S03]  /*35500*/  LDL.LU R84, [R1+0x20] ;  /* 0x0000200001547983 */ /* 0x008ee60000300800 */
[C---:B------:R-:W-:Y:S01]  /*35510*/  HMMA.1688.F32.TF32 R188, R212.reuse, R128, R188 ;  /* 0x00000080d4bc723c */ /* 0x040fe200000810bc */
[----:B------:R-:W3:Y:S04]  /*35520*/  LDL.LU R85, [R1+0x24] ;  /* 0x0000240001557983 */ /* 0x000ee80000300800 */
[----:B----4-:R-:W3:Y:S01]  /*35530*/  LDL.LU R86, [R1+0x28] ;  /* 0x0000280001567983 */ /* 0x010ee20000300800 */
[C---:B------:R-:W-:Y:S03]  /*35540*/  HMMA.1688.F32.TF32 R200, R212.reuse, R116, R200 ;  /* 0x00000074d4c8723c */ /* 0x040fe600000810c8 */
[----:B------:R-:W3:Y:S03]  /*35550*/  LDL.LU R87, [R1+0x2c] ;  /* 0x00002c0001577983 */ /* 0x000ee60000300800 */
[C---:B------:R-:W-:Y:S01]  /*35560*/  HMMA.1688.F32.TF32 R204, R212.reuse, R112, R204 ;  /* 0x00000070d4cc723c */ /* 0x040fe200000810cc */
[----:B------:R-:W-:Y:S04]  /*35570*/  LDS R217, [R252+UR14+0x7100] ;  /* 0x0071000efcd97984 */ /* 0x000fe80008000800 */
[----:B------:R-:W-:Y:S01]  /*35580*/  LDS R219, [R252+UR14+0x7900] ;  /* 0x0079000efcdb7984 */ /* 0x000fe20008000800 */
[----:B------:R-:W-:Y:S03]  /*35590*/  HMMA.1688.F32.TF32 R212, R212, R104, R100 ;  /* 0x00000068d4d4723c */ /* 0x000fe60000081064 */
        /* <DEDUP_REMOVED lines=8> */
[----:B------:R-:W-:Y:S06]  /*35620*/  HMMA.1688.F32.TF32 R28, R80, R114, R28 ;  /* 0x00000072501c723c */ /* 0x000fec000008101c */
[C---:B-1----:R-:W-:Y:S06]  /*35630*/  HMMA.1688.F32.TF32 R72, R100.reuse, R134, R72 ;  /* 0x000000866448723c */ /* 0x042fec0000081048 */
[C---:B------:R-:W-:Y:S06]  /*35640*/  HMMA.1688.F32.TF32 R76, R100.reuse, R130, R76 ;  /* 0x00000082644c723c */ /* 0x040fec000008104c */
[----:B------:R-:W-:Y:S06]  /*35650*/  HMMA.1688.F32.TF32 R92, R100, R114, R236 ;  /* 0x00000072645c723c */ /* 0x000fec00000810ec */
[----:B------:R-:W-:Y:S06]  /*35660*/  HMMA.1688.F32.TF32 R8, R80, R134, R8 ;  /* 0x000000865008723c */ /* 0x000fec0000081008 */
[C---:B--2---:R-:W-:Y:S06]  /*35670*/  HMMA.1688.F32.TF32 R228, R244.reuse, R110, R220 ;  /* 0x0000006ef4e4723c */ /* 0x044fec00000810dc */
[----:B------:R-:W-:Y:S06]  /*35680*/  HMMA.1688.F32.TF32 R4, R244, R106, R224 ;  /* 0x0000006af404723c */ /* 0x000fec00000810e0 */
[C---:B------:R-:W-:Y:S06]  /*35690*/  HMMA.1688.F32.TF32 R32, R80.reuse, R110, R32 ;  /* 0x0000006e5020723c */ /* 0x040fec0000081020 */
[----:B------:R-:W-:Y:S01]  /*356a0*/  HMMA.1688.F32.TF32 R68, R80, R106, R68 ;  /* 0x0000006a5044723c */ /* 0x000fe20000081044 */
[----:B------:R-:W-:Y:S01]  /*356b0*/  LOP3.LUT R133, R0, 0x40, RZ, 0x3c, !PT ;  /* 0x0000004000857812 */ /* 0x000fe200078e3cff */
[----:B------:R-:W-:Y:S04]  /*356c0*/  LDS R225, [R252+UR14+0x7080] ;  /* 0x0070800efce17984 */ /* 0x000fe80008000800 */
[----:B------:R-:W-:Y:S04]  /*356d0*/  STL [R1+0x23c4], R230 ;  /* 0x0023c4e601007387 */ /* 0x000fe80000100800 */
[----:B------:R-:W-:Y:S04]  /*356e0*/  STL [R1+0x23c0], R231 ;  /* 0x0023c0e701007387 */ /* 0x000fe80000100800 */
[----:B------:R-:W-:Y:S04]  /*356f0*/  STL [R1+0x23bc], R6 ;  /* 0x0023bc0601007387 */ /* 0x000fe80000100800 */
[----:B------:R-:W-:Y:S04]  /*35700*/  STL [R1+0x23b8], R7 ;  /* 0x0023b80701007387 */ /* 0x000fe80000100800 */
[----:B------:R1:W-:Y:S04]  /*35710*/  STL [R1+0x2388], R8 ;  /* 0x0023880801007387 */ /* 0x0003e80000100800 */
[----:B------:R2:W-:Y:S04]  /*35720*/  STL [R1+0x2384], R9 ;  /* 0x0023840901007387 */ /* 0x0005e80000100800 */
[----:B------:R4:W-:Y:S04]  /*35730*/  STL [R1+0x2380], R10 ;  /* 0x0023800a01007387 */ /* 0x0009e80000100800 */
[----:B------:R3:W-:Y:S04]  /*35740*/  STL [R1+0x237c], R11 ;  /* 0x00237c0b01007387 */ /* 0x0007e80000100800 */
        /* <DEDUP_REMOVED lines=41> */
[----:B-1----:R-:W3:Y:S04]  /*359e0*/  LDL.LU R8, [R1+0xb0] ;  /* 0x0000b00001087983 */ /* 0x002ee80000300800 */
[----:B--2---:R-:W2:Y:S04]  /*359f0*/  LDL.LU R9, [R1+0xb4] ;  /* 0x0000b40001097983 */ /* 0x004ea80000300800 */
[----:B----4-:R-:W2:Y:S04]  /*35a00*/  LDL.LU R10, [R1+0xb8] ;  /* 0x0000b800010a7983 */ /* 0x010ea80000300800 */
[----:B---3--:R-:W2:Y:S04]  /*35a10*/  LDL.LU R11, [R1+0xbc] ;  /* 0x0000bc00010b7983 */ /* 0x008ea80000300800 */
[----:B------:R-:W3:Y:S04]  /*35a20*/  LDL.LU R244, [R1+0x80] ;  /* 0x0000800001f47983 */ /* 0x000ee80000300800 */
[----:B------:R-:W3:Y:S04]  /*35a30*/  LDL.LU R245, [R1+0x84] ;  /* 0x0000840001f57983 */ /* 0x000ee80000300800 */
[----:B------:R-:W3:Y:S04]  /*35a40*/  LDL.LU R246, [R1+0x88] ;  /* 0x0000880001f67983 */ /* 0x000ee80000300800 */
[----:B------:R-:W3:Y:S04]  /*35a50*/  LDL.LU R247, [R1+0x8c] ;  /* 0x00008c0001f77983 */ /* 0x000ee80000300800 */
[----:B------:R-:W4:Y:S04]  /*35a60*/  LDL.LU R236, [R1+0x30] ;  /* 0x0000300001ec7983 */ /* 0x000f280000300800 */
[----:B------:R-:W4:Y:S04]  /*35a70*/  LDL.LU R237, [R1+0x34] ;  /* 0x0000340001ed7983 */ /* 0x000f280000300800 */
[----:B------:R-:W4:Y:S04]  /*35a80*/  LDL.LU R238, [R1+0x38] ;  /* 0x0000380001ee7983 */ /* 0x000f280000300800 */
[----:B------:R-:W4:Y:S01]  /*35a90*/  LDL.LU R239, [R1+0x3c] ;  /* 0x00003c0001ef7983 */ /* 0x000f220000300800 */
[----:B------:R-:W-:Y:S03]  /*35aa0*/  HMMA.1688.F32.TF32 R96, R100, R110, R240 ;  /* 0x0000006e6460723c */ /* 0x000fe600000810f0 */
[----:B------:R-:W4:Y:S04]  /*35ab0*/  LDL.LU R240, [R1+0x10] ;  /* 0x0000100001f07983 */ /* 0x000f280000300800 */
[----:B------:R-:W4:Y:S04]  /*35ac0*/  LDL.LU R241, [R1+0x14] ;  /* 0x0000140001f17983 */ /* 0x000f280000300800 */
[----:B------:R-:W4:Y:S04]  /*35ad0*/  LDL.LU R242, [R1+0x18] ;  /* 0x0000180001f27983 */ /* 0x000f280000300800 */
[----:B------:R-:W4:Y:S04]  /*35ae0*/  LDL.LU R243, [R1+0x1c] ;  /* 0x00001c0001f37983 */ /* 0x000f280000300800 */
[----:B------:R-:W-:Y:S04]  /*35af0*/  LDS R224, [R133+UR14+0x7080] ;  /* 0x0070800e85e07984 */ /* 0x000fe80008000800 */
[----:B------:R-:W-:Y:S04]  /*35b00*/  LDS R226, [R133+UR14+0x7880] ;  /* 0x0078800e85e27984 */ /* 0x000fe80008000800 */
[----:B------:R-:W2:Y:S04]  /*35b10*/  LDS R227, [R252+UR14+0x7880] ;  /* 0x0078800efce37984 */ /* 0x000ea80008000800 */
[----:B------:R-:W-:Y:S04]  /*35b20*/  LDS R216, [R133+UR14+0x7100] ;  /* 0x0071000e85d87984 */ /* 0x000fe80008000800 */
[----:B------:R1:W-:Y:S04]  /*35b30*/  LDS R218, [R133+UR14+0x7900] ;  /* 0x0079000e85da7984 */ /* 0x0003e80008000800 */
[----:B------:R-:W-:Y:S04]  /*35b40*/  LDS R220, [R0+UR14+0x7100] ;  /* 0x0071000e00dc7984 */ /* 0x000fe80008000800 */
[----:B------:R-:W-:Y:S04]  /*35b50*/  LDS R222, [R0+UR14+0x7900] ;  /* 0x0079000e00de7984 */ /* 0x000fe80008000800 */
[----:B------:R-:W-:Y:S04]  /*35b60*/  LDS R221, [R3+UR14+0x7100] ;  /* 0x0071000e03dd7984 */ /* 0x000fe80008000800 */
[----:B------:R-:W4:Y:S01]  /*35b70*/  LDS R223, [R3+UR14+0x7900] ;  /* 0x0079000e03df7984 */ /* 0x000f220008000800 */
[----:B--2---:R-:W-:-:S15]  /*35b80*/  HMMA.1688.F32.TF32 R8, R224, R134, R8 ;  /* 0x00000086e008723c */ /* 0x004fde0000081008 */
[----:B------:R-:W-:-:S09]  /*35b90*/  NOP ;  /* 0x0000000000007918 */ /* 0x000fd20000000000 */
[----:B------:R-:W-:Y:S01]  /*35ba0*/  IMAD.MOV.U32 R104, RZ, RZ, R8 ;  /* 0x000000ffff687224 */ /* 0x000fe200078e0008 */
[----:B------:R-:W-:Y:S01]  /*35bb0*/  MOV R105, R9 ;  /* 0x0000000900697202 */ /* 0x000fe20000000f00 */
[----:B-1----:R-:W-:Y:S02]  /*35bc0*/  IMAD.MOV.U32 R133, RZ, RZ, R10 ;  /* 0x000000ffff857224 */ /* 0x002fe400078e000a */
[----:B------:R-:W-:Y:S02]  /*35bd0*/  IMAD.MOV.U32 R132, RZ, RZ, R11 ;  /* 0x000000ffff847224 */ /* 0x000fe400078e000b */
[----:B---3--:R-:W-:-:S15]  /*35be0*/  HMMA.1688.F32.TF32 R8, R224, R130, R244 ;  /* 0x00000082e008723c */ /* 0x008fde00000810f4 */
[----:B------:R-:W-:-:S09]  /*35bf0*/  NOP ;  /* 0x0000000000007918 */ /* 0x000fd20000000000 */
[----:B------:R-:W-:Y:S01]  /*35c00*/  MOV R108, R8 ;  /* 0x00000008006c7202 */ /* 0x000fe20000000f00 */
[----:B------:R-:W-:Y:S01]  /*35c10*/  IMAD.MOV.U32 R109, RZ, RZ, R9 ;  /* 0x000000ffff6d7224 */ /* 0x000fe200078e0009 */
[----:B------:R-:W-:Y:S01]  /*35c20*/  MOV R31, R11 ;  /* 0x0000000b001f7202 */ /* 0x000fe20000000f00 */
[----:B------:R-:W-:Y:S02]  /*35c30*/  IMAD.MOV.U32 R30, RZ, RZ, R10 ;  /* 0x000000ffff1e7224 */ /* 0x000fe400078e000a */
[----:B----4-:R-:W-:-:S15]  /*35c40*/  HMMA.1688.F32.TF32 R8, R224, R126, R236 ;  /* 0x0000007ee008723c */ /* 0x010fde00000810ec */
        /* <DEDUP_REMOVED lines=41> */
[C---:B------:R-:W-:Y:S06]  /*35ee0*/  HMMA.1688.F32.TF32 R8, R220.reuse, R130, R56 ;  /* 0x00000082dc08723c */ /* 0x040fec0000081038 */
[----:B------:R-:W-:-:S15]  /*35ef0*/  HMMA.1688.F32.TF32 R36, R220, R122, R64 ;  /* 0x0000007adc24723c */ /* 0x000fde0000081040 */
[----:B------:R-:W-:-:S03]  /*35f00*/  NOP ;  /* 0x0000000000007918 */ /* 0x000fc60000000000 */
[----:B------:R-:W-:Y:S01]  /*35f10*/  IMAD.MOV.U32 R16, RZ, RZ, R8 ;  /* 0x000000ffff107224 */ /* 0x000fe200078e0008 */
[----:B------:R-:W-:Y:S01]  /*35f20*/  MOV R17, R9 ;  /* 0x0000000900117202 */ /* 0x000fe20000000f00 */
[----:B------:R-:W-:Y:S02]  /*35f30*/  IMAD.MOV.U32 R18, RZ, RZ, R10 ;  /* 0x000000ffff127224 */ /* 0x000fe400078e000a */
[----:B------:R-:W-:Y:S02]  /*35f40*/  IMAD.MOV.U32 R19, RZ, RZ, R11 ;  /* 0x000000ffff137224 */ /* 0x000fe400078e000b */
[----:B------:R-:W-:Y:S01]  /*35f50*/  HMMA.1688.F32.TF32 R8, R220, R126, R60 ;  /* 0x0000007edc08723c */ /* 0x000fe2000008103c */
[----:B------:R-:W-:-:S15]  /*35f60*/  IMAD.MOV.U32 R75, RZ, RZ, R39 ;  /* 0x000000ffff4b7224 */ /* 0x000fde00078e0027 */
[----:B------:R-:W-:-:S08]  /*35f70*/  NOP ;  /* 0x0000000000007918 */ /* 0x000fd00000000000 */
[----:B------:R-:W-:Y:S01]  /*35f80*/  IMAD.MOV.U32 R13, RZ, RZ, R9 ;  /* 0x000000ffff0d7224 */ /* 0x000fe200078e0009 */
[----:B------:R-:W-:Y:S01]  /*35f90*/  MOV R15, R11 ;  /* 0x0000000b000f7202 */ /* 0x000fe20000000f00 */
[----:B------:R-:W-:Y:S01]  /*35fa0*/  IMAD.MOV.U32 R14, RZ, RZ, R10 ;  /* 0x000000ffff0e7224 */ /* 0x000fe200078e000a */
[----:B------:R-:W-:Y:S01]  /*35fb0*/  MOV R11, R38 ;  /* 0x00000026000b7202 */ /* 0x000fe20000000f00 */
[----:B------:R-:W-:Y:S02]  /*35fc0*/  IMAD.MOV.U32 R9, RZ, RZ, R36 ;  /* 0x000000ffff097224 */ /* 0x000fe400078e0024 */
[----:B------:R-:W-:Y:S02]  /*35fd0*/  IMAD.MOV.U32 R10, RZ, RZ, R37 ;  /* 0x000000ffff0a7224 */ /* 0x000fe400078e0025 */
[----:B------:R-:W-:Y:S01]  /*35fe0*/  HMMA.1688.F32.TF32 R36, R220, R118, R136 ;  /* 0x00000076dc24723c */ /* 0x000fe20000081088 */
[----:B------:R-:W-:Y:S01]  /*35ff0*/  MOV R12, R8 ;  /* 0x00000008000c7202 */ /* 0x000fe20000000f00 */
[----:B------:R-:W-:Y:S04]  /*36000*/  LDS R136, [R0+UR14+0x8080] ;  /* 0x0080800e00887984 */ /* 0x000fe80008000800 */
[----:B------:R-:W-:Y:S01]  /*36010*/  HMMA.1688.F32.TF32 R48, R216, R114, R172 ;  /* 0x00000072d830723c */ /* 0x000fe200000810ac */
[----:B------:R-:W-:Y:S04]  /*36020*/  LDS R138, [R0+UR14+0x8880] ;  /* 0x0088800e008a7984 */ /* 0x000fe80008000800 */
[----:B------:R-:W-:Y:S01]  /*36030*/  LDS R137, [R3+UR14+0x8080] ;  /* 0x0080800e03897984 */ /* 0x000fe20008000800 */
[----:B------:R-:W-:Y:S03]  /*36040*/  HMMA.1688.F32.TF32 R84, R100, R122, R84 ;  /* 0x0000007a6454723c */ /* 0x000fe60000081054 */
[----:B------:R-:W-:Y:S09]  /*36050*/  LDS R139, [R3+UR14+0x8880] ;  /* 0x0088800e038b7984 */ /* 0x000ff20008000800 */
[----:B------:R-:W-:Y:S01]  /*36060*/  IMAD.MOV.U32 R72, RZ, RZ, R36 ;  /* 0x000000ffff487224 */ /* 0x000fe200078e0024 */
[----:B------:R-:W-:Y:S01]  /*36070*/  MOV R73, R37 ;  /* 0x0000002500497202 */ /* 0x000fe20000000f00 */
[----:B------:R-:W-:-:S02]  /*36080*/  IMAD.MOV.U32 R74, RZ, RZ, R38 ;  /* 0x000000ffff4a7224 */ /* 0x000fc400078e0026 */
[----:B------:R-:W-:Y:S02]  /*36090*/  IMAD.MOV.U32 R8, RZ, RZ, R39 ;  /* 0x000000ffff087224 */ /* 0x000fe400078e0027 */
[----:B------:R-:W-:Y:S06]  /*360a0*/  HMMA.1688.F32.TF32 R36, R220, R114, R140 ;  /* 0x00000072dc24723c */ /* 0x000fec000008108c */
[----:B------:R-:W-:Y:S01]  /*360b0*/  HMMA.1688.F32.TF32 R88, R100, R118, R88 ;  /* 0x000000766458723c */ /* 0x000fe20000081058 */
[----:B------:R-:W-:Y:S01]  /*360c0*/  IMAD.MOV.U32 R173, RZ, RZ, R50 ;  /* 0x000000ffffad7224 */ /* 0x000fe200078e0032 */
[----:B------:R-:W-:Y:S01]  /*360d0*/  LDS R141, [R252+UR14+0x8000] ;  /* 0x0080000efc8d7984 */ /* 0x000fe20008000800 */
[----:B------:R-:W-:-:S03]  /*360e0*/  IMAD.MOV.U32 R172, RZ, RZ, R51 ;  /* 0x000000ffffac7224 */ /* 0x000fc600078e0033 */
[----:B------:R-:W-:-:S12]  /*360f0*/  LDS R143, [R252+UR14+0x8800] ;  /* 0x0088000efc8f7984 */ /* 0x000fd80008000800 */
[----:B------:R-:W-:Y:S01]  /*36100*/  MOV R40, R36 ;  /* 0x0000002400287202 */ /* 0x000fe20000000f00 */
[----:B------:R-:W-:Y:S01]  /*36110*/  IMAD.MOV.U32 R77, RZ, RZ, R37 ;  /* 0x000000ffff4d7224 */ /* 0x000fe200078e0025 */
[----:B------:R-:W-:Y:S01]  /*36120*/  MOV R79, R39 ;  /* 0x00000027004f7202 */ /* 0x000fe20000000f00 */
[----:B------:R-:W-:Y:S02]  /*36130*/  IMAD.MOV.U32 R78, RZ, RZ, R38 ;  /* 0x000000ffff4e7224 */ /* 0x000fe400078e0026 */
[----:B------:R-:W-:Y:S01]  /*36140*/  HMMA.1688.F32.TF32 R36, R220, R110, R144 ;  /* 0x0000006edc24723c */ /* 0x000fe20000081090 */
[----:B------:R-:W-:Y:S04]  /*36150*/  LDS R144, [R0+UR14+0x8000] ;  /* 0x0080000e00907984 */ /* 0x000fe80008000800 */
[----:B------:R-:W-:Y:S01]  /*36160*/  LDS R146, [R0+UR14+0x8800] ;  /* 0x0088000e00927984 */ /* 0x000fe20008000800 */
[----:B------:R-:W-:Y:S03]  /*36170*/  HMMA.1688.F32.TF32 R100, R100, R106, R232 ;  /* 0x0000006a6464723c */ /* 0x000fe600000810e8 */
[----:B------:R-:W-:Y:S04]  /*36180*/  LDS R232, [R0+UR14+0x7180] ;  /* 0x0071800e00e87984 */ /* 0x000fe80008000800 */
[----:B------:R-:W-:Y:S04]  /*36190*/  LDS R234, [R0+UR14+0x7980] ;  /* 0x0079800e00ea7984 */ /* 0x000fe80008000800 */
[----:B------:R-:W-:Y:S04]  /*361a0*/  LDS R233, [R3+UR14+0x7180] ;  /* 0x0071800e03e97984 */ /* 0x000fe80008000800 */
[----:B------:R-:W1:Y:S03]  /*361b0*/  LDS R235, [R3+UR14+0x7980] ;  /* 0x0079800e03eb7984 */ /* 0x000e660008000800 */
[----:B------:R-:W-:Y:S01]  /*361c0*/  IMAD.MOV.U32 R43, RZ, RZ, R36 ;  /* 0x000000ffff2b7224 */ /* 0x000fe200078e0024 */
[----:B------:R-:W-:Y:S01]  /*361d0*/  MOV R41, R38 ;  /* 0x0000002600297202 */ /* 0x000fe20000000f00 */
[----:B------:R-:W-:Y:S01]  /*361e0*/  IMAD.MOV.U32 R42, RZ, RZ, R37 ;  /* 0x000000ffff2a7224 */ /* 0x000fe200078e0025 */
[----:B------:R-:W-:Y:S01]  /*361f0*/  LDS R145, [R3+UR14+0x8000] ;  /* 0x0080000e03917984 */ /* 0x000fe20008000800 */
[----:B------:R-:W-:-:S02]  /*36200*/  IMAD.MOV.U32 R251, RZ, RZ, R39 ;  /* 0x000000fffffb7224 */ /* 0x000fc400078e0027 */
[----:B------:R-:W-:Y:S01]  /*36210*/  HMMA.1688.F32.TF32 R36, R220, R106, R148 ;  /* 0x0000006adc24723c */ /* 0x000fe20000081094 */
[----:B------:R-:W-:Y:S04]  /*36220*/  LDS R149, [R252+UR14+0x7180] ;  /* 0x0071800efc957984 */ /* 0x000fe80008000800 */
[----:B------:R-:W-:Y:S04]  /*36230*/  LDS R151, [R252+UR14+0x7980] ;  /* 0x0079800efc977984 */ /* 0x000fe80008000800 */
[----:B------:R-:W-:-:S15]  /*36240*/  LDS R147, [R3+UR14+0x8800] ;  /* 0x0088000e03937984 */ /* 0x000fde0008000800 */
        /* <DEDUP_REMOVED lines=30> */
[----:B------:R-:W-:Y:S01]  /*36430*/  MOV R169, R38 ;  /* 0x0000002600a97202 */ /* 0x000fe20000000f00 */
[----:B------:R-:W-:Y:S01]  /*36440*/  IMAD.MOV.U32 R168, RZ, RZ, R39 ;  /* 0x000000ffffa87224 */ /* 0x000fe200078e0027 */
[----:B------:R-:W-:Y:S01]  /*36450*/  MOV R38, R49 ;  /* 0x0000003100267202 */ /* 0x000fe20000000f00 */
[----:B------:R-:W-:Y:S02]  /*36460*/  IMAD.MOV.U32 R39, RZ, RZ, R48 ;  /* 0x000000ffff277224 */ /* 0x000fe400078e0030 */
[----:B------:R-:W-:Y:S01]  /*36470*/  HMMA.1688.F32.TF32 R48, R216, R110, R176 ;  /* 0x0000006ed830723c */ /* 0x000fe200000810b0 */
[----:B------:R-:W-:Y:S02]  /*36480*/  IMAD.MOV.U32 R170, RZ, RZ, R36 ;  /* 0x000000ffffaa7224 */ /* 0x000fe400078e0024 */
[----:B------:R-:W-:-:S03]  /*36490*/  IMAD.MOV.U32 R162, RZ, RZ, R37 ;  /* 0x000000ffffa27224 */ /* 0x000fc600078e0025 */
[C---:B-1----:R-:W-:Y:S06]  /*364a0*/  HMMA.1688.F32.TF32 R244, R232.reuse, R130, R188 ;  /* 0x00000082e8f4723c */ /* 0x042fec00000810bc */
[----:B------:R-:W-:-:S12]  /*364b0*/  HMMA.1688.F32.TF32 R240, R232, R126, R192 ;  /* 0x0000007ee8f0723c */ /* 0x000fd800000810c0 */
[----:B------:R-:W-:Y:S01]  /*364c0*/  MOV R37, R49 ;  /* 0x0000003100257202 */ /* 0x000fe20000000f00 */
[----:B------:R-:W-:Y:S01]  /*364d0*/  IMAD.MOV.U32 R36, RZ, RZ, R48 ;  /* 0x000000ffff247224 */ /* 0x000fe200078e0030 */
[----:B------:R-:W-:Y:S01]  /*364e0*/  MOV R176, R51 ;  /* 0x0000003300b07202 */ /* 0x000fe20000000f00 */
[----:B------:R-:W-:Y:S02]  /*364f0*/  IMAD.MOV.U32 R177, RZ, RZ, R50 ;  /* 0x000000ffffb17224 */ /* 0x000fe400078e0032 */
[----:B------:R-:W-:Y:S06]  /*36500*/  HMMA.1688.F32.TF32 R48, R216, R106, R180 ;  /* 0x0000006ad830723c */ /* 0x000fec00000810b4 */
[C---:B------:R-:W-:Y:S06]  /*36510*/  HMMA.1688.F32.TF32 R236, R232.reuse, R122, R196 ;  /* 0x0000007ae8ec723c */ /* 0x040fec00000810c4 */
[C---:B------:R-:W-:Y:S06]  /*36520*/  HMMA.1688.F32.TF32 R216, R232.reuse, R118, R200 ;  /* 0x00000076e8d8723c */ /* 0x040fec00000810c8 */
[C---:B------:R-:W-:Y:S01]  /*36530*/  HMMA.1688.F32.TF32 R220, R232.reuse, R114, R204 ;  /* 0x00000072e8dc723c */ /* 0x040fe200000810cc */
[----:B------:R-:W-:Y:S05]  /*36540*/  STL [R1+0x2274], R244 ;  /* 0x002274f401007387 */ /* 0x000fea0000100800 */
[----:B------:R-:W-:Y:S01]  /*36550*/  HMMA.1688.F32.TF32 R224, R232, R110, R208 ;  /* 0x0000006ee8e0723c */ /* 0x000fe200000810d0 */
[----:B------:R-:W-:Y:S01]  /*36560*/  IMAD.MOV.U32 R230, RZ, RZ, R48 ;  /* 0x000000ffffe67224 */ /* 0x000fe200078e0030 */
[----:B------:R-:W-:Y:S01]  /*36570*/  MOV R181, R50 ;  /* 0x0000003200b57202 */ /* 0x000fe20000000f00 */
[----:B------:R-:W-:-:S02]  /*36580*/  IMAD.MOV.U32 R231, RZ, RZ, R49 ;  /* 0x000000ffffe77224 */ /* 0x000fc400078e0031 */
[----:B------:R-:W-:Y:S01]  /*36590*/  IMAD.MOV.U32 R180, RZ, RZ, R51 ;  /* 0x000000ffffb47224 */ /* 0x000fe200078e0033 */
[----:B------:R-:W-:Y:S01]  /*365a0*/  STL [R1+0x2270], R245 ;  /* 0x002270f501007387 */ /* 0x000fe20000100800 */
[C---:B------:R-:W-:Y:S03]  /*365b0*/  HMMA.1688.F32.TF32 R48, R232.reuse, R134, R184 ;  /* 0x00000086e830723c */ /* 0x040fe600000810b8 */
[----:B------:R-:W-:Y:S03]  /*365c0*/  STL [R1+0x226c], R246 ;  /* 0x00226cf601007387 */ /* 0x000fe60000100800 */
[----:B------:R-:W-:Y:S01]  /*365d0*/  HMMA.1688.F32.TF32 R232, R232, R106, R212 ;  /* 0x0000006ae8e8723c */ /* 0x000fe200000810d4 */
        /* <DEDUP_REMOVED lines=27> */
[----:B------:R-:W2:Y:S01]  /*36790*/  LDL.LU R190, [R1+0xf8] ;  /* 0x0000f80001be7983 */ /* 0x000ea20000300800 */
[----:B-1----:R-:W-:-:S03]  /*367a0*/  IMAD.MOV.U32 R247, RZ, RZ, R2 ;  /* 0x000000fffff77224 */ /* 0x002fc600078e0002 */
[----:B------:R-:W2:Y:S04]  /*367b0*/  LDL.LU R191, [R1+0xfc] ;  /* 0x0000fc0001bf7983 */ /* 0x000ea80000300800 */
[----:B------:R-:W3:Y:S04]  /*367c0*/  LDL.LU R244, [R1+0x170] ;  /* 0x0001700001f47983 */ /* 0x000ee80000300800 */
[----:B------:R-:W3:Y:S04]  /*367d0*/  LDL.LU R245, [R1+0x174] ;  /* 0x0001740001f57983 */ /* 0x000ee80000300800 */
[----:B------:R-:W3:Y:S04]  /*367e0*/  LDL.LU R246, [R1+0x178] ;  /* 0x0001780001f67983 */ /* 0x000ee80000300800 */
[----:B------:R-:W4:Y:S04]  /*367f0*/  LDL.LU R2, [R1+0x23c8] ;  /* 0x0023c80001027983 */ /* 0x000f280000300800 */
[----:B------:R-:W2:Y:S04]  /*36800*/  LDL.LU R184, [R1+0x240] ;  /* 0x0002400001b87983 */ /* 0x000ea80000300800 */
[----:B------:R-:W2:Y:S04]  /*36810*/  LDL.LU R185, [R1+0x244] ;  /* 0x0002440001b97983 */ /* 0x000ea80000300800 */
[----:B------:R-:W2:Y:S04]  /*36820*/  LDL.LU R186, [R1+0x248] ;  /* 0x0002480001ba7983 */ /* 0x000ea80000300800 */
[----:B------:R-:W2:Y:S01]  /*36830*/  LDL.LU R187, [R1+0x24c] ;  /* 0x00024c0001bb7983 */ /* 0x000ea20000300800 */
[----:B------:R-:W-:Y:S01]  /*36840*/  IMAD.MOV.U32 R163, RZ, RZ, R51 ;  /* 0x000000ffffa37224 */ /* 0x000fe200078e0033 */
[----:B------:R-:W-:-:S05]  /*36850*/  LOP3.LUT R51, R0, 0x40, RZ, 0x3c, !PT ;  /* 0x0000004000337812 */ /* 0x000fca00078e3cff */
[----:B------:R-:W-:Y:S04]  /*36860*/  LDS R148, [R51+UR14+0x7180] ;  /* 0x0071800e33947984 */ /* 0x000fe80008000800 */
[----:B------:R-:W2:Y:S01]  /*36870*/  LDS R150, [R51+UR14+0x7980] ;  /* 0x0079800e33967984 */ /* 0x000ea20008000800 */
[----:B------:R-:W-:Y:S01]  /*36880*/  IMAD.MOV.U32 R175, RZ, RZ, R48 ;  /* 0x000000ffffaf7224 */ /* 0x000fe200078e0030 */
[----:B------:R-:W-:Y:S01]  /*36890*/  MOV R174, R49 ;  /* 0x0000003100ae7202 */ /* 0x000fe20000000f00 */
[----:B------:R-:W-:Y:S01]  /*368a0*/  IMAD.MOV.U32 R171, RZ, RZ, R50 ;  /* 0x000000ffffab7224 */ /* 0x000fe200078e0032 */
[----:B------:R-:W-:Y:S01]  /*368b0*/  LDS R140, [R51+UR14+0x8000] ;  /* 0x0080000e338c7984 */ /* 0x000fe20008000800 */
[----:B------:R-:W-:Y:S01]  /*368c0*/  MOV R157, R47 ;  /* 0x0000002f009d7202 */ /* 0x000fe20000000f00 */
[----:B------:R-:W-:-:S02]  /*368d0*/  IMAD.MOV.U32 R158, RZ, RZ, R46 ;  /* 0x000000ffff9e7224 */ /* 0x000fc400078e002e */
[----:B------:R-:W-:Y:S01]  /*368e0*/  LDS R142, [R51+UR14+0x8800] ;  /* 0x0088000e338e7984 */ /* 0x000fe20008000800 */
[----:B------:R-:W-:Y:S01]  /*368f0*/  IMAD.MOV.U32 R159, RZ, RZ, R45 ;  /* 0x000000ffff9f7224 */ /* 0x000fe200078e002d */
[----:B------:R-:W-:Y:S01]  /*36900*/  MOV R156, R44 ;  /* 0x0000002c009c7202 */ /* 0x000fe20000000f00 */
[----:B------:R-:W-:Y:S01]  /*36910*/  IMAD.MOV.U32 R152, RZ, RZ, R43 ;  /* 0x000000ffff987224 */ /* 0x000fe200078e002b */
[----:B------:R-:W-:Y:S01]  /*36920*/  MOV R154, R41 ;  /* 0x00000029009a7202 */ /* 0x000fe20000000f00 */
[----:B------:R-:W-:Y:S02]  /*36930*/  IMAD.MOV.U32 R153, RZ, RZ, R42 ;  /* 0x000000ffff997224 */ /* 0x000fe400078e002a */
[----:B------:R-:W-:Y:S01]  /*36940*/  IMAD.MOV.U32 R155, RZ, RZ, R40 ;  /* 0x000000ffff9b7224 */ /* 0x000fe200078e0028 */
[----:B------:R-:W-:Y:S01]  /*36950*/  MOV R178, R39 ;  /* 0x0000002700b27202 */ /* 0x000fe20000000f00 */
[----:B------:R-:W-:Y:S01]  /*36960*/  IMAD.MOV.U32 R179, RZ, RZ, R38 ;  /* 0x000000ffffb37224 */ /* 0x000fe200078e0026 */
[----:B------:R-:W-:Y:S01]  /*36970*/  MOV R182, R36 ;  /* 0x0000002400b67202 */ /* 0x000fe20000000f00 */
[----:B------:R-:W-:Y:S01]  /*36980*/  IMAD.MOV.U32 R183, RZ, RZ, R37 ;  /* 0x000000ffffb77224 */ /* 0x000fe200078e0025 */
[----:B----4-:R-:W1:Y:S04]  /*36990*/  LDSM.16.M88.4 R48, [R2+UR17+0x20100] ;  /* 0x020100110230783b */ /* 0x010e680008000200 */
[----:B------:R-:W4:Y:S04]  /*369a0*/  LDSM.16.M88.4 R44, [R2+UR17+0x21100] ;  /* 0x02110011022c783b */ /* 0x000f280008000200 */
[----:B------:R-:W3:Y:S04]  /*369b0*/  LDSM.16.M88.4 R56, [R2+UR17+0x22100] ;  /* 0x022100110238783b */ /* 0x000ee80008000200 */
[----:B------:R-:W3:Y:S04]  /*369c0*/  LDSM.16.M88.4 R52, [R2+UR17+0x23100] ;  /* 0x023100110234783b */ /* 0x000ee80008000200 */
[----:B------:R-:W3:Y:S04]  /*369d0*/  LDSM.16.M88.4 R64, [R2+UR17+0x24100] ;  /* 0x024100110240783b */ /* 0x000ee80008000200 */
[----:B------:R-:W3:Y:S04]  /*369e0*/  LDSM.16.M88.4 R60, [R2+UR17+0x25100] ;  /* 0x02510011023c783b */ /* 0x000ee80008000200 */
[----:B------:R-:W3:Y:S04]  /*369f0*/  LDSM.16.M88.4 R40, [R2+UR17+0x26100] ;  /* 0x026100110228783b */ /* 0x000ee80008000200 */
[----:B------:R-:W3:Y:S01]  /*36a00*/  LDSM.16.M88.4 R36, [R2+UR17+0x27100] ;  /* 0x027100110224783b */ /* 0x000ee20008000200 */
[----:B--2---:R-:W-:Y:S03]  /*36a10*/  HMMA.1688.F32.TF32 R184, R148, R134, R184 ;  /* 0x0000008694b8723c */ /* 0x004fe600000810b8 */
[----:B------:R-:W-:Y:S04]  /*36a20*/  LDS R135, [R252+UR14+0x8880] ;  /* 0x0088800efc877984 */ /* 0x000fe80008000800 */
[----:B-1----:R-:W-:Y:S04]  /*36a30*/  STL [R1+0x22dc], R50 ;  /* 0x0022dc3201007387 */ /* 0x002fe80000100800 */
[----:B------:R-:W-:Y:S04]  /*36a40*/  STL [R1+0x22d8], R51 ;  /* 0x0022d83301007387 */ /* 0x000fe80000100800 */
[----:B----4-:R-:W-:Y:S04]  /*36a50*/  STL [R1+0x22e0], R46 ;  /* 0x0022e02e01007387 */ /* 0x010fe80000100800 */
[----:B------:R-:W-:Y:S04]  /*36a60*/  STL [R1+0x21e4], R47 ;  /* 0x0021e42f01007387 */ /* 0x000fe80000100800 */
[----:B---3--:R-:W-:Y:S04]  /*36a70*/  STL [R1+0x21dc], R58 ;  /* 0x0021dc3a01007387 */ /* 0x008fe80000100800 */
[----:B------:R-:W-:Y:S04]  /*36a80*/  STL [R1+0x21d8], R59 ;  /* 0x0021d83b01007387 */ /* 0x000fe80000100800 */
[----:B------:R1:W-:Y:S04]  /*36a90*/  STL [R1+0x22e4], R54 ;  /* 0x0022e43601007387 */ /* 0x0003e80000100800 */
[----:B------:R-:W-:Y:S04]  /*36aa0*/  STL [R1+0x21e0], R55 ;  /* 0x0021e03701007387 */ /* 0x000fe80000100800 */
[----:B------:R-:W-:Y:S04]  /*36ab0*/  STL [R1+0x22ec], R66 ;  /* 0x0022ec4201007387 */ /* 0x000fe80000100800 */
[----:B------:R-:W-:Y:S04]  /*36ac0*/  STL [R1+0x22e8], R67 ;  /* 0x0022e84301007387 */ /* 0x000fe80000100800 */
[----:B------:R-:W-:Y:S04]  /*36ad0*/  STL [R1+0x22f4], R62 ;  /* 0x0022f43e01007387 */ /* 0x000fe80000100800 */
[----:B------:R2:W-:Y:S04]  /*36ae0*/  STL [R1+0x22f0], R63 ;  /* 0x0022f03f01007387 */ /* 0x0005e80000100800 */
[----:B------:R-:W-:Y:S01]  /*36af0*/  STL [R1+0x22fc], R42 ;  /* 0x0022fc2a01007387 */ /* 0x000fe20000100800 */
[----:B------:R-:W-:-:S03]  /*36b00*/  IMAD.MOV.U32 R215, RZ, RZ, R184 ;  /* 0x000000ffffd77224 */ /* 0x000fc600078e00b8 */
[----:B------:R-:W-:Y:S01]  /*36b10*/  STL [R1+0x22f8], R43 ;  /* 0x0022f82b01007387 */ /* 0x000fe20000100800 */
[----:B------:R-:W-:-:S03]  /*36b20*/  IMAD.MOV.U32 R214, RZ, RZ, R185 ;  /* 0x000000ffffd67224 */ /* 0x000fc600078e00b9 */
[----:B------:R-:W-:Y:S01]  /*36b30*/  STL [R1+0x2304], R38 ;  /* 0x0023042601007387 */ /* 0x000fe20000100800 */
[----:B------:R-:W-:-:S03]  /*36b40*/  MOV R213, R186 ;  /* 0x000000ba00d57202 */ /* 0x000fc60000000f00 */
[----:B------:R-:W-:Y:S01]  /*36b50*/  STL [R1+0x2300], R39 ;  /* 0x0023002701007387 */ /* 0x000fe20000100800 */
[----:B------:R-:W-:-:S03]  /*36b60*/  IMAD.MOV.U32 R212, RZ, RZ, R187 ;  /* 0x000000ffffd47224 */ /* 0x000fc600078e00bb */
[----:B------:R3:W-:Y:S04]  /*36b70*/  STL [R1+0x2020], R2 ;  /* 0x0020200201007387 */ /* 0x0007e80000100800 */
[----:B------:R-:W4:Y:S04]  /*36b80*/  LDL.LU R184, [R1+0x2e0] ;  /* 0x0002e00001b87983 */ /* 0x000f280000300800 */
[----:B------:R-:W4:Y:S04]  /*36b90*/  LDL.LU R185, [R1+0x2e4] ;  /* 0x0002e40001b97983 */ /* 0x000f280000300800 */
[----:B------:R-:W4:Y:S04]  /*36ba0*/  LDL.LU R186, [R1+0x2e8] ;  /* 0x0002e80001ba7983 */ /* 0x000f280000300800 */
[----:B------:R-:W4:Y:S04]  /*36bb0*/  LDL.LU R187, [R1+0x2ec] ;  /* 0x0002ec0001bb7983 */ /* 0x000f280000300800 */
[----:B------:R-:W2:Y:S04]  /*36bc0*/  LDL.LU R236, [R1+0x2d0] ;  /* 0x0002d00001ec7983 */ /* 0x000ea80000300800 */
[----:B------:R-:W2:Y:S04]  /*36bd0*/  LDL.LU R237, [R1+0x2d4] ;  /* 0x0002d40001ed7983 */ /* 0x000ea80000300800 */
[----:B------:R-:W2:Y:S04]  /*36be0*/  LDL.LU R238, [R1+0x2d8] ;  /* 0x0002d80001ee7983 */ /* 0x000ea80000300800 */
[----:B------:R-:W2:Y:S01]  /*36bf0*/  LDL.LU R239, [R1+0x2dc] ;  /* 0x0002dc0001ef7983 */ /* 0x000ea20000300800 */
[C---:B------:R-:W-:Y:S03]  /*36c00*/  HMMA.1688.F32.TF32 R192, R148.reuse, R130, R244 ;  /* 0x0000008294c0723c */ /* 0x040fe600000810f4 */
[----:B------:R-:W3:Y:S04]  /*36c10*/  LDL.LU R196, [R1+0x2c0] ;  /* 0x0002c00001c47983 */ /* 0x000ee80000300800 */
[----:B------:R-:W3:Y:S01]  /*36c20*/  LDL.LU R197, [R1+0x2c4] ;  /* 0x0002c40001c57983 */ /* 0x000ee20000300800 */
[----:B------:R-:W-:Y:S03]  /*36c30*/  HMMA.1688.F32.TF32 R188, R148, R126, R188 ;  /* 0x0000007e94bc723c */ /* 0x000fe600000810bc */
[----:B------:R-:W3:Y:S04]  /*36c40*/  LDL.LU R198, [R1+0x2c8] ;  /* 0x0002c80001c67983 */ /* 0x000ee80000300800 */
[----:B------:R-:W3:Y:S09]  /*36c50*/  LDL.LU R199, [R1+0x2cc] ;  /* 0x0002cc0001c77983 */ /* 0x000ef20000300800 */
[----:B------:R-:W-:Y:S01]  /*36c60*/  IMAD.MOV.U32 R244, RZ, RZ, R192 ;  /* 0x000000fffff47224 */ /* 0x000fe200078e00c0 */
[----:B------:R-:W-:Y:S01]  /*36c70*/  MOV R245, R193 ;  /* 0x000000c100f57202 */ /* 0x000fe20000000f00 */
[----:B------:R-:W3:Y:S01]  /*36c80*/  LDL.LU R192, [R1+0x70] ;  /* 0x0000700001c07983 */ /* 0x000ee20000300800 */
[----:B------:R-:W-:-:S02]  /*36c90*/  IMAD.MOV.U32 R246, RZ, RZ, R194 ;  /* 0x000000fffff67224 */ /* 0x000fc400078e00c2 */
[----:B------:R-:W-:Y:S01]  /*36ca0*/  IMAD.MOV.U32 R247, RZ, RZ, R195 ;  /* 0x000000fffff77224 */ /* 0x000fe200078e00c3 */
[----:B------:R-:W3:Y:S04]  /*36cb0*/  LDL.LU R193, [R1+0x74] ;  /* 0x0000740001c17983 */ /* 0x000ee80000300800 */
[----:B------:R-:W3:Y:S01]  /*36cc0*/  LDL.LU R194, [R1+0x78] ;  /* 0x0000780001c27983 */ /* 0x000ee20000300800 */
[----:B------:R-:W-:-:S03]  /*36cd0*/  MOV R240, R188 ;  /* 0x000000bc00f07202 */ /* 0x000fc60000000f00 */
[----:B------:R-:W3:Y:S01]  /*36ce0*/  LDL.LU R195, [R1+0x7c] ;  /* 0x00007c0001c37983 */ /* 0x000ee20000300800 */
[----:B------:R-:W-:Y:S01]  /*36cf0*/  IMAD.MOV.U32 R241, RZ, RZ, R189 ;  /* 0x000000fffff17224 */ /* 0x000fe200078e00bd */
[----:B------:R-:W-:Y:S01]  /*36d00*/  MOV R243, R191 ;  /* 0x000000bf00f37202 */ /* 0x000fe20000000f00 */
[----:B------:R-:W-:Y:S01]  /*36d10*/  IMAD.MOV.U32 R242, RZ, RZ, R190 ;  /* 0x000000fffff27224 */ /* 0x000fe200078e00be */
[----:B------:R-:W3:Y:S04]  /*36d20*/  LDL.LU R188, [R1+0x230] ;  /* 0x0002300001bc7983 */ /* 0x000ee80000300800 */
[----:B------:R-:W3:Y:S04]  /*36d30*/  LDL.LU R189, [R1+0x234] ;  /* 0x0002340001bd7983 */ /* 0x000ee80000300800 */
[----:B------:R-:W3:Y:S04]  /*36d40*/  LDL.LU R190, [R1+0x238] ;  /* 0x0002380001be7983 */ /* 0x000ee80000300800 */
[----:B------:R-:W3:Y:S01]  /*36d50*/  LDL.LU R191, [R1+0x23c] ;  /* 0x00023c0001bf7983 */ /* 0x000ee20000300800 */
[----:B----4-:R-:W-:-:S15]  /*36d60*/  HMMA.1688.F32.TF32 R184, R148, R122, R184 ;  /* 0x0000007a94b8723c */ /* 0x010fde00000810b8 */
[----:B------:R-:W-:-:S09]  /*36d70*/  NOP ;  /* 0x0000000000007918 */ /* 0x000fd20000000000 */
[----:B------:R-:W-:Y:S01]  /*36d80*/  IMAD.MOV.U32 R211, RZ, RZ, R184 ;  /* 0x000000ffffd37224 */ /* 0x000fe200078e00b8 */
[----:B------:R-:W-:Y:S01]  /*36d90*/  MOV R209, R186 ;  /* 0x000000ba00d17202 */ /* 0x000fe20000000f00 */
[----:B------:R-:W-:Y:S01]  /*36da0*/  IMAD.MOV.U32 R210, RZ, RZ, R185 ;  /* 0x000000ffffd27224 */ /* 0x000fe200078e00b9 */
[----:B------:R-:W4:Y:S01]  /*36db0*/  LDL.LU R184, [R1+0x50] ;  /* 0x0000500001b87983 */ /* 0x000f220000300800 */
[----:B------:R-:W-:-:S03]  /*36dc0*/  IMAD.MOV.U32 R208, RZ, RZ, R187 ;  /* 0x000000ffffd07224 */ /* 0x000fc600078e00bb */
[----:B------:R-:W4:Y:S04]  /*36dd0*/  LDL.LU R185, [R1+0x54] ;  /* 0x0000540001b97983 */ /* 0x000f280000300800 */
[----:B------:R-:W4:Y:S04]  /*36de0*/  LDL.LU R186, [R1+0x58] ;  /* 0x0000580001ba7983 */ /* 0x000f280000300800 */
[----:B------:R-:W4:Y:S01]  /*36df0*/  LDL.LU R187, [R1+0x5c] ;  /* 0x00005c0001bb7983 */ /* 0x000f220000300800 */
[C---:B--2---:R-:W-:Y:S03]  /*36e00*/  HMMA.1688.F32.TF32 R200, R148.reuse, R118, R236 ;  /* 0x0000007694c8723c */ /* 0x044fe600000810ec */
[----:B------:R-:W2:Y:S04]  /*36e10*/  LDL.LU R232, [R1+0x220] ;  /* 0x0002200001e87983 */ /* 0x000ea80000300800 */
[----:B------:R-:W2:Y:S04]  /*36e20*/  LDL.LU R233, [R1+0x224] ;  /* 0x0002240001e97983 */ /* 0x000ea80000300800 */
[----:B------:R-:W2:Y:S04]  /*36e30*/  LDL.LU R234, [R1+0x228] ;  /* 0x0002280001ea7983 */ /* 0x000ea80000300800 */
[----:B------:R-:W2:Y:S01]  /*36e40*/  LDL.LU R235, [R1+0x22c] ;  /* 0x00022c0001eb7983 */ /* 0x000ea20000300800 */
[----:B---3--:R-:W-:Y:S08]  /*36e50*/  HMMA.1688.F32.TF32 R196, R148, R114, R196 ;  /* 0x0000007294c4723c */ /* 0x008ff000000810c4 */
[----:B------:R-:W-:Y:S01]  /*36e60*/  IMAD.MOV.U32 R236, RZ, RZ, R200 ;  /* 0x000000ffffec7224 */ /* 0x000fe200078e00c8 */
[----:B------:R-:W-:Y:S01]  /*36e70*/  MOV R237, R201 ;  /* 0x000000c900ed7202 */ /* 0x000fe20000000f00 */
[----:B------:R-:W3:Y:S01]  /*36e80*/  LDL.LU R200, [R1+0x210] ;  /* 0x0002100001c87983 */ /* 0x000ee20000300800 */
[----:B------:R-:W-:-:S02]  /*36e90*/  IMAD.MOV.U32 R238, RZ, RZ, R202 ;  /* 0x000000ffffee7224 */ /* 0x000fc400078e00ca */
[----:B------:R-:W-:Y:S01]  /*36ea0*/  IMAD.MOV.U32 R239, RZ, RZ, R203 ;  /* 0x000000ffffef7224 */ /* 0x000fe200078e00cb */
[----:B------:R-:W3:Y:S04]  /*36eb0*/  LDL.LU R201, [R1+0x214] ;  /* 0x0002140001c97983 */ /* 0x000ee80000300800 */
[----:B------:R-:W3:Y:S04]  /*36ec0*/  LDL.LU R202, [R1+0x218] ;  /* 0x0002180001ca7983 */ /* 0x000ee80000300800 */
[----:B------:R-:W3:Y:S01]  /*36ed0*/  LDL.LU R203, [R1+0x21c] ;  /* 0x00021c0001cb7983 */ /* 0x000ee20000300800 */
[----:B------:R-:W-:Y:S01]  /*36ee0*/  HMMA.1688.F32.TF32 R192, R148, R110, R192 ;  /* 0x0000006e94c0723c */ /* 0x000fe200000810c0 */
[----:B------:R-:W-:Y:S01]  /*36ef0*/  MOV R216, R196 ;  /* 0x000000c400d87202 */ /* 0x000fe20000000f00 */
[----:B------:R-:W-:Y:S01]  /*36f00*/  IMAD.MOV.U32 R217, RZ, RZ, R197 ;  /* 0x000000ffffd97224 */ /* 0x000fe200078e00c5 */
[----:B------:R-:W3:Y:S01]  /*36f10*/  LDL.LU R196, [R1+0x200] ;  /* 0x0002000001c47983 */ /* 0x000ee20000300800 */
[----:B------:R-:W-:Y:S01]  /*36f20*/  IMAD.MOV.U32 R218, RZ, RZ, R198 ;  /* 0x000000ffffda7224 */ /* 0x000fe200078e00c6 */
[----:B------:R-:W-:-:S02]  /*36f30*/  MOV R219, R199 ;  /* 0x000000c700db7202 */ /* 0x000fc40000000f00 */
[----:B------:R-:W3:Y:S01]  /*36f40*/  LDL.LU R197, [R1+0x204] ;  /* 0x0002040001c57983 */ /* 0x000ee20000300800 */
[----:B------:R-:W-:Y:S03]  /*36f50*/  HMMA.1688.F32.TF32 R148, R148, R106, R188 ;  /* 0x0000006a9494723c */ /* 0x000fe600000810bc */
[----:B------:R-:W3:Y:S04]  /*36f60*/  LDL.LU R198, [R1+0x208] ;  /* 0x0002080001c67983 */ /* 0x000ee80000300800 */
[----:B------:R-:W3:Y:S09]  /*36f70*/  LDL.LU R199, [R1+0x20c] ;  /* 0x00020c0001c77983 */ /* 0x000ef20000300800 */
[----:B------:R-:W-:Y:S01]  /*36f80*/  IMAD.MOV.U32 R220, RZ, RZ, R192 ;  /* 0x000000ffffdc7224 */ /* 0x000fe200078e00c0 */
[----:B------:R-:W-:Y:S01]  /*36f90*/  MOV R222, R194 ;  /* 0x000000c200de7202 */ /* 0x000fe20000000f00 */
[----:B------:R-:W-:Y:S01]  /*36fa0*/  IMAD.MOV.U32 R221, RZ, RZ, R193 ;  /* 0x000000ffffdd7224 */ /* 0x000fe200078e00c1 */
[----:B------:R-:W3:Y:S01]  /*36fb0*/  LDL.LU R192, [R1+0x1f0] ;  /* 0x0001f00001c07983 */ /* 0x000ee20000300800 */
[----:B------:R-:W-:-:S03]  /*36fc0*/  IMAD.MOV.U32 R223, RZ, RZ, R195 ;  /* 0x000000ffffdf7224 */ /* 0x000fc600078e00c3 */
[----:B------:R-:W3:Y:S01]  /*36fd0*/  LDL.LU R193, [R1+0x1f4] ;  /* 0x0001f40001c17983 */ /* 0x000ee20000300800 */
[----:B------:R-:W-:-:S03]  /*36fe0*/  IMAD.MOV.U32 R207, RZ, RZ, R148 ;  /* 0x000000ffffcf7224 */ /* 0x000fc600078e0094 */
[----:B------:R-:W3:Y:S01]  /*36ff0*/  LDL.LU R194, [R1+0x1f8] ;  /* 0x0001f80001c27983 */ /* 0x000ee20000300800 */
[----:B------:R-:W-:Y:S01]  /*37000*/  MOV R206, R149 ;  /* 0x0000009500ce7202 */ /* 0x000fe20000000f00 */
[----:B------:R-:W-:Y:S02]  /*37010*/  IMAD.MOV.U32 R205, RZ, RZ, R150 ;  /* 0x000000ffffcd7224 */ /* 0x000fe400078e0096 */
[----:B------:R-:W3:Y:S01]  /*37020*/  LDL.LU R195, [R1+0x1fc] ;  /* 0x0001fc0001c37983 */ /* 0x000ee20000300800 */
[----:B------:R-:W-:-:S03]  /*37030*/  IMAD.MOV.U32 R204, RZ, RZ, R151 ;  /* 0x000000ffffcc7224 */ /* 0x000fc600078e0097 */
[----:B------:R-:W3:Y:S04]  /*37040*/  LDL.LU R188, [R1] ;  /* 0x0000000001bc7983 */ /* 0x000ee80000300800 */
[----:B------:R-:W3:Y:S04]  /*37050*/  LDL.LU R189, [R1+0x4] ;  /* 0x0000040001bd7983 */ /* 0x000ee80000300800 */
[----:B------:R-:W3:Y:S04]  /*37060*/  LDL.LU R190, [R1+0x8] ;  /* 0x0000080001be7983 */ /* 0x000ee80000300800 */
[----:B------:R-:W3:Y:S01]  /*37070*/  LDL.LU R191, [R1+0xc] ;  /* 0x00000c0001bf7983 */ /* 0x000ee20000300800 */
[----:B----4-:R-:W-:Y:S07]  /*37080*/  HMMA.1688.F32.TF32 R148, R144, R48, R184 ;  /* 0x000000309094723c */ /* 0x010fee00000810b8 */
[----:B------:R-:W-:-:S02]  /*37090*/  IMAD.MOV.U32 R186, RZ, RZ, R230 ;  /* 0x000000ffffba7224 */ /* 0x000fc400078e00e6 */
[----:B------:R-:W4:Y:S01]  /*370a0*/  LDL.LU R230, [R1+0x23c4] ;  /* 0x0023c40001e67983 */ /* 0x000f220000300800 */
[----:B------:R-:W-:-:S03]  /*370b0*/  IMAD.MOV.U32 R187, RZ, RZ, R231 ;  /* 0x000000ffffbb7224 */ /* 0x000fc600078e00e7 */
[----:B------:R-:W4:Y:S11]  /*370c0*/  LDL.LU R231, [R1+0x23c0] ;  /* 0x0023c00001e77983 */ /* 0x000f360000300800 */
[----:B------:R-:W-:Y:S01]  /*370d0*/  MOV R224, R148 ;  /* 0x0000009400e07202 */ /* 0x000fe20000000f00 */
[----:B------:R-:W-:Y:S01]  /*370e0*/  IMAD.MOV.U32 R225, RZ, RZ, R149 ;  /* 0x000000ffffe17224 */ /* 0x000fe200078e0095 */
[----:B------:R-:W-:Y:S01]  /*370f0*/  MOV R227, R151 ;  /* 0x0000009700e37202 */ /* 0x000fe20000000f00 */
[----:B------:R-:W-:-:S02]  /*37100*/  IMAD.MOV.U32 R226, RZ, RZ, R150 ;  /* 0x000000ffffe27224 */ /* 0x000fc400078e0096 */
        /* <DEDUP_REMOVED lines=8> */
[----:B-1----:R-:W-:Y:S01]  /*37190*/  IMAD.MOV.U32 R54, RZ, RZ, R148 ;  /* 0x000000ffff367224 */ /* 0x002fe200078e0094 */
[----:B------:R-:W-:Y:S01]  /*371a0*/  MOV R50, R150 ;  /* 0x0000009600327202 */ /* 0x000fe20000000f00 */
[----:B------:R-:W-:Y:S02]  /*371b0*/  IMAD.MOV.U32 R46, RZ, RZ, R149 ;  /* 0x000000ffff2e7224 */ /* 0x000fe400078e0095 */
[----:B------:R-:W-:Y:S02]  /*371c0*/  IMAD.MOV.U32 R51, RZ, RZ, R151 ;  /* 0x000000ffff337224 */ /* 0x000fe400078e0097 */
[----:B------:R-:W-:Y:S01]  /*371d0*/  HMMA.1688.F32.TF32 R148, R144, R52, R196 ;  /* 0x000000349094723c */ /* 0x000fe200000810c4 */
[----:B------:R-:W-:Y:S01]  /*371e0*/  IMAD.MOV.U32 R203, RZ, RZ, R163 ;  /* 0x000000ffffcb7224 */ /* 0x000fe200078e00a3 */
        /* <DEDUP_REMOVED lines=9> */
[----:B------:R-:W-:-:S02]  /*37280*/  IMAD.MOV.U32 R202, RZ, RZ, R171 ;  /* 0x000000ffffca7224 */ /* 0x000fc400078e00ab */
[----:B------:R-:W-:Y:S02]  /*37290*/  IMAD.MOV.U32 R130, RZ, RZ, R28 ;  /* 0x000000ffff827224 */ /* 0x000fe400078e001c */
[----:B------:R-:W-:Y:S01]  /*372a0*/  IMAD.MOV.U32 R126, RZ, RZ, R24 ;  /* 0x000000ffff7e7224 */ /* 0x000fe200078e0018 */
[----:B------:R-:W-:Y:S01]  /*372b0*/  MOV R122, R26 ;  /* 0x0000001a007a7202 */ /* 0x000fe20000000f00 */
[----:B------:R-:W-:Y:S01]  /*372c0*/  IMAD.MOV.U32 R152, RZ, RZ, R153 ;  /* 0x000000ffff987224 */ /* 0x000fe200078e0099 */
[----:B------:R-:W-:Y:S01]  /*372d0*/  MOV R153, R154 ;  /* 0x0000009a00997202 */ /* 0x000fe20000000f00 */
[----:B------:R-:W-:Y:S01]  /*372e0*/  IMAD.MOV.U32 R174, RZ, RZ, R170 ;  /* 0x000000ffffae7224 */ /* 0x000fe200078e00aa */
[----:B------:R-:W-:Y:S01]  /*372f0*/  MOV R170, R166 ;  /* 0x000000a600aa7202 */ /* 0x000fe20000000f00 */
[----:B------:R-:W-:Y:S02]  /*37300*/  IMAD.MOV.U32 R171, RZ, RZ, R167 ;  /* 0x000000ffffab7224 */ /* 0x000fe400078e00a7 */
[----:B------:R-:W-:Y:S01]  /*37310*/  IMAD.MOV.U32 R127, RZ, RZ, R25 ;  /* 0x000000ffff7f7224 */ /* 0x000fe200078e0019 */
[----:B------:R-:W-:Y:S01]  /*37320*/  MOV R63, R149 ;  /* 0x00000095003f7202 */ /* 0x000fe20000000f00 */
[----:B------:R-:W-:-:S02]  /*37330*/  IMAD.MOV.U32 R62, RZ, RZ, R148 ;  /* 0x000000ffff3e7224 */ /* 0x000fc400078e0094 */
[----:B------:R-:W-:Y:S01]  /*37340*/  IMAD.MOV.U32 R123, RZ, RZ, R27 ;  /* 0x000000ffff7b7224 */ /* 0x000fe200078e001b */
[----:B------:R-:W-:Y:S01]  /*37350*/  MOV R119, R21 ;  /* 0x0000001500777202 */ /* 0x000fe20000000f00 */
[----:B------:R-:W-:Y:S02]  /*37360*/  IMAD.MOV.U32 R66, RZ, RZ, R150 ;  /* 0x000000ffff427224 */ /* 0x000fe400078e0096 */
[----:B------:R-:W-:Y:S02]  /*37370*/  IMAD.MOV.U32 R118, RZ, RZ, R20 ;  /* 0x000000ffff767224 */ /* 0x000fe400078e0014 */
[----:B------:R-:W-:Y:S02]  /*37380*/  IMAD.MOV.U32 R114, RZ, RZ, R22 ;  /* 0x000000ffff727224 */ /* 0x000fe400078e0016 */
[----:B------:R-:W-:Y:S01]  /*37390*/  IMAD.MOV.U32 R115, RZ, RZ, R23 ;  /* 0x000000ffff737224 */ /* 0x000fe200078e0017 */
[----:B------:R-:W-:Y:S01]  /*373a0*/  MOV R110, R30 ;  /* 0x0000001e006e7202 */ /* 0x000fe20000000f00 */
[----:B------:R-:W-:Y:S01]  /*373b0*/  IMAD.MOV.U32 R67, RZ, RZ, R151 ;  /* 0x000000ffff437224 */ /* 0x000fe200078e0097 */
[----:B------:R-:W-:Y:S01]  /*373c0*/  LOP3.LUT R2, R0, 0x40, RZ, 0x3c, !PT ;  /* 0x0000004000027812 */ /* 0x000fe200078e3cff */
[----:B------:R-:W-:Y:S01]  /*373d0*/  HMMA.1688.F32.TF32 R148, R144, R64, R192 ;  /* 0x000000409094723c */ /* 0x000fe200000810c0 */
[----:B------:R-:W-:Y:S01]  /*373e0*/  IMAD.MOV.U32 R154, RZ, RZ, R251 ;  /* 0x000000ffff9a7224 */ /* 0x000fe200078e00fb */
[----:B------:R-:W-:Y:S01]  /*373f0*/  LDS R197, [R252+UR14+0x8100] ;  /* 0x0081000efcc57984 */ /* 0x000fe20008000800 */
[----:B------:R-:W-:-:S02]  /*37400*/  IMAD.MOV.U32 R162, RZ, RZ, R250 ;  /* 0x000000ffffa27224 */ /* 0x000fc400078e00fa */
[----:B------:R-:W-:Y:S01]  /*37410*/  IMAD.MOV.U32 R167, RZ, RZ, R249 ;  /* 0x000000ffffa77224 */ /* 0x000fe200078e00f9 */
[----:B------:R-:W-:Y:S01]  /*37420*/  MOV R184, R174 ;  /* 0x000000ae00b87202 */ /* 0x000fe20000000f00 */
[----:B------:R-:W-:Y:S01]  /*37430*/  IMAD.MOV.U32 R166, RZ, RZ, R248 ;  /* 0x000000ffffa67224 */ /* 0x000fe200078e00f8 */
[----:B------:R-:W-:Y:S01]  /*37440*/  LDS R196, [R2+UR14+0x8100] ;  /* 0x0081000e02c47984 */ /* 0x000fe20008000800 */
[----:B------:R-:W-:Y:S02]  /*37450*/  IMAD.MOV.U32 R174, RZ, RZ, R7 ;  /* 0x000000ffffae7224 */ /* 0x000fe400078e0007 */
[----:B------:R-:W-:Y:S01]  /*37460*/  IMAD.MOV.U32 R185, RZ, RZ, R175 ;  /* 0x000000ffffb97224 */ /* 0x000fe200078e00af */
[----:B------:R-:W-:Y:S01]  /*37470*/  LDS R198, [R2+UR14+0x8900] ;  /* 0x0089000e02c67984 */ /* 0x000fe20008000800 */
[----:B------:R-:W-:-:S03]  /*37480*/  IMAD.MOV.U32 R111, RZ, RZ, R31 ;  /* 0x000000ffff6f7224 */ /* 0x000fc600078e001f */
[----:B------:R-:W1:Y:S01]  /*37490*/  LDS R199, [R252+UR14+0x8900] ;  /* 0x0089000efcc77984 */ /* 0x000e620008000800 */
[----:B------:R-:W-:Y:S01]  /*374a0*/  IMAD.MOV.U32 R106, RZ, RZ, R133 ;  /* 0x000000ffff6a7224 */ /* 0x000fe200078e0085 */
[----:B------:R-:W-:Y:S02]  /*374b0*/  MOV R107, R132 ;  /* 0x00000084006b7202 */ /* 0x000fe40000000f00 */
[----:B------:R-:W-:Y:S04]  /*374c0*/  LDS R134, [R2+UR14+0x8880] ;  /* 0x0088800e02867984 */ /* 0x000fe80008000800 */
[----:B------:R-:W-:Y:S01]  /*374d0*/  MOV R38, R148 ;  /* 0x0000009400267202 */ /* 0x000fe20000000f00 */
[----:B------:R-:W-:Y:S01]  /*374e0*/  IMAD.MOV.U32 R39, RZ, RZ, R149 ;  /* 0x000000ffff277224 */ /* 0x000fe200078e0095 */
[----:B------:R-:W-:Y:S01]  /*374f0*/  MOV R43, R151 ;  /* 0x00000097002b7202 */ /* 0x000fe20000000f00 */
[----:B------:R-:W-:Y:S01]  /*37500*/  IMAD.MOV.U32 R42, RZ, RZ, R150 ;  /* 0x000000ffff2a7224 */ /* 0x000fe200078e0096 */
[C---:B----4-:R-:W-:Y:S01]  /*37510*/  HMMA.1688.F32.TF32 R248, R144.reuse, R40, R228 ;  /* 0x0000002890f8723c */ /* 0x050fe200000810e4 */
[----:B------:R-:W-:Y:S01]  /*37520*/  MOV R175, R80 ;  /* 0x0000005000af7202 */ /* 0x000fe20000000f00 */
[----:B------:R-:W-:Y:S01]  /*37530*/  IMAD.MOV.U32 R192, RZ, RZ, R182 ;  /* 0x000000ffffc07224 */ /* 0x000fe200078e00b6 */
[----:B------:R-:W-:Y:S01]  /*37540*/  MOV R194, R177 ;  /* 0x000000b100c27202 */ /* 0x000fe20000000f00 */
[----:B------:R-:W-:Y:S01]  /*37550*/  IMAD.MOV.U32 R193, RZ, RZ, R183 ;  /* 0x000000ffffc17224 */ /* 0x000fe200078e00b7 */
[----:B------:R-:W-:Y:S01]  /*37560*/  LDS R132, [R2+UR14+0x8080] ;  /* 0x0080800e02847984 */ /* 0x000fe20008000800 */
[----:B------:R-:W-:Y:S01]  /*37570*/  HMMA.1688.F32.TF32 R148, R144, R60, R188 ;  /* 0x0000003c9094723c */ /* 0x000fe200000810bc */
[----:B------:R-:W-:-:S02]  /*37580*/  IMAD.MOV.U32 R195, RZ, RZ, R176 ;  /* 0x000000ffffc37224 */ /* 0x000fc400078e00b0 */
[----:B------:R-:W-:Y:S04]  /*37590*/  LDS R133, [R252+UR14+0x8080] ;  /* 0x0080800efc857984 */ /* 0x000fe80008000800 */
[----:B------:R-:W-:Y:S01]  /*375a0*/  IMAD.MOV.U32 R190, RZ, RZ, R173 ;  /* 0x000000ffffbe7224 */ /* 0x000fe200078e00ad */
[C---:B------:R-:W-:Y:S01]  /*375b0*/  HMMA.1688.F32.TF32 R84, R136.reuse, R52, R84 ;  /* 0x000000348854723c */ /* 0x040fe20000081054 */
[----:B------:R-:W-:Y:S01]  /*375c0*/  IMAD.MOV.U32 R173, RZ, RZ, R6 ;  /* 0x000000ffffad7224 */ /* 0x000fe200078e0006 */
[----:B------:R-:W-:Y:S04]  /*375d0*/  LDS R228, [R0+UR14+0x8180] ;  /* 0x0081800e00e47984 */ /* 0x000fe80008000800 */
[----:B------:R-:W-:Y:S01]  /*375e0*/  HMMA.1688.F32.TF32 R88, R136, R64, R88 ;  /* 0x000000408858723c */ /* 0x000fe20000081058 */
[----:B------:R-:W-:Y:S04]  /*375f0*/  LDS R230, [R0+UR14+0x8980] ;  /* 0x0089800e00e67984 */ /* 0x000fe80008000800 */
[----:B------:R2:W-:Y:S04]  /*37600*/  STL.64 [R1+0x2190], R250 ;  /* 0x002190fa01007387 */ /* 0x0005e80000100a00 */
[----:B------:R3:W-:Y:S04]  /*37610*/  STL.64 [R1+0x2188], R248 ;  /* 0x002188f801007387 */ /* 0x0007e80000100a00 */
[----:B------:R-:W4:Y:S04]  /*37620*/  LDL.LU R6, [R1+0x23bc] ;  /* 0x0023bc0001067983 */ /* 0x000f280000300800 */
[----:B------:R-:W4:Y:S01]  /*37630*/  LDL.LU R7, [R1+0x23b8] ;  /* 0x0023b80001077983 */ /* 0x000f220000300800 */
[----:B--2---:R-:W-:Y:S01]  /*37640*/  MOV R251, R180 ;  /* 0x000000b400fb7202 */ /* 0x004fe20000000f00 */
[----:B---3--:R-:W-:Y:S01]  /*37650*/  IMAD.MOV.U32 R249, RZ, RZ, R187 ;  /* 0x000000fffff97224 */ /* 0x008fe200078e00bb */
[----:B------:R-:W-:Y:S01]  /*37660*/  MOV R248, R186 ;  /* 0x000000ba00f87202 */ /* 0x000fe20000000f00 */
[----:B------:R-:W-:Y:S01]  /*37670*/  IMAD.MOV.U32 R186, RZ, RZ, R169 ;  /* 0x000000ffffba7224 */ /* 0x000fe200078e00a9 */
[----:B------:R-:W-:Y:S01]  /*37680*/  MOV R187, R168 ;  /* 0x000000a800bb7202 */ /* 0x000fe20000000f00 */
[----:B------:R-:W2:Y:S01]  /*37690*/  LDL.LU R80, [R1+0x23b4] ;  /* 0x0023b40001507983 */ /* 0x000ea20000300800 */
[----:B------:R-:W-:-:S02]  /*376a0*/  IMAD.MOV.U32 R168, RZ, RZ, R81 ;  /* 0x000000ffffa87224 */ /* 0x000fc400078e0051 */
[----:B------:R-:W-:Y:S01]  /*376b0*/  IMAD.MOV.U32 R250, RZ, RZ, R181 ;  /* 0x000000fffffa7224 */ /* 0x000fe200078e00b5 */
[----:B------:R-:W2:Y:S01]  /*376c0*/  LDL.LU R81, [R1+0x23b0] ;  /* 0x0023b00001517983 */ /* 0x000ea20000300800 */
[----:B------:R-:W-:Y:S01]  /*376d0*/  IMAD.MOV.U32 R180, RZ, RZ, R170 ;  /* 0x000000ffffb47224 */ /* 0x000fe200078e00aa */
[----:B------:R-:W-:Y:S01]  /*376e0*/  MOV R170, R83 ;  /* 0x0000005300aa7202 */ /* 0x000fe20000000f00 */
[----:B------:R-:W-:Y:S01]  /*376f0*/  IMAD.MOV.U32 R169, RZ, RZ, R82 ;  /* 0x000000ffffa97224 */ /* 0x000fe200078e0052 */
[----:B------:R-:W-:Y:S01]  /*37700*/  HMMA.1688.F32.TF32 R92, R136, R60, R92 ;  /* 0x0000003c885c723c */ /* 0x000fe2000008105c */
[----:B------:R-:W-:Y:S01]  /*37710*/  IMAD.MOV.U32 R181, RZ, RZ, R171 ;  /* 0x000000ffffb57224 */ /* 0x000fe200078e00ab */
[----:B------:R-:W2:Y:S01]  /*37720*/  LDL.LU R82, [R1+0x23ac] ;  /* 0x0023ac0001527983 */ /* 0x000ea20000300800 */
[----:B------:R-:W-:-:S03]  /*37730*/  IMAD.MOV.U32 R171, RZ, RZ, R76 ;  /* 0x000000ffffab7224 */ /* 0x000fc600078e004c */
[----:B------:R-:W2:Y:S01]  /*37740*/  LDL.LU R83, [R1+0x23a8] ;  /* 0x0023a80001537983 */ /* 0x000ea20000300800 */
[----:B------:R-:W-:-:S03]  /*37750*/  MOV R189, R179 ;  /* 0x000000b300bd7202 */ /* 0x000fc60000000f00 */
[----:B------:R-:W3:Y:S01]  /*37760*/  LDL.LU R76, [R1+0x23a4] ;  /* 0x0023a400014c7983 */ /* 0x000ee20000300800 */
[----:B------:R-:W-:Y:S02]  /*37770*/  IMAD.MOV.U32 R188, RZ, RZ, R178 ;  /* 0x000000ffffbc7224 */ /* 0x000fe400078e00b2 */
[----:B------:R-:W-:Y:S01]  /*37780*/  IMAD.MOV.U32 R179, RZ, RZ, R160 ;  /* 0x000000ffffb37224 */ /* 0x000fe200078e00a0 */
[----:B------:R-:W-:Y:S01]  /*37790*/  MOV R160, R159 ;  /* 0x0000009f00a07202 */ /* 0x000fe20000000f00 */
[----:B------:R-:W-:Y:S01]  /*377a0*/  IMAD.MOV.U32 R191, RZ, RZ, R172 ;  /* 0x000000ffffbf7224 */ /* 0x000fe200078e00ac */
[----:B------:R-:W-:Y:S01]  /*377b0*/  MOV R172, R162 ;  /* 0x000000a200ac7202 */ /* 0x000fe20000000f00 */
[----:B------:R-:W-:Y:S01]  /*377c0*/  IMAD.MOV.U32 R178, RZ, RZ, R161 ;  /* 0x000000ffffb27224 */ /* 0x000fe200078e00a1 */
[----:B------:R-:W-:Y:S01]  /*377d0*/  HMMA.1688.F32.TF32 R96, R136, R40, R96 ;  /* 0x000000288860723c */ /* 0x000fe20000081060 */
[----:B------:R-:W-:Y:S01]  /*377e0*/  IMAD.MOV.U32 R161, RZ, RZ, R152 ;  /* 0x000000ffffa17224 */ /* 0x000fe200078e0098 */
[----:B------:R-:W-:Y:S01]  /*377f0*/  LDS R229, [R3+UR14+0x8180] ;  /* 0x0081800e03e57984 */ /* 0x000fe20008000800 */
[----:B------:R-:W-:-:S02]  /*37800*/  IMAD.MOV.U32 R159, RZ, RZ, R79 ;  /* 0x000000ffff9f7224 */ /* 0x000fc400078e004f */
[----:B------:R-:W-:Y:S01]  /*37810*/  IMAD.MOV.U32 R162, RZ, RZ, R153 ;  /* 0x000000ffffa27224 */ /* 0x000fe200078e0099 */
[----:B------:R-:W-:Y:S01]  /*37820*/  MOV R153, R73 ;  /* 0x0000004900997202 */ /* 0x000fe20000000f00 */
[----:B------:R-:W-:Y:S01]  /*37830*/  IMAD.MOV.U32 R152, RZ, RZ, R72 ;  /* 0x000000ffff987224 */ /* 0x000fe200078e0048 */
[-C--:B------:R-:W-:Y:S01]  /*37840*/  HMMA.1688.F32.TF32 R100, R136, R36.reuse, R100 ;  /* 0x000000248864723c */ /* 0x080fe20000081064 */
[----:B------:R-:W-:Y:S01]  /*37850*/  IMAD.MOV.U32 R47, RZ, RZ, R148 ;  /* 0x000000ffff2f7224 */ /* 0x000fe200078e0094 */
[----:B------:R-:W-:Y:S01]  /*37860*/  MOV R148, R9 ;  /* 0x0000000900947202 */ /* 0x000fe20000000f00 */
[----:B------:R-:W-:Y:S01]  /*37870*/  IMAD.MOV.U32 R55, RZ, RZ, R149 ;  /* 0x000000ffff377224 */ /* 0x000fe200078e0095 */
[----:B------:R-:W-:Y:S01]  /*37880*/  MOV R58, R150 ;  /* 0x00000096003a7202 */ /* 0x000fe20000000f00 */
[----:B------:R-:W-:Y:S01]  /*37890*/  IMAD.MOV.U32 R149, RZ, RZ, R10 ;  /* 0x000000ffff957224 */ /* 0x000fe200078e000a */
[----:B------:R-:W-:Y:S01]  /*378a0*/  LDS R231, [R3+UR14+0x8980] ;  /* 0x0089800e03e77984 */ /* 0x000fe20008000800 */
[----:B------:R-:W-:Y:S01]  /*378b0*/  IMAD.MOV.U32 R150, RZ, RZ, R11 ;  /* 0x000000ffff967224 */ /* 0x000fe200078e000b */
[----:B----4-:R-:W-:-:S15]  /*378c0*/  HMMA.1688.F32.TF32 R4, R144, R36, R4 ;  /* 0x000000249004723c */ /* 0x010fde0000081004 */
[----:B------:R-:W-:-:S08]  /*378d0*/  NOP ;  /* 0x0000000000007918 */ /* 0x000fd00000000000 */
[----:B------:R4:W-:Y:S04]  /*378e0*/  STL.64 [R1+0x21a0], R6 ;  /* 0x0021a00601007387 */ /* 0x0009e80000100a00 */
[----:B------:R1:W-:Y:S01]  /*378f0*/  STL.64 [R1+0x2198], R4 ;  /* 0x0021980401007387 */ /* 0x0003e20000100a00 */
[----:B----4-:R-:W-:Y:S02]  /*37900*/  IMAD.MOV.U32 R6, RZ, RZ, R157 ;  /* 0x000000ffff067224 */ /* 0x010fe400078e009d */
[----:B------:R-:W-:Y:S01]  /*37910*/  IMAD.MOV.U32 R7, RZ, RZ, R158 ;  /* 0x000000ffff077224 */ /* 0x000fe200078e009e */
[----:B------:R-:W-:Y:S01]  /*37920*/  MOV R158, R78 ;  /* 0x0000004e009e7202 */ /* 0x000fe20000000f00 */
[----:B------:R-:W-:Y:S02]  /*37930*/  IMAD.MOV.U32 R157, RZ, RZ, R77 ;  /* 0x000000ffff9d7224 */ /* 0x000fe400078e004d */
[----:B------:R-:W3:Y:S01]  /*37940*/  LDL.LU R77, [R1+0x23a0] ;  /* 0x0023a000014d7983 */ /* 0x000ee20000300800 */
[----:B-1----:R-:W-:Y:S01]  /*37950*/  IMAD.MOV.U32 R4, RZ, RZ, R163 ;  /* 0x000000ffff047224 */ /* 0x002fe200078e00a3 */
[----:B------:R-:W-:-:S02]  /*37960*/  MOV R5, R156 ;  /* 0x0000009c00057202 */ /* 0x000fc40000000f00 */
[----:B------:R-:W3:Y:S01]  /*37970*/  LDL.LU R78, [R1+0x239c] ;  /* 0x00239c00014e7983 */ /* 0x000ee20000300800 */
[----:B------:R-:W-:Y:S01]  /*37980*/  MOV R163, R154 ;  /* 0x0000009a00a37202 */ /* 0x000fe20000000f00 */
[----:B------:R-:W-:Y:S02]  /*37990*/  IMAD.MOV.U32 R156, RZ, RZ, R155 ;  /* 0x000000ffff9c7224 */ /* 0x000fe400078e009b */
[----:B------:R-:W3:Y:S01]  /*379a0*/  LDL.LU R79, [R1+0x2398] ;  /* 0x00239800014f7983 */ /* 0x000ee20000300800 */
[----:B------:R-:W-:-:S03]  /*379b0*/  IMAD.MOV.U32 R154, RZ, RZ, R74 ;  /* 0x000000ffff9a7224 */ /* 0x000fc600078e004a */
[----:B------:R-:W4:Y:S01]  /*379c0*/  LDL.LU R72, [R1+0x2394] ;  /* 0x0023940001487983 */ /* 0x000f220000300800 */
[----:B------:R-:W-:-:S03]  /*379d0*/  IMAD.MOV.U32 R155, RZ, RZ, R8 ;  /* 0x000000ffff9b7224 */ /* 0x000fc600078e0008 */
[----:B------:R-:W4:Y:S04]  /*379e0*/  LDL.LU R73, [R1+0x2390] ;  /* 0x0023900001497983 */ /* 0x000f280000300800 */
[----:B------:R-:W4:Y:S04]  /*379f0*/  LDL.LU R74, [R1+0x238c] ;  /* 0x00238c00014a7983 */ /* 0x000f280000300800 */
[----:B------:R-:W2:Y:S04]  /*37a00*/  LDL.LU R8, [R1+0x2388] ;  /* 0x0023880001087983 */ /* 0x000ea80000300800 */
[----:B------:R-:W2:Y:S04]  /*37a10*/  LDL.LU R9, [R1+0x2384] ;  /* 0x0023840001097983 */ /* 0x000ea80000300800 */
[----:B------:R-:W2:Y:S04]  /*37a20*/  LDL.LU R10, [R1+0x2380] ;  /* 0x00238000010a7983 */ /* 0x000ea80000300800 */
[----:B------:R-:W2:Y:S01]  /*37a30*/  LDL.LU R11, [R1+0x237c] ;  /* 0x00237c00010b7983 */ /* 0x000ea20000300800 */
[----:B------:R-:W-:Y:S01]  /*37a40*/  IMAD.MOV.U32 R59, RZ, RZ, R151 ;  /* 0x000000ffff3b7224 */ /* 0x000fe200078e0097 */
[----:B------:R-:W-:Y:S01]  /*37a50*/  MOV R151, R75 ;  /* 0x0000004b00977202 */ /* 0x000fe20000000f00 */
[----:B------:R-:W-:Y:S01]  /*37a60*/  IMAD.MOV.U32 R144, RZ, RZ, R12 ;  /* 0x000000ffff907224 */ /* 0x000fe200078e000c */
[----:B------:R-:W4:Y:S01]  /*37a70*/  LDL.LU R75, [R1+0x2378] ;  /* 0x00237800014b7983 */ /* 0x000f220000300800 */
[----:B------:R-:W-:Y:S01]  /*37a80*/  IMAD.MOV.U32 R145, RZ, RZ, R13 ;  /* 0x000000ffff917224 */ /* 0x000fe200078e000d */
[----:B------:R-:W-:-:S02]  /*37a90*/  MOV R146, R14 ;  /* 0x0000000e00927202 */ /* 0x000fc40000000f00 */
[----:B------:R-:W3:Y:S01]  /*37aa0*/  LDL.LU R12, [R1+0x2374] ;  /* 0x00237400010c7983 */ /* 0x000ee20000300800 */
[----:B------:R-:W-:-:S03]  /*37ab0*/  IMAD.MOV.U32 R147, RZ, RZ, R15 ;  /* 0x000000ffff937224 */ /* 0x000fc600078e000f */
[----:B------:R-:W3:Y:S04]  /*37ac0*/  LDL.LU R13, [R1+0x2370] ;  /* 0x00237000010d7983 */ /* 0x000ee80000300800 */
[----:B------:R-:W3:Y:S04]  /*37ad0*/  LDL.LU R14, [R1+0x236c] ;  /* 0x00236c00010e7983 */ /* 0x000ee80000300800 */
[----:B------:R-:W3:Y:S01]  /*37ae0*/  LDL.LU R15, [R1+0x2368] ;  /* 0x00236800010f7983 */ /* 0x000ee20000300800 */
[----:B--2---:R-:W-:-:S15]  /*37af0*/  HMMA.1688.F32.TF32 R8, R140, R48, R8 ;  /* 0x000000308c08723c */ /* 0x004fde0000081008 */
[----:B------:R-:W-:-:S08]  /*37b00*/  NOP ;  /* 0x0000000000007918 */ /* 0x000fd00000000000 */
[----:B------:R1:W-:Y:S04]  /*37b10*/  STL.64 [R1+0x21b0], R10 ;  /* 0x0021b00a01007387 */ /* 0x0003e80000100a00 */
[----:B------:R2:W-:Y:S01]  /*37b20*/  STL.64 [R1+0x21a8], R8 ;  /* 0x0021a80801007387 */ /* 0x0005e20000100a00 */
[----:B-1----:R-:W-:Y:S02]  /*37b30*/  IMAD.MOV.U32 R10, RZ, RZ, R18 ;  /* 0x000000ffff0a7224 */ /* 0x002fe400078e0012 */
[----:B--2---:R-:W-:Y:S01]  /*37b40*/  IMAD.MOV.U32 R8, RZ, RZ, R16 ;  /* 0x000000ffff087224 */ /* 0x004fe200078e0010 */
[----:B------:R-:W-:Y:S01]  /*37b50*/  MOV R9, R17 ;  /* 0x0000001100097202 */ /* 0x000fe20000000f00 */
[----:B------:R-:W2:Y:S01]  /*37b60*/  LDL.LU R16, [R1+0x2364] ;  /* 0x0023640001107983 */ /* 0x000ea20000300800 */
[----:B------:R-:W-:-:S03]  /*37b70*/  IMAD.MOV.U32 R11, RZ, RZ, R19 ;  /* 0x000000ffff0b7224 */ /* 0x000fc600078e0013 */
[----:B------:R-:W2:Y:S04]  /*37b80*/  LDL.LU R17, [R1+0x2360] ;  /* 0x0023600001117983 */ /* 0x000ea80000300800 */
[----:B------:R-:W2:Y:S04]  /*37b90*/  LDL.LU R18, [R1+0x235c] ;  /* 0x00235c0001127983 */ /* 0x000ea80000300800 */
[----:B------:R-:W2:Y:S01]  /*37ba0*/  LDL.LU R19, [R1+0x2358] ;  /* 0x0023580001137983 */ /* 0x000ea20000300800 */
[----:B---3--:R-:W-:-:S15]  /*37bb0*/  HMMA.1688.F32.TF32 R12, R140, R44, R12 ;  /* 0x0000002c8c0c723c */ /* 0x008fde000008100c */
[----:B------:R-:W-:-:S08]  /*37bc0*/  NOP ;  /* 0x0000000000007918 */ /* 0x000fd00000000000 */
[----:B------:R1:W-:Y:S04]  /*37bd0*/  STL.64 [R1+0x21c0], R14 ;  /* 0x0021c00e01007387 */ /* 0x0003e80000100a00 */
[----:B------:R3:W-:Y:S01]  /*37be0*/  STL.64 [R1+0x21b8], R12 ;  /* 0x0021b80c01007387 */ /* 0x0007e20000100a00 */
[----:B-1----:R-:W-:Y:S01]  /*37bf0*/  IMAD.MOV.U32 R14, RZ, RZ, R70 ;  /* 0x000000ffff0e7224 */ /* 0x002fe200078e0046 */
[----:B------:R-:W-:Y:S02]  /*37c00*/  MOV R15, R71 ;  /* 0x00000047000f7202 */ /* 0x000fe40000000f00 */
[----:B---3--:R-:W-:Y:S01]  /*37c10*/  MOV R12, R68 ;  /* 0x00000044000c7202 */ /* 0x008fe20000000f00 */
[----:B------:R-:W-:Y:S01]  /*37c20*/  IMAD.MOV.U32 R13, RZ, RZ, R69 ;  /* 0x000000ffff0d7224 */ /* 0x000fe200078e0045 */
[----:B------:R-:W3:Y:S04]  /*37c30*/  LDL.LU R68, [R1+0x2354] ;  /* 0x0023540001447983 */ /* 0x000ee80000300800 */
[----:B------:R-:W3:Y:S04]  /*37c40*/  LDL.LU R69, [R1+0x2350] ;  /* 0x0023500001457983 */ /* 0x000ee80000300800 */
[----:B------:R-:W3:Y:S04]  /*37c50*/  LDL.LU R70, [R1+0x234c] ;  /* 0x00234c0001467983 */ /* 0x000ee80000300800 */
[----:B------:R-:W3:Y:S01]  /*37c60*/  LDL.LU R71, [R1+0x2348] ;  /* 0x0023480001477983 */ /* 0x000ee20000300800 */
[----:B--2---:R-:W-:-:S15]  /*37c70*/  HMMA.1688.F32.TF32 R16, R140, R56, R16 ;  /* 0x000000388c10723c */ /* 0x004fde0000081010 */
[----:B------:R-:W-:-:S08]  /*37c80*/  NOP ;  /* 0x0000000000007918 */ /* 0x000fd00000000000 */
[----:B------:R1:W-:Y:S04]  /*37c90*/  STL.64 [R1+0x21d0], R18 ;  /* 0x0021d01201007387 */ /* 0x0003e80000100a00 */
[----:B------:R2:W-:Y:S01]  /*37ca0*/  STL.64 [R1+0x21c8], R16 ;  /* 0x0021c81001007387 */ /* 0x0005e20000100a00 */
[----:B-1----:R-:W-:Y:S01]  /*37cb0*/  MOV R18, R34 ;  /* 0x0000002200127202 */ /* 0x002fe20000000f00 */
[----:B------:R-:W-:Y:S02]  /*37cc0*/  IMAD.MOV.U32 R19, RZ, RZ, R35 ;  /* 0x000000ffff137224 */ /* 0x000fe400078e0023 */
[----:B--2---:R-:W-:Y:S02]  /*37cd0*/  IMAD.MOV.U32 R16, RZ, RZ, R32 ;  /* 0x000000ffff107224 */ /* 0x004fe400078e0020 */
[----:B------:R-:W2:Y:S01]  /*37ce0*/  LDL.LU R32, [R1+0x2344] ;  /* 0x0023440001207983 */ /* 0x000ea20000300800 */
[----:B------:R-:W-:-:S03]  /*37cf0*/  IMAD.MOV.U32 R17, RZ, RZ, R33 ;  /* 0x000000ffff117224 */ /* 0x000fc600078e0021 */
        /* <DEDUP_REMOVED lines=15> */
[----:B------:R-:W-:Y:S01]  /*37df0*/  MOV R182, R165 ;  /* 0x000000a500b67202 */ /* 0x000fe20000000f00 */
[----:B------:R-:W-:Y:S01]  /*37e00*/  IMAD.MOV.U32 R183, RZ, RZ, R164 ;  /* 0x000000ffffb77224 */ /* 0x000fe200078e00a4 */
[----:B------:R-:W-:Y:S01]  /*37e10*/  MOV R177, R167 ;  /* 0x000000a700b17202 */ /* 0x000fe20000000f00 */
[----:B------:R-:W-:Y:S01]  /*37e20*/  IMAD.MOV.U32 R176, RZ, RZ, R166 ;  /* 0x000000ffffb07224 */ /* 0x000fe200078e00a6 */
[----:B------:R-:W-:Y:S04]  /*37e30*/  LDS R164, [R0+UR14+0x8100] ;  /* 0x0081000e00a47984 */ /* 0x000fe80008000800 */
[----:B------:R-:W-:Y:S04]  /*37e40*/  LDS R166, [R0+UR14+0x8900] ;  /* 0x0089000e00a67984 */ /* 0x000fe80008000800 */
[----:B------:R-:W-:Y:S04]  /*37e50*/  LDS R165, [R3+UR14+0x8100] ;  /* 0x0081000e03a57984 */ /* 0x000fe80008000800 */
[----:B------:R-:W1:Y:S01]  /*37e60*/  LDS R167, [R3+UR14+0x8900] ;  /* 0x0089000e03a77984 */ /* 0x000e620008000800 */
        /* <DEDUP_REMOVED lines=8> */
[C---:B------:R-:W-:Y:S06]  /*37ef0*/  HMMA.1688.F32.TF32 R184, R196.reuse, R64, R184 ;  /* 0x00000040c4b8723c */ /* 0x040fec00000810b8 */
[C---:B------:R-:W-:Y:S06]  /*37f00*/  HMMA.1688.F32.TF32 R188, R196.reuse, R60, R188 ;  /* 0x0000003cc4bc723c */ /* 0x040fec00000810bc */
[C---:B------:R-:W-:Y:S06]  /*37f10*/  HMMA.1688.F32.TF32 R192, R196.reuse, R40, R192 ;  /* 0x00000028c4c0723c */ /* 0x040fec00000810c0 */
[----:B------:R-:W-:Y:S07]  /*37f20*/  HMMA.1688.F32.TF32 R196, R196, R36, R248 ;  /* 0x00000024c4c4723c */ /* 0x000fee00000810f8 */
[----:B------:R-:W-:Y:S01]  /*37f30*/  IMAD.MOV.U32 R248, RZ, RZ, R38 ;  /* 0x000000fffff87224 */ /* 0x000fe200078e0026 */
[----:B-1----:R-:W-:Y:S01]  /*37f40*/  HMMA.1688.F32.TF32 R136, R164, R48, R12 ;  /* 0x00000030a488723c */ /* 0x002fe2000008100c */
[----:B------:R-:W-:Y:S01]  /*37f50*/  IMAD.MOV.U32 R249, RZ, RZ, R39 ;  /* 0x000000fffff97224 */ /* 0x000fe200078e0027 */
[----:B------:R-:W-:Y:S01]  /*37f60*/  MOV R250, R42 ;  /* 0x0000002a00fa7202 */ /* 0x000fe20000000f00 */
[----:B------:R-:W-:-:S03]  /*37f70*/  IMAD.MOV.U32 R251, RZ, RZ, R43 ;  /* 0x000000fffffb7224 */ /* 0x000fc600078e002b */
[C---:B------:R-:W-:Y:S06]  /*37f80*/  HMMA.1688.F32.TF32 R144, R164.reuse, R56, R144 ;  /* 0x00000038a490723c */ /* 0x040fec0000081090 */
[C---:B------:R-:W-:Y:S06]  /*37f90*/  HMMA.1688.F32.TF32 R148, R164.reuse, R52, R148 ;  /* 0x00000034a494723c */ /* 0x040fec0000081094 */
[C---:B------:R-:W-:Y:S06]  /*37fa0*/  HMMA.1688.F32.TF32 R152, R164.reuse, R64, R152 ;  /* 0x00000040a498723c */ /* 0x040fec0000081098 */
[C---:B------:R-:W-:Y:S06]  /*37fb0*/  HMMA.1688.F32.TF32 R156, R164.reuse, R60, R156 ;  /* 0x0000003ca49c723c */ /* 0x040fec000008109c */
[----:B------:R-:W-:Y:S01]  /*37fc0*/  HMMA.1688.F32.TF32 R160, R164, R40, R160 ;  /* 0x00000028a4a0723c */ /* 0x000fe200000810a0 */
[----:B------:R-:W-:Y:S01]  /*37fd0*/  IMAD.MOV.U32 R12, RZ, RZ, R232 ;  /* 0x000000ffff0c7224 */ /* 0x000fe200078e00e8 */
[----:B------:R-:W-:Y:S01]  /*37fe0*/  MOV R14, R234 ;  /* 0x000000ea000e7202 */ /* 0x000fe20000000f00 */
[----:B------:R-:W-:-:S02]  /*37ff0*/  IMAD.MOV.U32 R13, RZ, RZ, R233 ;  /* 0x000000ffff0d7224 */ /* 0x000fc400078e00e9 */
[----:B------:R-:W-:Y:S01]  /*38000*/  IMAD.MOV.U32 R15, RZ, RZ, R235 ;  /* 0x000000ffff0f7224 */ /* 0x000fe200078e00eb */
        /* <DEDUP_REMOVED lines=9> */
[----:B------:R-:W-:Y:S01]  /*380a0*/  MOV R17, R225 ;  /* 0x000000e100117202 */ /* 0x000fe20000000f00 */
[----:B------:R-:W-:-:S02]  /*380b0*/  IMAD.MOV.U32 R18, RZ, RZ, R226 ;  /* 0x000000ffff127224 */ /* 0x000fc400078e00e2 */
[----:B------:R-:W-:Y:S01]  /*380c0*/  IMAD.MOV.U32 R19, RZ, RZ, R227 ;  /* 0x000000ffff137224 */ /* 0x000fe200078e00e3 */
[C---:B--2---:R-:W-:Y:S06]  /*380d0*/  HMMA.1688.F32.TF32 R32, R140.reuse, R40, R32 ;  /* 0x000000288c20723c */ /* 0x044fec0000081020 */
[C---:B------:R-:W-:Y:S06]  /*380e0*/  HMMA.1688.F32.TF32 R24, R140.reuse, R64, R24 ;  /* 0x000000408c18723c */ /* 0x040fec0000081018 */
[C---:B------:R-:W-:Y:S06]  /*380f0*/  HMMA.1688.F32.TF32 R20, R140.reuse, R52, R20 ;  /* 0x000000348c14723c */ /* 0x040fec0000081014 */
[----:B------:R-:W-:-:S15]  /*38100*/  HMMA.1688.F32.TF32 R28, R140, R60, R28 ;  /* 0x0000003c8c1c723c */ /* 0x000fde000008101c */
[----:B------:R-:W-:-:S02]  /*38110*/  NOP ;  /* 0x0000000000007918 */ /* 0x000fc40000000000 */
[----:B------:R-:W-:Y:S04]  /*38120*/  STL.64 [R1+0x21f0], R22 ;  /* 0x0021f01601007387 */ /* 0x000fe80000100a00 */
[----:B------:R-:W-:Y:S04]  /*38130*/  STL.64 [R1+0x21e8], R20 ;  /* 0x0021e81401007387 */ /* 0x000fe80000100a00 */
[----:B------:R-:W-:Y:S04]  /*38140*/  STL.64 [R1+0x2200], R26 ;  /* 0x0022001a01007387 */ /* 0x000fe80000100a00 */
[----:B------:R1:W-:Y:S04]  /*38150*/  STL.64 [R1+0x21f8], R24 ;  /* 0x0021f81801007387 */ /* 0x0003e80000100a00 */
[----:B------:R-:W-:Y:S04]  /*38160*/  STL.64 [R1+0x2210], R30 ;  /* 0x0022101e01007387 */ /* 0x000fe80000100a00 */
[----:B------:R2:W-:Y:S04]  /*38170*/  STL.64 [R1+0x2208], R28 ;  /* 0x0022081c01007387 */ /* 0x0005e80000100a00 */
[----:B------:R-:W-:Y:S04]  /*38180*/  STL.64 [R1+0x2220], R34 ;  /* 0x0022202201007387 */ /* 0x000fe80000100a00 */
[----:B------:R3:W-:Y:S04]  /*38190*/  STL.64 [R1+0x2218], R32 ;  /* 0x0022182001007387 */ /* 0x0007e80000100a00 */
[----:B------:R-:W-:Y:S04]  /*381a0*/  STL.64 [R1+0x2230], R70 ;  /* 0x0022304601007387 */ /* 0x000fe80000100a00 */
[----:B------:R-:W-:Y:S04]  /*381b0*/  STL.64 [R1+0x2228], R68 ;  /* 0x0022284401007387 */ /* 0x000fe80000100a00 */
[----:B------:R-:W-:Y:S04]  /*381c0*/  STL.64 [R1+0x2240], R74 ;  /* 0x0022404a01007387 */ /* 0x000fe80000100a00 */
[----:B------:R4:W-:Y:S04]  /*381d0*/  STL.64 [R1+0x2238], R72 ;  /* 0x0022384801007387 */ /* 0x0009e80000100a00 */
[----:B------:R-:W-:Y:S04]  /*381e0*/  STL.64 [R1+0x2250], R78 ;  /* 0x0022504e01007387 */ /* 0x000fe80000100a00 */
[----:B------:R4:W-:Y:S01]  /*381f0*/  STL.64 [R1+0x2248], R76 ;  /* 0x0022484c01007387 */ /* 0x0009e20000100a00 */
[C---:B------:R-:W-:Y:S03]  /*38200*/  HMMA.1688.F32.TF32 R140, R164.reuse, R44, R8 ;  /* 0x0000002ca48c723c */ /* 0x040fe60000081008 */
[----:B------:R-:W-:Y:S04]  /*38210*/  STL.64 [R1+0x2260], R82 ;  /* 0x0022605201007387 */ /* 0x000fe80000100a00 */
[----:B------:R4:W-:Y:S01]  /*38220*/  STL.64 [R1+0x2258], R80 ;  /* 0x0022585001007387 */ /* 0x0009e20000100a00 */
[----:B------:R-:W-:Y:S03]  /*38230*/  HMMA.1688.F32.TF32 R164, R164, R36, R4 ;  /* 0x00000024a4a4723c */ /* 0x000fe60000081004 */
[----:B------:R-:W4:Y:S04]  /*38240*/  LDL.LU R38, [R1+0x2304] ;  /* 0x0023040001267983 */ /* 0x000f280000300800 */
[----:B------:R-:W4:Y:S01]  /*38250*/  LDL.LU R39, [R1+0x2300] ;  /* 0x0023000001277983 */ /* 0x000f220000300800 */
[----:B------:R-:W-:Y:S01]  /*38260*/  IMAD.MOV.U32 R4, RZ, RZ, R62 ;  /* 0x000000ffff047224 */ /* 0x000fe200078e003e */
[----:B------:R-:W-:-:S02]  /*38270*/  MOV R5, R63 ;  /* 0x0000003f00057202 */ /* 0x000fc40000000f00 */
        /* <DEDUP_REMOVED lines=8> */
[----:B------:R-:W4:Y:S01]  /*38300*/  LDL.LU R66, [R1+0x22ec] ;  /* 0x0022ec0001427983 */ /* 0x000f220000300800 */
[----:B------:R-:W-:-:S03]  /*38310*/  IMAD.MOV.U32 R10, RZ, RZ, R50 ;  /* 0x000000ffff0a7224 */ /* 0x000fc600078e0032 */
[----:B------:R-:W4:Y:S01]  /*38320*/  LDL.LU R67, [R1+0x22e8] ;  /* 0x0022e80001437983 */ /* 0x000f220000300800 */
[----:B------:R-:W-:-:S03]  /*38330*/  MOV R11, R51 ;  /* 0x00000033000b7202 */ /* 0x000fc60000000f00 */
        /* <DEDUP_REMOVED lines=8> */
[----:B-1----:R-:W-:-:S03]  /*383c0*/  MOV R24, R220 ;  /* 0x000000dc00187202 */ /* 0x002fc60000000f00 */
[----:B------:R-:W4:Y:S01]  /*383d0*/  LDL.LU R224, [R1+0x22c4] ;  /* 0x0022c40001e07983 */ /* 0x000f220000300800 */
[----:B------:R-:W-:-:S03]  /*383e0*/  IMAD.MOV.U32 R25, RZ, RZ, R221 ;  /* 0x000000ffff197224 */ /* 0x000fc600078e00dd */
[----:B------:R-:W4:Y:S01]  /*383f0*/  LDL.LU R225, [R1+0x22c0] ;  /* 0x0022c00001e17983 */ /* 0x000f220000300800 */
[----:B------:R-:W-:-:S03]  /*38400*/  IMAD.MOV.U32 R26, RZ, RZ, R222 ;  /* 0x000000ffff1a7224 */ /* 0x000fc600078e00de */
[----:B------:R-:W4:Y:S01]  /*38410*/  LDL.LU R226, [R1+0x22bc] ;  /* 0x0022bc0001e27983 */ /* 0x000f220000300800 */
[----:B------:R-:W-:-:S03]  /*38420*/  MOV R27, R223 ;  /* 0x000000df001b7202 */ /* 0x000fc60000000f00 */
[----:B------:R-:W4:Y:S01]  /*38430*/  LDL.LU R227, [R1+0x22b8] ;  /* 0x0022b80001e37983 */ /* 0x000f220000300800 */
[----:B--2---:R-:W-:-:S03]  /*38440*/  IMAD.MOV.U32 R28, RZ, RZ, R216 ;  /* 0x000000ffff1c7224 */ /* 0x004fc600078e00d8 */
[----:B------:R-:W2:Y:S01]  /*38450*/  LDL.LU R220, [R1+0x22b4] ;  /* 0x0022b40001dc7983 */ /* 0x000ea20000300800 */
[----:B------:R-:W-:-:S03]  /*38460*/  IMAD.MOV.U32 R29, RZ, RZ, R217 ;  /* 0x000000ffff1d7224 */ /* 0x000fc600078e00d9 */
[----:B------:R-:W2:Y:S01]  /*38470*/  LDL.LU R221, [R1+0x22b0] ;  /* 0x0022b00001dd7983 */ /* 0x000ea20000300800 */
[----:B------:R-:W-:-:S03]  /*38480*/  MOV R30, R218 ;  /* 0x000000da001e7202 */ /* 0x000fc60000000f00 */
[----:B------:R-:W2:Y:S01]  /*38490*/  LDL.LU R222, [R1+0x22ac] ;  /* 0x0022ac0001de7983 */ /* 0x000ea20000300800 */
[----:B------:R-:W-:-:S03]  /*384a0*/  IMAD.MOV.U32 R31, RZ, RZ, R219 ;  /* 0x000000ffff1f7224 */ /* 0x000fc600078e00db */
[----:B------:R-:W2:Y:S01]  /*384b0*/  LDL.LU R223, [R1+0x22a8] ;  /* 0x0022a80001df7983 */ /* 0x000ea20000300800 */
[----:B---3--:R-:W-:-:S03]  /*384c0*/  IMAD.MOV.U32 R32, RZ, RZ, R236 ;  /* 0x000000ffff207224 */ /* 0x008fc600078e00ec */
[----:B------:R-:W3:Y:S01]  /*384d0*/  LDL.LU R216, [R1+0x22a4] ;  /* 0x0022a40001d87983 */ /* 0x000ee20000300800 */
[----:B------:R-:W-:-:S03]  /*384e0*/  MOV R33, R237 ;  /* 0x000000ed00217202 */ /* 0x000fc60000000f00 */
[----:B------:R-:W3:Y:S01]  /*384f0*/  LDL.LU R217, [R1+0x22a0] ;  /* 0x0022a00001d97983 */ /* 0x000ee20000300800 */
[----:B------:R-:W-:-:S03]  /*38500*/  IMAD.MOV.U32 R34, RZ, RZ, R238 ;  /* 0x000000ffff227224 */ /* 0x000fc600078e00ee */
[----:B------:R-:W3:Y:S01]  /*38510*/  LDL.LU R218, [R1+0x229c] ;  /* 0x00229c0001da7983 */ /* 0x000ee20000300800 */
[----:B------:R-:W-:-:S03]  /*38520*/  IMAD.MOV.U32 R35, RZ, RZ, R239 ;  /* 0x000000ffff237224 */ /* 0x000fc600078e00ef */
[----:B------:R-:W3:Y:S01]  /*38530*/  LDL.LU R219, [R1+0x2298] ;  /* 0x0022980001db7983 */ /* 0x000ee20000300800 */
[----:B----4-:R-:W-:-:S03]  /*38540*/  MOV R72, R240 ;  /* 0x000000f000487202 */ /* 0x010fc60000000f00 */
        /* <DEDUP_REMOVED lines=18> */
[----:B------:R-:W4:Y:S01]  /*38670*/  LDL.LU R247, [R1+0x2268] ;  /* 0x0022680001f77983 */ /* 0x000f220000300800 */
        /* <DEDUP_REMOVED lines=9> */
[----:B------:R-:W-:Y:S01]  /*38710*/  HMMA.1688.F32.TF32 R200, R228, R48, R200 ;  /* 0x00000030e4c8723c */ /* 0x000fe200000810c8 */
[----:B------:R-:W-:-:S02]  /*38720*/  IMAD.MOV.U32 R20, RZ, RZ, R207 ;  /* 0x000000ffff147224 */ /* 0x000fc400078e00cf */
[----:B------:R-:W-:Y:S02]  /*38730*/  IMAD.MOV.U32 R21, RZ, RZ, R206 ;  /* 0x000000ffff157224 */ /* 0x000fe400078e00ce */
[----:B------:R-:W-:Y:S01]  /*38740*/  IMAD.MOV.U32 R23, RZ, RZ, R204 ;  /* 0x000000ffff177224 */ /* 0x000fe200078e00cc */
[C---:B------:R-:W-:Y:S06]  /*38750*/  HMMA.1688.F32.TF32 R224, R228.reuse, R40, R224 ;  /* 0x00000028e4e0723c */ /* 0x040fec00000810e0 */
[C---:B--2---:R-:W-:Y:S06]  /*38760*/  HMMA.1688.F32.TF32 R220, R228.reuse, R60, R220 ;  /* 0x0000003ce4dc723c */ /* 0x044fec00000810dc */
[C---:B---3--:R-:W-:Y:S06]  /*38770*/  HMMA.1688.F32.TF32 R216, R228.reuse, R64, R216 ;  /* 0x00000040e4d8723c */ /* 0x048fec00000810d8 */
[C---:B----4-:R-:W-:Y:S01]  /*38780*/  HMMA.1688.F32.TF32 R212, R228.reuse, R52, R236 ;  /* 0x00000034e4d4723c */ /* 0x050fe200000810ec */
[----:B------:R-:W-:Y:S04]  /*38790*/  LDS R236, [R0+UR14+0x9000] ;  /* 0x0090000e00ec7984 */ /* 0x000fe80008000800 */
[----:B------:R-:W-:Y:S04]  /*387a0*/  LDS R238, [R0+UR14+0x9800] ;  /* 0x0098000e00ee7984 */ /* 0x000fe80008000800 */
[----:B------:R-:W-:Y:S04]  /*387b0*/  LDS R237, [R3+UR14+0x9000] ;  /* 0x0090000e03ed7984 */ /* 0x000fe80008000800 */
[----:B------:R-:W1:Y:S01]  /*387c0*/  LDS R239, [R3+UR14+0x9800] ;  /* 0x0098000e03ef7984 */ /* 0x000e620008000800 */
[C---:B------:R-:W-:Y:S03]  /*387d0*/  HMMA.1688.F32.TF32 R208, R228.reuse, R56, R240 ;  /* 0x00000038e4d0723c */ /* 0x040fe600000810f0 */
[----:B------:R-:W-:Y:S04]  /*387e0*/  LDS R240, [R2+UR14+0x9000] ;  /* 0x0090000e02f07984 */ /* 0x000fe80008000800 */
[----:B------:R-:W-:Y:S04]  /*387f0*/  LDS R242, [R2+UR14+0x9800] ;  /* 0x0098000e02f27984 */ /* 0x000fe80008000800 */
[----:B------:R-:W-:Y:S04]  /*38800*/  LDS R241, [R252+UR14+0x9000] ;  /* 0x0090000efcf17984 */ /* 0x000fe80008000800 */
[----:B------:R-:W-:Y:S01]  /*38810*/  LDS R243, [R252+UR14+0x9800] ;  /* 0x0098000efcf37984 */ /* 0x000fe20008000800 */
[C---:B------:R-:W-:Y:S03]  /*38820*/  HMMA.1688.F32.TF32 R204, R228.reuse, R44, R244 ;  /* 0x0000002ce4cc723c */ /* 0x040fe600000810f4 */
[----:B------:R-:W-:Y:S04]  /*38830*/  LDS R244, [R0+UR14+0x9080] ;  /* 0x0090800e00f47984 */ /* 0x000fe80008000800 */
[----:B------:R-:W-:Y:S01]  /*38840*/  LDS R246, [R0+UR14+0x9880] ;  /* 0x0098800e00f67984 */ /* 0x000fe20008000800 */
[----:B------:R-:W-:Y:S03]  /*38850*/  HMMA.1688.F32.TF32 R228, R228, R36, R232 ;  /* 0x00000024e4e4723c */ /* 0x000fe600000810e8 */
[----:B------:R-:W-:Y:S04]  /*38860*/  LDS R232, [R2+UR14+0x8180] ;  /* 0x0081800e02e87984 */ /* 0x000fe80008000800 */
[----:B------:R-:W-:Y:S04]  /*38870*/  LDS R234, [R2+UR14+0x8980] ;  /* 0x0089800e02ea7984 */ /* 0x000fe80008000800 */
[----:B------:R-:W-:Y:S04]  /*38880*/  LDS R233, [R252+UR14+0x8180] ;  /* 0x0081800efce97984 */ /* 0x000fe80008000800 */
[----:B------:R-:W2:Y:S01]  /*38890*/  LDS R235, [R252+UR14+0x8980] ;  /* 0x0089800efceb7984 */ /* 0x000ea20008000800 */
[C---:B-1----:R-:W-:Y:S03]  /*388a0*/  HMMA.1688.F32.TF32 R16, R236.reuse, R50, R16 ;  /* 0x00000032ec10723c */ /* 0x042fe60000081010 */
[----:B------:R-:W-:Y:S03]  /*388b0*/  LDS R245, [R3+UR14+0x9080] ;  /* 0x0090800e03f57984 */ /* 0x000fe60008000800 */
[----:B------:R-:W-:Y:S01]  /*388c0*/  HMMA.1688.F32.TF32 R248, R236, R66, R248 ;  /* 0x00000042ecf8723c */ /* 0x000fe200000810f8 */
[----:B------:R-:W1:Y:S05]  /*388d0*/  LDS R247, [R3+UR14+0x9880] ;  /* 0x0098800e03f77984 */ /* 0x000e6a0008000800 */
[C---:B--2---:R-:W-:Y:S06]  /*388e0*/  HMMA.1688.F32.TF32 R80, R232.reuse, R48, R80 ;  /* 0x00000030e850723c */ /* 0x044fec0000081050 */
[C---:B------:R-:W-:Y:S06]  /*388f0*/  HMMA.1688.F32.TF32 R76, R232.reuse, R44, R76 ;  /* 0x0000002ce84c723c */ /* 0x040fec000008104c */
[C---:B------:R-:W-:Y:S06]  /*38900*/  HMMA.1688.F32.TF32 R72, R232.reuse, R56, R72 ;  /* 0x00000038e848723c */ /* 0x040fec0000081048 */
[C---:B------:R-:W-:Y:S06]  /*38910*/  HMMA.1688.F32.TF32 R68, R232.reuse, R52, R68 ;  /* 0x00000034e844723c */ /* 0x040fec0000081044 */
[C---:B------:R-:W-:Y:S01]  /*38920*/  HMMA.1688.F32.TF32 R32, R232.reuse, R64, R32 ;  /* 0x00000040e820723c */ /* 0x040fe20000081020 */
[----:B------:R-:W-:Y:S05]  /*38930*/  STL.64 [R1+0x360], R80 ;  /* 0x0003605001007387 */ /* 0x000fea0000100a00 */
[C---:B------:R-:W-:Y:S01]  /*38940*/  HMMA.1688.F32.TF32 R28, R232.reuse, R60, R28 ;  /* 0x0000003ce81c723c */ /* 0x040fe2000008101c */
[----:B------:R2:W-:Y:S05]  /*38950*/  STL.64 [R1+0x368], R82 ;  /* 0x0003685201007387 */ /* 0x0005ea0000100a00 */
[C---:B------:R-:W-:Y:S01]  /*38960*/  HMMA.1688.F32.TF32 R24, R232.reuse, R40, R24 ;  /* 0x00000028e818723c */ /* 0x040fe20000081018 */
[----:B--2---:R-:W2:Y:S04]  /*38970*/  LDL.LU.64 R82, [R1+0x2260] ;  /* 0x0022600001527983 */ /* 0x004ea80000300a00 */
[----:B------:R-:W2:Y:S01]  /*38980*/  LDL.LU.64 R80, [R1+0x2258] ;  /* 0x0022580001507983 */ /* 0x000ea20000300a00 */
[----:B------:R-:W-:Y:S03]  /*38990*/  HMMA.1688.F32.TF32 R232, R232, R36, R20 ;  /* 0x00000024e8e8723c */ /* 0x000fe60000081014 */
[----:B------:R-:W-:Y:S04]  /*389a0*/  STL.64 [R1+0x260], R76 ;  /* 0x0002604c01007387 */ /* 0x000fe80000100a00 */
[----:B------:R3:W-:Y:S04]  /*389b0*/  STL.64 [R1+0x268], R78 ;  /* 0x0002684e01007387 */ /* 0x0007e80000100a00 */
[----:B---3--:R-:W3:Y:S04]  /*389c0*/  LDL.LU.64 R78, [R1+0x2250] ;  /* 0x00225000014e7983 */ /* 0x008ee80000300a00 */
[----:B------:R-:W3:Y:S04]  /*389d0*/  LDL.LU.64 R76, [R1+0x2248] ;  /* 0x00224800014c7983 */ /* 0x000ee80000300a00 */
[----:B------:R-:W-:Y:S04]  /*389e0*/  STL.64 [R1+0x1e0], R72 ;  /* 0x0001e04801007387 */ /* 0x000fe80000100a00 */
[----:B------:R4:W-:Y:S04]  /*389f0*/  STL.64 [R1+0x1e8], R74 ;  /* 0x0001e84a01007387 */ /* 0x0009e80000100a00 */
[----:B----4-:R-:W4:Y:S04]  /*38a00*/  LDL.LU.64 R74, [R1+0x2240] ;  /* 0x00224000014a7983 */ /* 0x010f280000300a00 */
[----:B------:R-:W4:Y:S04]  /*38a10*/  LDL.LU.64 R72, [R1+0x2238] ;  /* 0x0022380001487983 */ /* 0x000f280000300a00 */
        /* <DEDUP_REMOVED lines=14> */
[----:B-1----:R-:W2:Y:S04]  /*38b00*/  LDL.LU.64 R26, [R1+0x2200] ;  /* 0x00220000011a7983 */ /* 0x002ea80000300a00 */
[----:B------:R-:W2:Y:S04]  /*38b10*/  LDL.LU.64 R24, [R1+0x21f8] ;  /* 0x0021f80001187983 */ /* 0x000ea80000300a00 */
[----:B------:R-:W3:Y:S04]  /*38b20*/  LDL.LU.64 R22, [R1+0x21f0] ;  /* 0x0021f00001167983 */ /* 0x000ee80000300a00 */
[----:B------:R-:W3:Y:S04]  /*38b30*/  LDL.LU.64 R20, [R1+0x21e8] ;  /* 0x0021e80001147983 */ /* 0x000ee80000300a00 */
[----:B------:R1:W-:Y:S04]  /*38b40*/  STL.64 [R1+0x350], R232 ;  /* 0x000350e801007387 */ /* 0x0003e80000100a00 */
[----:B------:R1:W-:Y:S02]  /*38b50*/  STL.64 [R1+0x358], R234 ;  /* 0x000358ea01007387 */ /* 0x0003e40000100a00 */
[----:B-1----:R-:W-:Y:S01]  /*38b60*/  IMAD.MOV.U32 R232, RZ, RZ, R47 ;  /* 0x000000ffffe87224 */ /* 0x002fe200078e002f */
[----:B------:R-:W-:Y:S01]  /*38b70*/  MOV R233, R55 ;  /* 0x0000003700e97202 */ /* 0x000fe20000000f00 */
[----:B------:R-:W4:Y:S01]  /*38b80*/  LDL.LU R47, [R1+0x21e4] ;  /* 0x0021e400012f7983 */ /* 0x000f220000300800 */
[----:B------:R-:W-:-:S03]  /*38b90*/  IMAD.MOV.U32 R234, RZ, RZ, R58 ;  /* 0x000000ffffea7224 */ /* 0x000fc600078e003a */
[----:B------:R-:W2:Y:S01]  /*38ba0*/  LDL.LU R55, [R1+0x21e0] ;  /* 0x0021e00001377983 */ /* 0x000ea20000300800 */
[----:B------:R-:W-:-:S03]  /*38bb0*/  IMAD.MOV.U32 R235, RZ, RZ, R59 ;  /* 0x000000ffffeb7224 */ /* 0x000fc600078e003b */
[----:B------:R-:W3:Y:S04]  /*38bc0*/  LDL.LU R58, [R1+0x21dc] ;  /* 0x0021dc00013a7983 */ /* 0x000ee80000300800 */
[----:B------:R-:W3:Y:S04]  /*38bd0*/  LDL.LU R59, [R1+0x21d8] ;  /* 0x0021d800013b7983 */ /* 0x000ee80000300800 */
[----:B------:R-:W-:Y:S04]  /*38be0*/  STL.64 [R1+0x340], R16 ;  /* 0x0003401001007387 */ /* 0x000fe80000100a00 */
[----:B------:R1:W-:Y:S04]  /*38bf0*/  STL.64 [R1+0x348], R18 ;  /* 0x0003481201007387 */ /* 0x0003e80000100a00 */
[----:B-1----:R-:W3:Y:S04]  /*38c00*/  LDL.LU.64 R18, [R1+0x21d0] ;  /* 0x0021d00001127983 */ /* 0x002ee80000300a00 */
[----:B------:R-:W3:Y:S01]  /*38c10*/  LDL.LU.64 R16, [R1+0x21c8] ;  /* 0x0021c80001107983 */ /* 0x000ee20000300a00 */
[C---:B----4-:R-:W-:Y:S06]  /*38c20*/  HMMA.1688.F32.TF32 R12, R236.reuse, R46, R12 ;  /* 0x0000002eec0c723c */ /* 0x050fec000008100c */
[C---:B--2---:R-:W-:Y:S06]  /*38c30*/  HMMA.1688.F32.TF32 R4, R236.reuse, R54, R4 ;  /* 0x00000036ec04723c */ /* 0x044fec0000081004 */
[C---:B---3--:R-:W-:Y:S11]  /*38c40*/  HMMA.1688.F32.TF32 R8, R236.reuse, R58, R8 ;  /* 0x0000003aec08723c */ /* 0x048ff60000081008 */
        /* <DEDUP_REMOVED lines=15> */
[----:B------:R-:W2:Y:S01]  /*38d40*/  LDL.LU.64 R248, [R1+0x2188] ;  /* 0x0021880001f87983 */ /* 0x000ea20000300a00 */
[----:B------:R-:W-:-:S15]  /*38d50*/  HMMA.1688.F32.TF32 R232, R236, R62, R232 ;  /* 0x0000003eece8723c */ /* 0x000fde00000810e8 */
[----:B------:R-:W-:-:S08]  /*38d60*/  NOP ;  /* 0x0000000000007918 */ /* 0x000fd00000000000 */
[----:B------:R-:W-:Y:S04]  /*38d70*/  STL.64 [R1+0x2f0], R232 ;  /* 0x0002f0e801007387 */ /* 0x000fe80000100a00 */
[----:B------:R4:W-:Y:S02]  /*38d80*/  STL.64 [R1+0x2f8], R234 ;  /* 0x0002f8ea01007387 */ /* 0x0009e40000100a00 */
[----:B----4-:R-:W-:Y:S06]  /*38d90*/  HMMA.1688.F32.TF32 R232, R236, R38, R4 ;  /* 0x00000026ece8723c */ /* 0x010fec0000081004 */
[----:B---3--:R-:W-:Y:S06]  /*38da0*/  HMMA.1688.F32.TF32 R4, R240, R50, R8 ;  /* 0x00000032f004723c */ /* 0x008fec0000081008 */
[----:B--2---:R-:W-:-:S15]  /*38db0*/  HMMA.1688.F32.TF32 R248, R236, R42, R248 ;  /* 0x0000002aecf8723c */ /* 0x004fde00000810f8 */
[----:B------:R-:W-:-:S08]  /*38dc0*/  NOP ;  /* 0x0000000000007918 */ /* 0x000fd00000000000 */
[----:B------:R-:W-:Y:S04]  /*38dd0*/  STL.64 [R1+0x2e0], R248 ;  /* 0x0002e0f801007387 */ /* 0x000fe80000100a00 */
[----:B------:R-:W-:Y:S04]  /*38de0*/  STL.64 [R1+0x2e8], R250 ;  /* 0x0002e8fa01007387 */ /* 0x000fe80000100a00 */
[----:B------:R-:W-:Y:S04]  /*38df0*/  STL.64 [R1+0x180], R232 ;  /* 0x000180e801007387 */ /* 0x000fe80000100a00 */
[----:B------:R-:W-:Y:S04]  /*38e00*/  STL.64 [R1+0x188], R234 ;  /* 0x000188ea01007387 */ /* 0x000fe80000100a00 */
[----:B------:R-:W-:Y:S04]  /*38e10*/  STL.64 [R1+0x170], R4 ;  /* 0x0001700401007387 */ /* 0x000fe80000100a00 */
[----:B------:R1:W-:Y:S02]  /*38e20*/  STL.64 [R1+0x178], R6 ;  /* 0x0001780601007387 */ /* 0x0003e40000100a00 */
        /* <DEDUP_REMOVED lines=8> */
[----:B------:R-:W-:Y:S01]  /*38eb0*/  HMMA.1688.F32.TF32 R8, R240, R58, R16 ;  /* 0x0000003af008723c */ /* 0x000fe20000081010 */
[----:B------:R-:W-:Y:S04]  /*38ec0*/  LDS R16, [R2+UR14+0x9080] ;  /* 0x0090800e02107984 */ /* 0x000fe80008000800 */
[----:B------:R-:W-:Y:S04]  /*38ed0*/  LDS R18, [R2+UR14+0x9880] ;  /* 0x0098800e02127984 */ /* 0x000fe80008000800 */
[----:B------:R-:W-:Y:S03]  /*38ee0*/  LDS R17, [R252+UR14+0x9080] ;  /* 0x0090800efc117984 */ /* 0x000fe60008000800 */
[----:B------:R-:W-:Y:S01]  /*38ef0*/  IMAD.MOV.U32 R41, RZ, RZ, R5 ;  /* 0x000000ffff297224 */ /* 0x000fe200078e0005 */
[----:B------:R-:W-:Y:S01]  /*38f00*/  MOV R37, R7 ;  /* 0x0000000700257202 */ /* 0x000fe20000000f00 */
[----:B------:R-:W-:Y:S01]  /*38f10*/  IMAD.MOV.U32 R40, RZ, RZ, R6 ;  /* 0x000000ffff287224 */ /* 0x000fe200078e0006 */
[----:B------:R-:W1:Y:S01]  /*38f20*/  LDS R19, [R252+UR14+0x9880] ;  /* 0x0098800efc137984 */ /* 0x000e620008000800 */
[----:B------:R-:W-:-:S02]  /*38f30*/  IMAD.MOV.U32 R36, RZ, RZ, R4 ;  /* 0x000000ffff247224 */ /* 0x000fc400078e0004 */
[----:B------:R-:W-:Y:S01]  /*38f40*/  HMMA.1688.F32.TF32 R4, R240, R62, R28 ;  /* 0x0000003ef004723c */ /* 0x000fe2000008101c */
[----:B------:R-:W-:Y:S04]  /*38f50*/  STL.64 [R1+0x150], R12 ;  /* 0x0001500c01007387 */ /* 0x000fe80000100a00 */
[----:B------:R-:W-:Y:S04]  /*38f60*/  STL.64 [R1+0x158], R14 ;  /* 0x0001580e01007387 */ /* 0x000fe80000100a00 */
[----:B------:R-:W-:Y:S04]  /*38f70*/  STL.64 [R1+0x140], R8 ;  /* 0x0001400801007387 */ /* 0x000fe80000100a00 */
[----:B------:R-:W-:Y:S04]  /*38f80*/  STL.64 [R1+0x148], R10 ;  /* 0x0001480a01007387 */ /* 0x000fe80000100a00 */
[----:B------:R2:W-:Y:S04]  /*38f90*/  STL [R1+0x2184], R64 ;  /* 0x0021844001007387 */ /* 0x0005e80000100800 */
[----:B------:R3:W-:Y:S03]  /*38fa0*/  STL [R1+0x2180], R65 ;  /* 0x0021804101007387 */ /* 0x0007e60000100800 */
[----:B------:R-:W-:Y:S01]  /*38fb0*/  IMAD.MOV.U32 R29, RZ, RZ, R6 ;  /* 0x000000ffff1d7224 */ /* 0x000fe200078e0006 */
[----:B------:R-:W-:Y:S01]  /*38fc0*/  MOV R28, R5 ;  /* 0x00000005001c7202 */ /* 0x000fe20000000f00 */
[----:B------:R-:W-:Y:S01]  /*38fd0*/  HMMA.1688.F32.TF32 R248, R244, R54, R84 ;  /* 0x00000036f4f8723c */ /* 0x000fe20000081054 */
[----:B--2---:R-:W-:Y:S01]  /*38fe0*/  IMAD.MOV.U32 R64, RZ, RZ, R7 ;  /* 0x000000ffff407224 */ /* 0x004fe200078e0007 */
[----:B------:R-:W-:Y:S01]  /*38ff0*/  LDS R12, [R0+UR14+0x9100] ;  /* 0x0091000e000c7984 */ /* 0x000fe20008000800 */
[----:B---3--:R-:W-:-:S03]  /*39000*/  IMAD.MOV.U32 R65, RZ, RZ, R4 ;  /* 0x000000ffff417224 */ /* 0x008fc600078e0004 */
[----:B------:R-:W-:Y:S01]  /*39010*/  HMMA.1688.F32.TF32 R236, R244, R62, R92 ;  /* 0x0000003ef4ec723c */ /* 0x000fe2000008105c */
[----:B------:R-:W-:Y:S04]  /*39020*/  LDS R14, [R0+UR14+0x9900] ;  /* 0x0099000e000e7984 */ /* 0x000fe80008000800 */
[----:B------:R-:W-:Y:S01]  /*39030*/  LDS R13, [R3+UR14+0x9100] ;  /* 0x0091000e030d7984 */ /* 0x000fe20008000800 */
[----:B------:R-:W-:Y:S03]  /*39040*/  HMMA.1688.F32.TF32 R4, R240, R42, R32 ;  /* 0x0000002af004723c */ /* 0x000fe60000081020 */
[----:B------:R-:W2:Y:S04]  /*39050*/  LDS R15, [R3+UR14+0x9900] ;  /* 0x0099000e030f7984 */ /* 0x000ea80008000800 */
[----:B------:R-:W-:Y:S04]  /*39060*/  LDS R8, [R2+UR14+0x9100] ;  /* 0x0091000e02087984 */ /* 0x000fe80008000800 */
[----:B------:R-:W-:Y:S04]  /*39070*/  LDS R10, [R2+UR14+0x9900] ;  /* 0x0099000e020a7984 */ /* 0x000fe80008000800 */
[----:B------:R-:W-:Y:S04]  /*39080*/  LDS R9, [R252+UR14+0x9100] ;  /* 0x0091000efc097984 */ /* 0x000fe80008000800 */
[----:B------:R-:W3:Y:S05]  /*39090*/  LDS R11, [R252+UR14+0x9900] ;  /* 0x0099000efc0b7984 */ /* 0x000eea0008000800 */
[----:B------:R-:W-:Y:S01]  /*390a0*/  MOV R57, R4 ;  /* 0x0000000400397202 */ /* 0x000fe20000000f00 */
[----:B------:R-:W-:Y:S01]  /*390b0*/  IMAD.MOV.U32 R56, RZ, RZ, R5 ;  /* 0x000000ffff387224 */ /* 0x000fe200078e0005 */
[----:B------:R-:W-:Y:S01]  /*390c0*/  MOV R52, R7 ;  /* 0x0000000700347202 */ /* 0x000fe20000000f00 */
[----:B------:R-:W-:-:S02]  /*390d0*/  IMAD.MOV.U32 R53, RZ, RZ, R6 ;  /* 0x000000ffff357224 */ /* 0x000fc400078e0006 */
[----:B------:R-:W-:Y:S06]  /*390e0*/  HMMA.1688.F32.TF32 R4, R240, R38, R68 ;  /* 0x00000026f004723c */ /* 0x000fec0000081044 */
[----:B------:R-:W-:Y:S01]  /*390f0*/  HMMA.1688.F32.TF32 R240, R244, R66, R88 ;  /* 0x00000042f4f0723c */ /* 0x000fe20000081058 */
[----:B------:R-:W-:Y:S05]  /*39100*/  STL [R1+0x2170], R248 ;  /* 0x002170f801007387 */ /* 0x000fea0000100800 */
[----:B-1----:R-:W-:Y:S01]  /*39110*/  HMMA.1688.F32.TF32 R68, R16, R46, R108 ;  /* 0x0000002e1044723c */ /* 0x002fe2000008106c */
[----:B------:R1:W-:Y:S04]  /*39120*/  STL [R1+0x216c], R249 ;  /* 0x00216cf901007387 */ /* 0x0003e80000100800 */
[----:B------:R4:W-:Y:S04]  /*39130*/  STL [R1+0x2168], R250 ;  /* 0x002168fa01007387 */ /* 0x0009e80000100800 */
[----:B------:R2:W-:Y:S03]  /*39140*/  STL [R1+0x2164], R251 ;  /* 0x002164fb01007387 */ /* 0x0005e60000100800 */
[----:B------:R-:W-:Y:S01]  /*39150*/  IMAD.MOV.U32 R27, RZ, RZ, R7 ;  /* 0x000000ffff1b7224 */ /* 0x000fe200078e0007 */
[----:B------:R-:W-:Y:S01]  /*39160*/  MOV R25, R5 ;  /* 0x0000000500197202 */ /* 0x000fe20000000f00 */
[----:B------:R-:W-:Y:S01]  /*39170*/  IMAD.MOV.U32 R26, RZ, RZ, R4 ;  /* 0x000000ffff1a7224 */ /* 0x000fe200078e0004 */
[----:B------:R-:W-:Y:S01]  /*39180*/  HMMA.1688.F32.TF32 R232, R244, R42, R96 ;  /* 0x0000002af4e8723c */ /* 0x000fe20000081060 */
[----:B------:R-:W-:Y:S01]  /*39190*/  IMAD.MOV.U32 R24, RZ, RZ, R6 ;  /* 0x000000ffff187224 */ /* 0x000fe200078e0006 */
[----:B------:R-:W-:Y:S04]  /*391a0*/  STL [R1+0x217c], R241 ;  /* 0x00217cf101007387 */ /* 0x000fe80000100800 */
[----:B------:R-:W-:Y:S04]  /*391b0*/  STL [R1+0x2178], R242 ;  /* 0x002178f201007387 */ /* 0x000fe80000100800 */
[----:B------:R-:W-:Y:S01]  /*391c0*/  STL [R1+0x2174], R243 ;  /* 0x002174f301007387 */ /* 0x000fe20000100800 */
[----:B-1----:R-:W-:Y:S01]  /*391d0*/  IMAD.MOV.U32 R249, RZ, RZ, R68 ;  /* 0x000000fffff97224 */ /* 0x002fe200078e0044 */
[----:B----4-:R-:W-:Y:S01]  /*391e0*/  MOV R250, R69 ;  /* 0x0000004500fa7202 */ /* 0x010fe20000000f00 */
[----:B--2---:R-:W-:Y:S01]  /*391f0*/  IMAD.MOV.U32 R251, RZ, RZ, R70 ;  /* 0x000000fffffb7224 */ /* 0x004fe200078e0046 */
[----:B------:R1:W-:Y:S04]  /*39200*/  STL [R1+0x2160], R239 ;  /* 0x002160ef01007387 */ /* 0x0003e80000100800 */
[----:B------:R-:W-:Y:S04]  /*39210*/  LDS R88, [R2+UR14+0xa000] ;  /* 0x00a0000e02587984 */ /* 0x000fe80008000800 */
[----:B------:R-:W-:Y:S01]  /*39220*/  LDS R90, [R2+UR14+0xa800] ;  /* 0x00a8000e025a7984 */ /* 0x000fe20008000800 */
[----:B-1----:R-:W-:-:S02]  /*39230*/  IMAD.MOV.U32 R239, RZ, RZ, R71 ;  /* 0x000000ffffef7224 */ /* 0x002fc400078e0047 */
        /* <DEDUP_REMOVED lines=15> */
[----:B------:R-:W-:Y:S04]  /*39330*/  LDS R120, [R0+UR14+0xa080] ;  /* 0x00a0800e00787984 */ /* 0x000fe80008000800 */
[----:B------:R-:W-:Y:S01]  /*39340*/  LDS R122, [R0+UR14+0xa880] ;  /* 0x00a8800e007a7984 */ /* 0x000fe20008000800 */
[----:B------:R-:W-:Y:S03]  /*39350*/  HMMA.1688.F32.TF32 R4, R244, R50, R72 ;  /* 0x00000032f404723c */ /* 0x000fe60000081048 */
[----:B------:R-:W-:Y:S04]  /*39360*/  LDS R121, [R3+UR14+0xa080] ;  /* 0x00a0800e03797984 */ /* 0x000fe80008000800 */
[----:B------:R-:W-:Y:S11]  /*39370*/  LDS R123, [R3+UR14+0xa880] ;  /* 0x00a8800e037b7984 */ /* 0x000ff60008000800 */
[----:B------:R-:W-:Y:S01]  /*39380*/  IMAD.MOV.U32 R241, RZ, RZ, R68 ;  /* 0x000000fffff17224 */ /* 0x000fe200078e0044 */
[----:B------:R-:W-:Y:S01]  /*39390*/  MOV R242, R69 ;  /* 0x0000004500f27202 */ /* 0x000fe20000000f00 */
[----:B------:R-:W-:-:S02]  /*393a0*/  IMAD.MOV.U32 R243, RZ, RZ, R70 ;  /* 0x000000fffff37224 */ /* 0x000fc400078e0046 */
[----:B------:R-:W-:Y:S02]  /*393b0*/  IMAD.MOV.U32 R248, RZ, RZ, R71 ;  /* 0x000000fffff87224 */ /* 0x000fe400078e0047 */
[C---:B------:R-:W-:Y:S06]  /*393c0*/  HMMA.1688.F32.TF32 R68, R16.reuse, R62, R124 ;  /* 0x0000003e1044723c */ /* 0x040fec000008107c */
[----:B------:R-:W-:-:S15]  /*393d0*/  HMMA.1688.F32.TF32 R72, R16, R50, R104 ;  /* 0x000000321048723c */ /* 0x000fde0000081068 */
[----:B------:R-:W-:-:S03]  /*393e0*/  NOP ;  /* 0x0000000000007918 */ /* 0x000fc60000000000 */
[----:B------:R-:W-:Y:S01]  /*393f0*/  MOV R111, R68 ;  /* 0x00000044006f7202 */ /* 0x000fe20000000f00 */
[----:B------:R-:W-:Y:S01]  /*39400*/  IMAD.MOV.U32 R110, RZ, RZ, R69 ;  /* 0x000000ffff6e7224 */ /* 0x000fe200078e0045 */
[----:B------:R-:W-:Y:S01]  /*39410*/  MOV R108, R71 ;  /* 0x00000047006c7202 */ /* 0x000fe20000000f00 */
[----:B------:R-:W-:Y:S02]  /*39420*/  IMAD.MOV.U32 R109, RZ, RZ, R70 ;  /* 0x000000ffff6d7224 */ /* 0x000fe400078e0046 */
[C---:B------:R-:W-:Y:S06]  /*39430*/  HMMA.1688.F32.TF32 R68, R16.reuse, R42, R128 ;  /* 0x0000002a1044723c */ /* 0x040fec0000081080 */
        /* <DEDUP_REMOVED lines=37> */
[----:B------:R-:W-:Y:S01]  /*39690*/  IMAD.MOV.U32 R23, RZ, RZ, R7 ;  /* 0x000000ffff177224 */ /* 0x000fe200078e0007 */
[----:B------:R-:W-:Y:S01]  /*396a0*/  MOV R22, R4 ;  /* 0x0000000400167202 */ /* 0x000fe20000000f00 */
[----:B------:R-:W-:Y:S02]  /*396b0*/  IMAD.MOV.U32 R21, RZ, RZ, R5 ;  /* 0x000000ffff157224 */ /* 0x000fe400078e0005 */
[----:B------:R-:W-:-:S02]  /*396c0*/  IMAD.MOV.U32 R20, RZ, RZ, R6 ;  /* 0x000000ffff147224 */ /* 0x000fc400078e0006 */
[----:B------:R-:W-:-:S15]  /*396d0*/  HMMA.1688.F32.TF32 R4, R244, R46, R76 ;  /* 0x0000002ef404723c */ /* 0x000fde000008104c */
[----:B------:R-:W-:-:S02]  /*396e0*/  NOP ;  /* 0x0000000000007918 */ /* 0x000fc40000000000 */
[----:B------:R-:W-:Y:S01]  /*396f0*/  MOV R151, R16 ;  /* 0x0000001000977202 */ /* 0x000fe20000000f00 */
[----:B------:R-:W-:Y:S01]  /*39700*/  IMAD.MOV.U32 R150, RZ, RZ, R17 ;  /* 0x000000ffff967224 */ /* 0x000fe200078e0011 */
[----:B------:R-:W-:Y:S01]  /*39710*/  MOV R149, R18 ;  /* 0x0000001200957202 */ /* 0x000fe20000000f00 */
[----:B------:R-:W-:Y:S02]  /*39720*/  IMAD.MOV.U32 R148, RZ, RZ, R19 ;  /* 0x000000ffff947224 */ /* 0x000fe400078e0013 */
[C---:B------:R-:W-:Y:S06]  /*39730*/  HMMA.1688.F32.TF32 R16, R12.reuse, R42, R160 ;  /* 0x0000002a0c10723c */ /* 0x040fec00000810a0 */
[----:B------:R-:W-:Y:S01]  /*39740*/  HMMA.1688.F32.TF32 R12, R12, R38, R164 ;  /* 0x000000260c0c723c */ /* 0x000fe200000810a4 */
[----:B------:R-:W-:Y:S01]  /*39750*/  MOV R33, R6 ;  /* 0x0000000600217202 */ /* 0x000fe20000000f00 */
[----:B------:R-:W-:Y:S01]  /*39760*/  IMAD.MOV.U32 R32, RZ, RZ, R7 ;  /* 0x000000ffff207224 */ /* 0x000fe200078e0007 */
[----:B------:R-:W-:Y:S01]  /*39770*/  MOV R30, R5 ;  /* 0x00000005001e7202 */ /* 0x000fe20000000f00 */
[----:B------:R-:W-:-:S02]  /*39780*/  IMAD.MOV.U32 R31, RZ, RZ, R4 ;  /* 0x000000ffff1f7224 */ /* 0x000fc400078e0004 */
[----:B------:R-:W-:-:S12]  /*39790*/  HMMA.1688.F32.TF32 R4, R244, R58, R80 ;  /* 0x0000003af404723c */ /* 0x000fd80000081050 */
[----:B------:R-:W-:Y:S01]  /*397a0*/  MOV R155, R16 ;  /* 0x00000010009b7202 */ /* 0x000fe20000000f00 */
[----:B------:R-:W-:Y:S01]  /*397b0*/  IMAD.MOV.U32 R154, RZ, RZ, R17 ;  /* 0x000000ffff9a7224 */ /* 0x000fe200078e0011 */
[----:B------:R-:W-:Y:S01]  /*397c0*/  MOV R153, R18 ;  /* 0x0000001200997202 */ /* 0x000fe20000000f00 */
[----:B------:R-:W-:Y:S02]  /*397d0*/  IMAD.MOV.U32 R152, RZ, RZ, R19 ;  /* 0x000000ffff987224 */ /* 0x000fe400078e0013 */
[----:B---3--:R-:W-:Y:S01]  /*397e0*/  HMMA.1688.F32.TF32 R16, R8, R50, R168 ;  /* 0x000000320810723c */ /* 0x008fe200000810a8 */
[----:B------:R-:W-:Y:S01]  /*397f0*/  STL.64 [R1+0x3d0], R72 ;  /* 0x0003d04801007387 */ /* 0x000fe20000100a00 */
[----:B------:R-:W-:Y:S01]  /*39800*/  IMAD.MOV.U32 R127, RZ, RZ, R68 ;  /* 0x000000ffff7f7224 */ /* 0x000fe200078e0044 */
[----:B------:R-:W-:Y:S01]  /*39810*/  MOV R125, R70 ;  /* 0x00000046007d7202 */ /* 0x000fe20000000f00 */
[----:B------:R-:W-:Y:S01]  /*39820*/  IMAD.MOV.U32 R126, RZ, RZ, R69 ;  /* 0x000000ffff7e7224 */ /* 0x000fe200078e0045 */
[----:B------:R-:W-:Y:S01]  /*39830*/  STL.64 [R1+0x3d8], R74 ;  /* 0x0003d84a01007387 */ /* 0x000fe20000100a00 */
[----:B------:R-:W-:-:S02]  /*39840*/  IMAD.MOV.U32 R124, RZ, RZ, R71 ;  /* 0x000000ffff7c7224 */ /* 0x000fc400078e0047 */
[----:B------:R-:W-:Y:S01]  /*39850*/  HMMA.1688.F32.TF32 R68, R8, R46, R172 ;  /* 0x0000002e0844723c */ /* 0x000fe200000810ac */
[----:B------:R-:W-:Y:S04]  /*39860*/  STL.64 [R1+0x240], R12 ;  /* 0x0002400c01007387 */ /* 0x000fe80000100a00 */
[----:B------:R1:W-:Y:S01]  /*39870*/  STL.64 [R1+0x248], R14 ;  /* 0x0002480e01007387 */ /* 0x0003e20000100a00 */
[----:B------:R-:W-:Y:S01]  /*39880*/  IMAD.MOV.U32 R49, RZ, RZ, R4 ;  /* 0x000000ffff317224 */ /* 0x000fe200078e0004 */
[----:B------:R-:W-:Y:S01]  /*39890*/  MOV R45, R6 ;  /* 0x00000006002d7202 */ /* 0x000fe20000000f00 */
[----:B------:R-:W-:Y:S01]  /*398a0*/  IMAD.MOV.U32 R48, RZ, RZ, R5 ;  /* 0x000000ffff307224 */ /* 0x000fe200078e0005 */
[----:B------:R-:W-:Y:S01]  /*398b0*/  LDS R4, [R0+UR14+0x9180] ;  /* 0x0091800e00047984 */ /* 0x000fe20008000800 */
[----:B------:R-:W-:-:S03]  /*398c0*/  IMAD.MOV.U32 R44, RZ, RZ, R7 ;  /* 0x000000ffff2c7224 */ /* 0x000fc600078e0007 */
[----:B------:R-:W-:Y:S01]  /*398d0*/  LDS R6, [R0+UR14+0x9980] ;  /* 0x0099800e00067984 */ /* 0x000fe20008000800 */
[C---:B-1----:R-:W-:Y:S03]  /*398e0*/  HMMA.1688.F32.TF32 R12, R8.reuse, R58, R176 ;  /* 0x0000003a080c723c */ /* 0x042fe600000810b0 */
[----:B------:R-:W-:Y:S04]  /*398f0*/  STL.64 [R1+0x230], R16 ;  /* 0x0002301001007387 */ /* 0x000fe80000100a00 */
[----:B------:R1:W-:Y:S04]  /*39900*/  STL.64 [R1+0x238], R18 ;  /* 0x0002381201007387 */ /* 0x0003e80000100a00 */
[----:B------:R-:W-:Y:S04]  /*39910*/  LDS R5, [R3+UR14+0x9180] ;  /* 0x0091800e03057984 */ /* 0x000fe80008000800 */
[----:B------:R-:W2:Y:S01]  /*39920*/  LDS R7, [R3+UR14+0x9980] ;  /* 0x0099800e03077984 */ /* 0x000ea20008000800 */
[C---:B-1----:R-:W-:Y:S03]  /*39930*/  HMMA.1688.F32.TF32 R16, R8.reuse, R54, R180 ;  /* 0x000000360810723c */ /* 0x042fe600000810b4 */
[----:B------:R-:W-:Y:S04]  /*39940*/  STL.64 [R1+0x220], R68 ;  /* 0x0002204401007387 */ /* 0x000fe80000100a00 */
[----:B------:R1:W-:Y:S04]  /*39950*/  STL.64 [R1+0x228], R70 ;  /* 0x0002284601007387 */ /* 0x0003e80000100a00 */
[----:B------:R-:W-:Y:S04]  /*39960*/  STL.64 [R1+0x210], R12 ;  /* 0x0002100c01007387 */ /* 0x000fe80000100a00 */
[----:B------:R3:W-:Y:S01]  /*39970*/  STL.64 [R1+0x218], R14 ;  /* 0x0002180e01007387 */ /* 0x0007e20000100a00 */
[----:B-1----:R-:W-:Y:S01]  /*39980*/  HMMA.1688.F32.TF32 R68, R8, R66, R184 ;  /* 0x000000420844723c */ /* 0x002fe200000810b8 */
[----:B------:R-:W-:Y:S01]  /*39990*/  MOV R80, R23 ;  /* 0x0000001700507202 */ /* 0x000fe20000000f00 */
[----:B------:R-:W-:Y:S01]  /*399a0*/  IMAD.MOV.U32 R81, RZ, RZ, R22 ;  /* 0x000000ffff517224 */ /* 0x000fe200078e0016 */
[----:B------:R-:W-:Y:S01]  /*399b0*/  MOV R86, R21 ;  /* 0x0000001500567202 */ /* 0x000fe20000000f00 */
[----:B------:R-:W-:Y:S01]  /*399c0*/  IMAD.MOV.U32 R87, RZ, RZ, R20 ;  /* 0x000000ffff577224 */ /* 0x000fe200078e0014 */
[----:B------:R-:W-:-:S02]  /*399d0*/  MOV R76, R27 ;  /* 0x0000001b004c7202 */ /* 0x000fc40000000f00 */
[----:B------:R-:W-:Y:S01]  /*399e0*/  STL.64 [R1+0x200], R16 ;  /* 0x0002001001007387 */ /* 0x000fe20000100a00 */
[----:B---3--:R-:W-:Y:S03]  /*399f0*/  HMMA.1688.F32.TF32 R12, R8, R62, R188 ;  /* 0x0000003e080c723c */ /* 0x008fe600000810bc */
[----:B------:R1:W-:Y:S01]  /*39a00*/  STL.64 [R1+0x208], R18 ;  /* 0x0002081201007387 */ /* 0x0003e20000100a00 */
        /* <DEDUP_REMOVED lines=8> */
[----:B------:R-:W-:Y:S04]  /*39a90*/  LDS R72, [R2+UR14+0x9180] ;  /* 0x0091800e02487984 */ /* 0x000fe80008000800 */
[----:B------:R-:W-:Y:S01]  /*39aa0*/  LDS R74, [R2+UR14+0x9980] ;  /* 0x0099800e024a7984 */ /* 0x000fe20008000800 */
[C---:B-1----:R-:W-:Y:S03]  /*39ab0*/  HMMA.1688.F32.TF32 R16, R8.reuse, R42, R192 ;  /* 0x0000002a0810723c */ /* 0x042fe600000810c0 */
[----:B------:R-:W-:Y:S03]  /*39ac0*/  LDS R73, [R252+UR14+0x9180] ;  /* 0x0091800efc497984 */ /* 0x000fe60008000800 */
[----:B------:R-:W-:Y:S01]  /*39ad0*/  HMMA.1688.F32.TF32 R8, R8, R38, R196 ;  /* 0x000000260808723c */ /* 0x000fe200000810c4 */
[----:B------:R-:W-:Y:S04]  /*39ae0*/  STL.64 [R1+0x1f0], R68 ;  /* 0x0001f04401007387 */ /* 0x000fe80000100a00 */
[----:B------:R-:W-:Y:S04]  /*39af0*/  STL.64 [R1+0x1f8], R70 ;  /* 0x0001f84601007387 */ /* 0x000fe80000100a00 */
[----:B------:R-:W-:Y:S04]  /*39b00*/  STL.64 [R1+0x1d0], R12 ;  /* 0x0001d00c01007387 */ /* 0x000fe80000100a00 */
[----:B------:R2:W-:Y:S04]  /*39b10*/  STL.64 [R1+0x1d8], R14 ;  /* 0x0001d80e01007387 */ /* 0x0005e80000100a00 */
[----:B------:R-:W-:Y:S04]  /*39b20*/  STL.64 [R1+0x1c0], R16 ;  /* 0x0001c01001007387 */ /* 0x000fe80000100a00 */
[----:B------:R-:W-:Y:S01]  /*39b30*/  STL.64 [R1+0x1c8], R18 ;  /* 0x0001c81201007387 */ /* 0x000fe20000100a00 */
[----:B--2---:R-:W-:Y:S03]  /*39b40*/  HMMA.1688.F32.TF32 R12, R4, R50, R200 ;  /* 0x00000032040c723c */ /* 0x004fe600000810c8 */
[----:B------:R-:W-:Y:S04]  /*39b50*/  STL.64 [R1+0x1b0], R8 ;  /* 0x0001b00801007387 */ /* 0x000fe80000100a00 */
[----:B------:R1:W-:Y:S04]  /*39b60*/  STL.64 [R1+0x1b8], R10 ;  /* 0x0001b80a01007387 */ /* 0x0003e80000100a00 */
[----:B------:R-:W-:Y:S01]  /*39b70*/  LDS R75, [R252+UR14+0x9980] ;  /* 0x0099800efc4b7984 */ /* 0x000fe20008000800 */
[----:B------:R-:W-:Y:S01]  /*39b80*/  MOV R95, R33 ;  /* 0x00000021005f7202 */ /* 0x000fe20000000f00 */
[----:B------:R-:W-:-:S02]  /*39b90*/  IMAD.MOV.U32 R84, RZ, RZ, R32 ;  /* 0x000000ffff547224 */ /* 0x000fc400078e0020 */
[----:B------:R-:W-:Y:S01]  /*39ba0*/  LDS R68, [R0+UR14+0xa000] ;  /* 0x00a0000e00447984 */ /* 0x000fe20008000800 */
[C---:B-1----:R-:W-:Y:S03]  /*39bb0*/  HMMA.1688.F32.TF32 R8, R4.reuse, R54, R212 ;  /* 0x000000360408723c */ /* 0x042fe600000810d4 */
[----:B------:R-:W-:Y:S04]  /*39bc0*/  LDS R70, [R0+UR14+0xa800] ;  /* 0x00a8000e00467984 */ /* 0x000fe80008000800 */
[----:B------:R-:W-:Y:S01]  /*39bd0*/  LDS R69, [R3+UR14+0xa000] ;  /* 0x00a0000e03457984 */ /* 0x000fe20008000800 */
[C---:B------:R-:W-:Y:S01]  /*39be0*/  HMMA.1688.F32.TF32 R16, R4.reuse, R46, R204 ;  /* 0x0000002e0410723c */ /* 0x040fe200000810cc */
[----:B------:R-:W-:Y:S01]  /*39bf0*/  MOV R191, R12 ;  /* 0x0000000c00bf7202 */ /* 0x000fe20000000f00 */
[----:B------:R-:W-:Y:S01]  /*39c00*/  IMAD.MOV.U32 R190, RZ, RZ, R13 ;  /* 0x000000ffffbe7224 */ /* 0x000fe200078e000d */
[----:B------:R-:W-:Y:S01]  /*39c10*/  MOV R189, R14 ;  /* 0x0000000e00bd7202 */ /* 0x000fe20000000f00 */
[----:B------:R-:W-:Y:S01]  /*39c20*/  IMAD.MOV.U32 R188, RZ, RZ, R15 ;  /* 0x000000ffffbc7224 */ /* 0x000fe200078e000f */
[----:B------:R-:W-:Y:S01]  /*39c30*/  LDS R71, [R3+UR14+0xa800] ;  /* 0x00a8000e03477984 */ /* 0x000fe20008000800 */
[----:B------:R-:W-:Y:S10]  /*39c40*/  HMMA.1688.F32.TF32 R12, R4, R58, R208 ;  /* 0x0000003a040c723c */ /* 0x000ff400000810d0 */
[----:B------:R-:W-:Y:S01]  /*39c50*/  MOV R195, R8 ;  /* 0x0000000800c37202 */ /* 0x000fe20000000f00 */
[----:B------:R-:W-:Y:S01]  /*39c60*/  IMAD.MOV.U32 R194, RZ, RZ, R9 ;  /* 0x000000ffffc27224 */ /* 0x000fe200078e0009 */
[----:B------:R-:W-:Y:S01]  /*39c70*/  MOV R193, R10 ;  /* 0x0000000a00c17202 */ /* 0x000fe20000000f00 */
[----:B------:R-:W-:-:S02]  /*39c80*/  IMAD.MOV.U32 R192, RZ, RZ, R11 ;  /* 0x000000ffffc07224 */ /* 0x000fc400078e000b */
[----:B------:R-:W-:Y:S02]  /*39c90*/  HMMA.1688.F32.TF32 R8, R4, R66, R216 ;  /* 0x000000420408723c */ /* 0x000fe400000810d8 */
[----:B------:R-:W-:Y:S04]  /*39ca0*/  STL.64 [R1+0x190], R16 ;  /* 0x0001901001007387 */ /* 0x000fe80000100a00 */
[----:B------:R-:W-:Y:S04]  /*39cb0*/  STL.64 [R1+0x198], R18 ;  /* 0x0001981201007387 */ /* 0x000fe80000100a00 */
[----:B------:R-:W-:Y:S04]  /*39cc0*/  STL.64 [R1+0xf0], R12 ;  /* 0x0000f00c01007387 */ /* 0x000fe80000100a00 */
[----:B------:R1:W-:Y:S01]  /*39cd0*/  STL.64 [R1+0xf8], R14 ;  /* 0x0000f80e01007387 */ /* 0x0003e20000100a00 */
[----:B------:R-:W-:Y:S01]  /*39ce0*/  MOV R93, R86 ;  /* 0x00000056005d7202 */ /* 0x000fe20000000f00 */
[----:B------:R-:W-:-:S02]  /*39cf0*/  IMAD.MOV.U32 R92, RZ, RZ, R81 ;  /* 0x000000ffff5c7224 */ /* 0x000fc400078e0051 */
[----:B------:R-:W-:Y:S04]  /*39d00*/  LDS R216, [R2+UR14+0xa100] ;  /* 0x00a1000e02d87984 */ /* 0x000fe80008000800 */
[----:B------:R-:W-:Y:S01]  /*39d10*/  LDS R218, [R2+UR14+0xa900] ;  /* 0x00a9000e02da7984 */ /* 0x000fe20008000800 */
[C---:B-1----:R-:W-:Y:S01]  /*39d20*/  HMMA.1688.F32.TF32 R12, R4.reuse, R62, R220 ;  /* 0x0000003e040c723c */ /* 0x042fe200000810dc */
[----:B------:R-:W-:Y:S01]  /*39d30*/  MOV R199, R8 ;  /* 0x0000000800c77202 */ /* 0x000fe20000000f00 */
[----:B------:R-:W-:Y:S01]  /*39d40*/  IMAD.MOV.U32 R198, RZ, RZ, R9 ;  /* 0x000000ffffc67224 */ /* 0x000fe200078e0009 */
[----:B------:R-:W-:Y:S01]  /*39d50*/  MOV R197, R10 ;  /* 0x0000000a00c57202 */ /* 0x000fe20000000f00 */
[----:B------:R-:W-:Y:S01]  /*39d60*/  IMAD.MOV.U32 R196, RZ, RZ, R11 ;  /* 0x000000ffffc47224 */ /* 0x000fe200078e000b */
[----:B------:R-:W-:Y:S01]  /*39d70*/  LDS R217, [R252+UR14+0xa100] ;  /* 0x00a1000efcd97984 */ /* 0x000fe20008000800 */
[C---:B------:R-:W-:Y:S03]  /*39d80*/  HMMA.1688.F32.TF32 R8, R4.reuse, R42, R224 ;  /* 0x0000002a0408723c */ /* 0x040fe600000810e0 */
[----:B------:R-:W-:Y:S03]  /*39d90*/  LDS R219, [R252+UR14+0xa900] ;  /* 0x00a9000efcdb7984 */ /* 0x000fe60008000800 */
[----:B------:R-:W-:Y:S11]  /*39da0*/  HMMA.1688.F32.TF32 R4, R4, R38, R228 ;  /* 0x000000260404723c */ /* 0x000ff600000810e4 */
[----:B------:R-:W-:Y:S04]  /*39db0*/  STL.64 [R1+0xc0], R12 ;  /* 0x0000c00c01007387 */ /* 0x000fe80000100a00 */
[----:B------:R-:W-:Y:S04]  /*39dc0*/  STL.64 [R1+0xc8], R14 ;  /* 0x0000c80e01007387 */ /* 0x000fe80000100a00 */
[----:B------:R-:W2:Y:S04]  /*39dd0*/  LDL.LU R156, [R1+0x260] ;  /* 0x00026000019c7983 */ /* 0x000ea80000300800 */
[----:B------:R-:W-:Y:S04]  /*39de0*/  STL.64 [R1+0xb0], R8 ;  /* 0x0000b00801007387 */ /* 0x000fe80000100a00 */
[----:B------:R-:W-:Y:S04]  /*39df0*/  STL.64 [R1+0xb8], R10 ;  /* 0x0000b80a01007387 */ /* 0x000fe80000100a00 */
[----:B------:R-:W-:Y:S04]  /*39e00*/  STL.64 [R1+0xa0], R4 ;  /* 0x0000a00401007387 */ /* 0x000fe80000100a00 */
[----:B------:R-:W-:Y:S04]  /*39e10*/  STL.64 [R1+0xa8], R6 ;  /* 0x0000a80601007387 */ /* 0x000fe80000100a00 */
[----:B------:R-:W2:Y:S04]  /*39e20*/  LDL.LU R157, [R1+0x264] ;  /* 0x00026400019d7983 */ /* 0x000ea80000300800 */
[----:B------:R-:W2:Y:S04]  /*39e30*/  LDL.LU R158, [R1+0x268] ;  /* 0x00026800019e7983 */ /* 0x000ea80000300800 */
[----:B------:R-:W2:Y:S04]  /*39e40*/  LDL.LU R159, [R1+0x26c] ;  /* 0x00026c00019f7983 */ /* 0x000ea80000300800 */
[----:B------:R-:W3:Y:S04]  /*39e50*/  LDL R35, [R1+0x1c28] ;  /* 0x001c280001237983 */ /* 0x000ee80000100800 */
[----:B------:R-:W4:Y:S04]  /*39e60*/  LDL.LU R160, [R1+0x360] ;  /* 0x0003600001a07983 */ /* 0x000f280000300800 */
[----:B------:R-:W4:Y:S04]  /*39e70*/  LDL.LU R161, [R1+0x364] ;  /* 0x0003640001a17983 */ /* 0x000f280000300800 */
[----:B------:R-:W4:Y:S04]  /*39e80*/  LDL.LU R162, [R1+0x368] ;  /* 0x0003680001a27983 */ /* 0x000f280000300800 */
[----:B------:R-:W4:Y:S04]  /*39e90*/  LDL.LU R163, [R1+0x36c] ;  /* 0x00036c0001a37983 */ /* 0x000f280000300800 */
[----:B---3--:R-:W1:Y:S04]  /*39ea0*/  LDSM.16.M88.4 R4, [R35+UR17+0x20100] ;  /* 0x020100112304783b */ /* 0x008e680008000200 */
[----:B------:R-:W3:Y:S04]  /*39eb0*/  LDSM.16.M88.4 R8, [R35+UR17+0x21100] ;  /* 0x021100112308783b */ /* 0x000ee80008000200 */
[----:B------:R-:W2:Y:S04]  /*39ec0*/  LDSM.16.M88.4 R12, [R35+UR17+0x22100] ;  /* 0x02210011230c783b */ /* 0x000ea80008000200 */
[----:B------:R-:W4:Y:S04]  /*39ed0*/  LDSM.16.M88.4 R16, [R35+UR17+0x23100] ;  /* 0x023100112310783b */ /* 0x000f280008000200 */
[----:B------:R-:W4:Y:S04]  /*39ee0*/  LDSM.16.M88.4 R20, [R35+UR17+0x24100] ;  /* 0x024100112314783b */ /* 0x000f280008000200 */
[----:B------:R-:W4:Y:S04]  /*39ef0*/  LDSM.16.M88.4 R24, [R35+UR17+0x25100] ;  /* 0x025100112318783b */ /* 0x000f280008000200 */
[----:B------:R-:W4:Y:S04]  /*39f00*/  LDSM.16.M88.4 R28, [R35+UR17+0x26100] ;  /* 0x02610011231c783b */ /* 0x000f280008000200 */
[----:B------:R-:W4:Y:S04]  /*39f10*/  LDSM.16.M88.4 R32, [R35+UR17+0x27100] ;  /* 0x027100112320783b */ /* 0x000f280008000200 */
[----:B-1----:R-:W-:Y:S04]  /*39f20*/  STL [R1+0x20fc], R6 ;  /* 0x0020fc0601007387 */ /* 0x002fe80000100800 */
[----:B------:R-:W-:Y:S04]  /*39f30*/  STL [R1+0x20f8], R7 ;  /* 0x0020f80701007387 */ /* 0x000fe80000100800 */
[----:B---3--:R-:W-:Y:S04]  /*39f40*/  STL [R1+0x2100], R10 ;  /* 0x0021000a01007387 */ /* 0x008fe80000100800 */
[----:B------:R-:W-:Y:S04]  /*39f50*/  STL [R1+0x2074], R11 ;  /* 0x0020740b01007387 */ /* 0x000fe80000100800 */
[----:B--2---:R-:W-:Y:S04]  /*39f60*/  STL [R1+0x206c], R14 ;  /* 0x00206c0e01007387 */ /* 0x004fe80000100800 */
[----:B------:R-:W-:Y:S04]  /*39f70*/  STL [R1+0x2068], R15 ;  /* 0x0020680f01007387 */ /* 0x000fe80000100800 */
[----:B----4-:R-:W-:Y:S04]  /*39f80*/  STL [R1+0x2104], R18 ;  /* 0x0021041201007387 */ /* 0x010fe80000100800 */
[----:B------:R-:W-:Y:S04]  /*39f90*/  STL [R1+0x2070], R19 ;  /* 0x0020701301007387 */ /* 0x000fe80000100800 */
[----:B------:R-:W-:Y:S04]  /*39fa0*/  STL [R1+0x210c], R22 ;  /* 0x00210c1601007387 */ /* 0x000fe80000100800 */
[----:B------:R-:W-:Y:S04]  /*39fb0*/  STL [R1+0x2108], R23 ;  /* 0x0021081701007387 */ /* 0x000fe80000100800 */
[----:B------:R-:W-:Y:S04]  /*39fc0*/  STL [R1+0x2114], R26 ;  /* 0x0021141a01007387 */ /* 0x000fe80000100800 */
[----:B------:R-:W-:Y:S04]  /*39fd0*/  STL [R1+0x2110], R27 ;  /* 0x0021101b01007387 */ /* 0x000fe80000100800 */
[----:B------:R-:W-:Y:S04]  /*39fe0*/  STL [R1+0x211c], R30 ;  /* 0x00211c1e01007387 */ /* 0x000fe80000100800 */
[----:B------:R1:W-:Y:S04]  /*39ff0*/  STL [R1+0x2118], R31 ;  /* 0x0021181f01007387 */ /* 0x0003e80000100800 */
        /* <DEDUP_REMOVED lines=8> */
[C---:B------:R-:W-:Y:S06]  /*3a080*/  HMMA.1688.F32.TF32 R156, R72.reuse, R46, R156 ;  /* 0x0000002e489c723c */ /* 0x040fec000008109c */
[----:B------:R-:W-:Y:S01]  /*3a090*/  HMMA.1688.F32.TF32 R160, R72, R50, R160 ;  /* 0x0000003248a0723c */ /* 0x000fe200000810a0 */
[----:B------:R-:W-:Y:S04]  /*3a0a0*/  STL [R1+0x2124], R34 ;  /* 0x0021242201007387 */ /* 0x000fe80000100800 */
[----:B------:R4:W-:-:S13]  /*3a0b0*/  STL [R1+0x2120], R35 ;  /* 0x0021202301007387 */ /* 0x0009da0000100800 */
[----:B-1----:R-:W-:Y:S01]  /*3a0c0*/  IMAD.MOV.U32 R31, RZ, RZ, R159 ;  /* 0x000000ffff1f7224 */ /* 0x002fe200078e009f */
[----:B------:R-:W-:Y:S01]  /*3a0d0*/  MOV R30, R158 ;  /* 0x0000009e001e7202 */ /* 0x000fe20000000f00 */
[----:B----4-:R-:W-:Y:S01]  /*3a0e0*/  IMAD.MOV.U32 R35, RZ, RZ, R157 ;  /* 0x000000ffff237224 */ /* 0x010fe200078e009d */
[----:B------:R-:W-:Y:S02]  /*3a0f0*/  MOV R34, R156 ;  /* 0x0000009c00227202 */ /* 0x000fe40000000f00 */
[----:B------:R-:W-:Y:S04]  /*3a100*/  STL.64 [R1+0x360], R160 ;  /* 0x000360a001007387 */ /* 0x000fe80000100a00 */
[----:B------:R-:W-:Y:S04]  /*3a110*/  STL.64 [R1+0x368], R162 ;  /* 0x000368a201007387 */ /* 0x000fe80000100a00 */
[----:B------:R1:W-:Y:S04]  /*3a120*/  STL [R1+0x2134], R31 ;  /* 0x0021341f01007387 */ /* 0x0003e80000100800 */
[----:B------:R4:W-:Y:S04]  /*3a130*/  STL [R1+0x2130], R30 ;  /* 0x0021301e01007387 */ /* 0x0009e80000100800 */
[----:B------:R4:W-:Y:S04]  /*3a140*/  STL [R1+0x212c], R35 ;  /* 0x00212c2301007387 */ /* 0x0009e80000100800 */
[----:B------:R4:W-:Y:S01]  /*3a150*/  STL [R1+0x2128], R34 ;  /* 0x0021282201007387 */ /* 0x0009e20000100800 */
[C---:B--2---:R-:W-:Y:S06]  /*3a160*/  HMMA.1688.F32.TF32 R96, R72.reuse, R54, R96 ;  /* 0x000000364860723c */ /* 0x044fec0000081060 */
[----:B---3--:R-:W-:-:S15]  /*3a170*/  HMMA.1688.F32.TF32 R100, R72, R58, R100 ;  /* 0x0000003a4864723c */ /* 0x008fde0000081064 */
[----:B------:R-:W-:-:S03]  /*3a180*/  NOP ;  /* 0x0000000000007918 */ /* 0x000fc60000000000 */
[----:B-1----:R-:W-:Y:S01]  /*3a190*/  MOV R31, R96 ;  /* 0x00000060001f7202 */ /* 0x002fe20000000f00 */
[----:B----4-:R-:W-:Y:S01]  /*3a1a0*/  IMAD.MOV.U32 R30, RZ, RZ, R97 ;  /* 0x000000ffff1e7224 */ /* 0x010fe200078e0061 */
[----:B------:R-:W-:Y:S01]  /*3a1b0*/  MOV R35, R98 ;  /* 0x0000006200237202 */ /* 0x000fe20000000f00 */
[----:B------:R-:W-:Y:S02]  /*3a1c0*/  IMAD.MOV.U32 R34, RZ, RZ, R99 ;  /* 0x000000ffff227224 */ /* 0x000fe400078e0063 */
[----:B------:R1:W-:Y:S04]  /*3a1d0*/  STL.64 [R1+0x1e0], R100 ;  /* 0x0001e06401007387 */ /* 0x0003e80000100a00 */
[----:B------:R2:W-:Y:S04]  /*3a1e0*/  STL.64 [R1+0x1e8], R102 ;  /* 0x0001e86601007387 */ /* 0x0005e80000100a00 */
        /* <DEDUP_REMOVED lines=14> */
[----:B--2---:R-:W2:Y:S04]  /*3a2d0*/  LDL.LU R102, [R1+0x3e8] ;  /* 0x0003e80001667983 */ /* 0x004ea80000300800 */
[----:B------:R-:W2:Y:S04]  /*3a2e0*/  LDL.LU R103, [R1+0x3ec] ;  /* 0x0003ec0001677983 */ /* 0x000ea80000300800 */
[----:B------:R-:W-:Y:S04]  /*3a2f0*/  STL [R1+0x2144], R31 ;  /* 0x0021441f01007387 */ /* 0x000fe80000100800 */
[----:B------:R-:W-:Y:S04]  /*3a300*/  STL [R1+0x2140], R30 ;  /* 0x0021401e01007387 */ /* 0x000fe80000100800 */
[----:B------:R-:W-:Y:S04]  /*3a310*/  STL [R1+0x213c], R35 ;  /* 0x00213c2301007387 */ /* 0x000fe80000100800 */
[----:B------:R1:W-:Y:S01]  /*3a320*/  STL [R1+0x2138], R34 ;  /* 0x0021382201007387 */ /* 0x0003e20000100800 */
[C---:B---3--:R-:W-:Y:S06]  /*3a330*/  HMMA.1688.F32.TF32 R160, R72.reuse, R66, R160 ;  /* 0x0000004248a0723c */ /* 0x048fec00000810a0 */
[----:B----4-:R-:W-:-:S15]  /*3a340*/  HMMA.1688.F32.TF32 R156, R72, R62, R156 ;  /* 0x0000003e489c723c */ /* 0x010fde000008109c */
[----:B------:R-:W-:-:S03]  /*3a350*/  NOP ;  /* 0x0000000000007918 */ /* 0x000fc60000000000 */
[----:B------:R-:W-:Y:S01]  /*3a360*/  IMAD.MOV.U32 R23, RZ, RZ, R163 ;  /* 0x000000ffff177224 */ /* 0x000fe200078e00a3 */
[----:B------:R-:W-:Y:S01]  /*3a370*/  MOV R22, R162 ;  /* 0x000000a200167202 */ /* 0x000fe20000000f00 */
[----:B------:R-:W-:Y:S01]  /*3a380*/  IMAD.MOV.U32 R27, RZ, RZ, R161 ;  /* 0x000000ffff1b7224 */ /* 0x000fe200078e00a1 */
[----:B------:R-:W-:Y:S02]  /*3a390*/  MOV R26, R160 ;  /* 0x000000a0001a7202 */ /* 0x000fe40000000f00 */
[----:B------:R-:W-:Y:S04]  /*3a3a0*/  STL [R1+0x2154], R23 ;  /* 0x0021541701007387 */ /* 0x000fe80000100800 */
[----:B------:R-:W-:Y:S04]  /*3a3b0*/  STL [R1+0x2150], R22 ;  /* 0x0021501601007387 */ /* 0x000fe80000100800 */
[----:B------:R3:W-:Y:S04]  /*3a3c0*/  STL [R1+0x214c], R27 ;  /* 0x00214c1b01007387 */ /* 0x0007e80000100800 */
[----:B------:R4:W-:Y:S01]  /*3a3d0*/  STL [R1+0x2148], R26 ;  /* 0x0021481a01007387 */ /* 0x0009e20000100800 */
[----:B-1----:R-:W-:Y:S01]  /*3a3e0*/  IMAD.MOV.U32 R34, RZ, RZ, R157 ;  /* 0x000000ffff227224 */ /* 0x002fe200078e009d */
[----:B------:R-:W-:-:S02]  /*3a3f0*/  MOV R35, R156 ;  /* 0x0000009c00237202 */ /* 0x000fc40000000f00 */
[----:B------:R1:W-:Y:S04]  /*3a400*/  STL.64 [R1+0x48], R158 ;  /* 0x0000489e01007387 */ /* 0x0003e80000100a00 */
[----:B------:R-:W-:Y:S04]  /*3a410*/  STL [R1+0x215c], R34 ;  /* 0x00215c2201007387 */ /* 0x000fe80000100800 */
[----:B------:R1:W-:Y:S04]  /*3a420*/  STL [R1+0x2158], R35 ;  /* 0x0021582301007387 */ /* 0x0003e80000100800 */
[----:B------:R-:W4:Y:S04]  /*3a430*/  LDL.LU R164, [R1+0x340] ;  /* 0x0003400001a47983 */ /* 0x000f280000300800 */
[----:B------:R-:W4:Y:S04]  /*3a440*/  LDL.LU R165, [R1+0x344] ;  /* 0x0003440001a57983 */ /* 0x000f280000300800 */
[----:B------:R-:W4:Y:S04]  /*3a450*/  LDL.LU R166, [R1+0x348] ;  /* 0x0003480001a67983 */ /* 0x000f280000300800 */
[----:B------:R-:W4:Y:S01]  /*3a460*/  LDL.LU R167, [R1+0x34c] ;  /* 0x00034c0001a77983 */ /* 0x000f220000300800 */
[----:B--2---:R-:W-:Y:S03]  /*3a470*/  HMMA.1688.F32.TF32 R100, R72, R42, R100 ;  /* 0x0000002a4864723c */ /* 0x004fe60000081064 */
[----:B------:R-:W2:Y:S04]  /*3a480*/  LDL.LU R160, [R1+0x330] ;  /* 0x0003300001a07983 */ /* 0x000ea80000300800 */
[----:B------:R-:W2:Y:S04]  /*3a490*/  LDL.LU R161, [R1+0x334] ;  /* 0x0003340001a17983 */ /* 0x000ea80000300800 */
[----:B------:R-:W2:Y:S04]  /*3a4a0*/  LDL.LU R162, [R1+0x338] ;  /* 0x0003380001a27983 */ /* 0x000ea80000300800 */
[----:B------:R-:W2:Y:S09]  /*3a4b0*/  LDL.LU R163, [R1+0x33c] ;  /* 0x00033c0001a37983 */ /* 0x000eb20000300800 */
[----:B---3--:R-:W-:Y:S01]  /*3a4c0*/  MOV R27, R100 ;  /* 0x00000064001b7202 */ /* 0x008fe20000000f00 */
[----:B----4-:R-:W-:Y:S01]  /*3a4d0*/  IMAD.MOV.U32 R26, RZ, RZ, R101 ;  /* 0x000000ffff1a7224 */ /* 0x010fe200078e0065 */
[----:B------:R-:W3:Y:S01]  /*3a4e0*/  LDL.LU R100, [R1+0x310] ;  /* 0x0003100001647983 */ /* 0x000ee20000300800 */
[----:B------:R-:W-:Y:S01]  /*3a4f0*/  MOV R31, R102 ;  /* 0x00000066001f7202 */ /* 0x000fe20000000f00 */
[----:B------:R-:W-:-:S02]  /*3a500*/  IMAD.MOV.U32 R30, RZ, RZ, R103 ;  /* 0x000000ffff1e7224 */ /* 0x000fc400078e0067 */
[----:B------:R-:W3:Y:S04]  /*3a510*/  LDL.LU R101, [R1+0x314] ;  /* 0x0003140001657983 */ /* 0x000ee80000300800 */
[----:B------:R-:W3:Y:S04]  /*3a520*/  LDL.LU R102, [R1+0x318] ;  /* 0x0003180001667983 */ /* 0x000ee80000300800 */
[----:B------:R-:W3:Y:S04]  /*3a530*/  LDL.LU R103, [R1+0x31c] ;  /* 0x00031c0001677983 */ /* 0x000ee80000300800 */
[----:B------:R-:W4:Y:S04]  /*3a540*/  LDL.LU R156, [R1+0x320] ;  /* 0x00032000019c7983 */ /* 0x000f280000300800 */
[----:B------:R-:W4:Y:S04]  /*3a550*/  LDL.LU R157, [R1+0x324] ;  /* 0x00032400019d7983 */ /* 0x000f280000300800 */
[----:B-1----:R-:W4:Y:S04]  /*3a560*/  LDL.LU R158, [R1+0x328] ;  /* 0x00032800019e7983 */ /* 0x002f280000300800 */
[----:B------:R-:W4:Y:S01]  /*3a570*/  LDL.LU R159, [R1+0x32c] ;  /* 0x00032c00019f7983 */ /* 0x000f220000300800 */
[----:B------:R-:W-:Y:S07]  /*3a580*/  HMMA.1688.F32.TF32 R72, R72, R38, R96 ;  /* 0x000000264848723c */ /* 0x000fee0000081060 */
        /* <DEDUP_REMOVED lines=8> */
[----:B------:R-:W-:Y:S01]  /*3a610*/  IMAD.MOV.U32 R98, RZ, RZ, R95 ;  /* 0x000000ffff627224 */ /* 0x000fe200078e005f */
[----:B------:R-:W-:Y:S01]  /*3a620*/  MOV R95, R80 ;  /* 0x00000050005f7202 */ /* 0x000fe20000000f00 */
[----:B------:R-:W-:Y:S01]  /*3a630*/  IMAD.MOV.U32 R86, RZ, RZ, R83 ;  /* 0x000000ffff567224 */ /* 0x000fe200078e0053 */
[----:B------:R-:W-:Y:S01]  /*3a640*/  MOV R83, R64 ;  /* 0x0000004000537202 */ /* 0x000fe20000000f00 */
[----:B------:R-:W-:Y:S01]  /*3a650*/  IMAD.MOV.U32 R80, RZ, RZ, R65 ;  /* 0x000000ffff507224 */ /* 0x000fe200078e0041 */
[----:B------:R-:W3:Y:S04]  /*3a660*/  LDL.LU R64, [R1+0x2184] ;  /* 0x0021840001407983 */ /* 0x000ee80000300800 */
[----:B------:R-:W3:Y:S01]  /*3a670*/  LDL.LU R65, [R1+0x2180] ;  /* 0x0021800001417983 */ /* 0x000ee20000300800 */
[----:B------:R-:W-:-:S15]  /*3a680*/  HMMA.1688.F32.TF32 R36, R68, R4, R164 ;  /* 0x000000044424723c */ /* 0x000fde00000810a4 */
[----:B------:R-:W-:-:S09]  /*3a690*/  NOP ;  /* 0x0000000000007918 */ /* 0x000fd20000000000 */
[----:B------:R-:W-:Y:S01]  /*3a6a0*/  MOV R11, R36 ;  /* 0x00000024000b7202 */ /* 0x000fe20000000f00 */
[----:B------:R-:W-:Y:S01]  /*3a6b0*/  IMAD.MOV.U32 R19, RZ, RZ, R37 ;  /* 0x000000ffff137224 */ /* 0x000fe200078e0025 */
[----:B------:R-:W-:Y:S01]  /*3a6c0*/  MOV R14, R38 ;  /* 0x00000026000e7202 */ /* 0x000fe20000000f00 */
[----:B------:R-:W-:Y:S02]  /*3a6d0*/  IMAD.MOV.U32 R15, RZ, RZ, R39 ;  /* 0x000000ffff0f7224 */ /* 0x000fe400078e0027 */
[----:B--2---:R-:W-:-:S15]  /*3a6e0*/  HMMA.1688.F32.TF32 R36, R68, R8, R160 ;  /* 0x000000084424723c */ /* 0x004fde00000810a0 */
[----:B------:R-:W-:-:S09]  /*3a6f0*/  NOP ;  /* 0x0000000000007918 */ /* 0x000fd20000000000 */
[----:B------:R-:W-:Y:S01]  /*3a700*/  MOV R18, R36 ;  /* 0x0000002400127202 */ /* 0x000fe20000000f00 */
[----:B------:R-:W-:Y:S01]  /*3a710*/  IMAD.MOV.U32 R10, RZ, RZ, R37 ;  /* 0x000000ffff0a7224 */ /* 0x000fe200078e0025 */
[----:B------:R-:W-:Y:S01]  /*3a720*/  MOV R6, R38 ;  /* 0x0000002600067202 */ /* 0x000fe20000000f00 */
[----:B------:R-:W-:Y:S02]  /*3a730*/  IMAD.MOV.U32 R7, RZ, RZ, R39 ;  /* 0x000000ffff077224 */ /* 0x000fe400078e0027 */
[----:B----4-:R-:W-:-:S15]  /*3a740*/  HMMA.1688.F32.TF32 R36, R68, R12, R156 ;  /* 0x0000000c4424723c */ /* 0x010fde000008109c */
[----:B------:R-:W-:-:S08]  /*3a750*/  NOP ;  /* 0x0000000000007918 */ /* 0x000fd00000000000 */
[----:B------:R-:W-:Y:S04]  /*3a760*/  STL.64 [R1+0x2080], R38 ;  /* 0x0020802601007387 */ /* 0x000fe80000100a00 */
[----:B------:R-:W-:Y:S04]  /*3a770*/  STL.64 [R1+0x2078], R36 ;  /* 0x0020782401007387 */ /* 0x000fe80000100a00 */
[----:B------:R-:W2:Y:S04]  /*3a780*/  LDL.LU R168, [R1+0x150] ;  /* 0x0001500001a87983 */ /* 0x000ea80000300800 */
[----:B------:R-:W2:Y:S04]  /*3a790*/  LDL.LU R169, [R1+0x154] ;  /* 0x0001540001a97983 */ /* 0x000ea80000300800 */
[----:B------:R-:W2:Y:S04]  /*3a7a0*/  LDL.LU R170, [R1+0x158] ;  /* 0x0001580001aa7983 */ /* 0x000ea80000300800 */
        /* <DEDUP_REMOVED lines=29> */
[----:B------:R-:W-:-:S02]  /*3a980*/  MOV R77, R41 ;  /* 0x00000029004d7202 */ /* 0x000fc40000000f00 */
[----:B---3--:R-:W-:Y:S01]  /*3a990*/  HMMA.1688.F32.TF32 R40, R68, R16, R100 ;  /* 0x000000104428723c */ /* 0x008fe20000081064 */
[----:B------:R-:W-:Y:S01]  /*3a9a0*/  MOV R158, R86 ;  /* 0x00000056009e7202 */ /* 0x000fe20000000f00 */
[----:B------:R-:W-:Y:S01]  /*3a9b0*/  IMAD.MOV.U32 R159, RZ, RZ, R87 ;  /* 0x000000ffff9f7224 */ /* 0x000fe200078e0057 */
[----:B------:R-:W-:-:S04]  /*3a9c0*/  MOV R86, R53 ;  /* 0x0000003500567202 */ /* 0x000fc80000000f00 */
[----:B------:R-:W-:Y:S01]  /*3a9d0*/  MOV R102, R45 ;  /* 0x0000002d00667202 */ /* 0x000fe20000000f00 */
        /* <DEDUP_REMOVED lines=11> */
[----:B------:R-:W-:-:S03]  /*3aa90*/  IMAD.MOV.U32 R161, RZ, RZ, R64 ;  /* 0x000000ffffa17224 */ /* 0x000fc600078e0040 */
[----:B------:R-:W-:Y:S04]  /*3aaa0*/  STL.64 [R1+0x2060], R42 ;  /* 0x0020602a01007387 */ /* 0x000fe80000100a00 */
[----:B------:R-:W-:Y:S01]  /*3aab0*/  STL.64 [R1+0x2058], R40 ;  /* 0x0020582801007387 */ /* 0x000fe20000100a00 */
[----:B--2---:R-:W-:Y:S06]  /*3aac0*/  HMMA.1688.F32.TF32 R64, R88, R8, R168 ;  /* 0x000000085840723c */ /* 0x004fec00000810a8 */
[C---:B----4-:R-:W-:Y:S06]  /*3aad0*/  HMMA.1688.F32.TF32 R48, R68.reuse, R24, R184 ;  /* 0x000000184430723c */ /* 0x050fec00000810b8 */
[C---:B------:R-:W-:Y:S06]  /*3aae0*/  HMMA.1688.F32.TF32 R44, R68.reuse, R20, R200 ;  /* 0x00000014442c723c */ /* 0x040fec00000810c8 */
[C---:B------:R-:W-:Y:S06]  /*3aaf0*/  HMMA.1688.F32.TF32 R52, R68.reuse, R28, R180 ;  /* 0x0000001c4434723c */ /* 0x040fec00000810b4 */
[----:B------:R-:W-:Y:S11]  /*3ab00*/  HMMA.1688.F32.TF32 R56, R68, R32, R176 ;  /* 0x000000204438723c */ /* 0x000ff600000810b0 */
[----:B------:R-:W-:Y:S01]  /*3ab10*/  STL.64 [R1+0x2090], R46 ;  /* 0x0020902e01007387 */ /* 0x000fe20000100a00 */
[C---:B------:R-:W-:Y:S03]  /*3ab20*/  HMMA.1688.F32.TF32 R60, R88.reuse, R4, R172 ;  /* 0x00000004583c723c */ /* 0x040fe600000810ac */
[----:B------:R-:W-:Y:S01]  /*3ab30*/  STL.64 [R1+0x2088], R44 ;  /* 0x0020882c01007387 */ /* 0x000fe20000100a00 */
        /* <DEDUP_REMOVED lines=8> */
[C---:B------:R-:W-:Y:S01]  /*3abc0*/  HMMA.1688.F32.TF32 R76, R88.reuse, R20, R76 ;  /* 0x00000014584c723c */ /* 0x040fe2000008104c */
[----:B------:R-:W-:Y:S04]  /*3abd0*/  LDS R184, [R0+UR14+0xa100] ;  /* 0x00a1000e00b87984 */ /* 0x000fe80008000800 */
[----:B------:R-:W-:Y:S01]  /*3abe0*/  LDS R186, [R0+UR14+0xa900] ;  /* 0x00a9000e00ba7984 */ /* 0x000fe20008000800 */
[----:B------:R-:W-:Y:S03]  /*3abf0*/  HMMA.1688.F32.TF32 R68, R88, R12, R164 ;  /* 0x0000000c5844723c */ /* 0x000fe600000810a4 */
[----:B------:R-:W-:Y:S04]  /*3ac00*/  STL.64 [R1+0x20a0], R50 ;  /* 0x0020a03201007387 */ /* 0x000fe80000100a00 */
[----:B------:R-:W-:Y:S04]  /*3ac10*/  STL.64 [R1+0x2098], R48 ;  /* 0x0020983001007387 */ /* 0x000fe80000100a00 */
[----:B------:R-:W-:Y:S04]  /*3ac20*/  STL.64 [R1+0x20b0], R54 ;  /* 0x0020b03601007387 */ /* 0x000fe80000100a00 */
[----:B------:R-:W-:Y:S04]  /*3ac30*/  STL.64 [R1+0x20a8], R52 ;  /* 0x0020a83401007387 */ /* 0x000fe80000100a00 */
[----:B------:R-:W-:Y:S04]  /*3ac40*/  STL.64 [R1+0x20c0], R58 ;  /* 0x0020c03a01007387 */ /* 0x000fe80000100a00 */
[----:B------:R-:W-:Y:S04]  /*3ac50*/  STL.64 [R1+0x20b8], R56 ;  /* 0x0020b83801007387 */ /* 0x000fe80000100a00 */
[----:B------:R-:W-:Y:S04]  /*3ac60*/  STL.64 [R1+0x20d0], R62 ;  /* 0x0020d03e01007387 */ /* 0x000fe80000100a00 */
[----:B------:R-:W-:Y:S01]  /*3ac70*/  STL.64 [R1+0x20c8], R60 ;  /* 0x0020c83c01007387 */ /* 0x000fe20000100a00 */
[----:B------:R-:W-:-:S03]  /*3ac80*/  MOV R140, R241 ;  /* 0x000000f1008c7202 */ /* 0x000fc60000000f00 */
[----:B------:R-:W-:Y:S01]  /*3ac90*/  STL.64 [R1+0x20e0], R66 ;  /* 0x0020e04201007387 */ /* 0x000fe20000100a00 */
[----:B------:R-:W-:-:S03]  /*3aca0*/  IMAD.MOV.U32 R141, RZ, RZ, R242 ;  /* 0x000000ffff8d7224 */ /* 0x000fc600078e00f2 */
[----:B------:R-:W-:Y:S01]  /*3acb0*/  STL.64 [R1+0x20d8], R64 ;  /* 0x0020d84001007387 */ /* 0x000fe20000100a00 */
[----:B------:R-:W-:-:S03]  /*3acc0*/  MOV R142, R243 ;  /* 0x000000f3008e7202 */ /* 0x000fc60000000f00 */
[----:B------:R-:W-:Y:S01]  /*3acd0*/  STL.64 [R1+0x20f0], R70 ;  /* 0x0020f04601007387 */ /* 0x000fe20000100a00 */
[----:B------:R-:W-:-:S03]  /*3ace0*/  MOV R176, R151 ;  /* 0x0000009700b07202 */ /* 0x000fc60000000f00 */
[----:B------:R-:W-:Y:S01]  /*3acf0*/  STL.64 [R1+0x20e8], R68 ;  /* 0x0020e84401007387 */ /* 0x000fe20000100a00 */
[----:B------:R-:W-:-:S03]  /*3ad00*/  IMAD.MOV.U32 R143, RZ, RZ, R248 ;  /* 0x000000ffff8f7224 */ /* 0x000fc600078e00f8 */
[----:B------:R-:W2:Y:S01]  /*3ad10*/  LDL.LU R241, [R1+0x217c] ;  /* 0x00217c0001f17983 */ /* 0x000ea20000300800 */
[----:B------:R-:W-:-:S03]  /*3ad20*/  IMAD.MOV.U32 R177, RZ, RZ, R150 ;  /* 0x000000ffffb17224 */ /* 0x000fc600078e0096 */
[----:B------:R-:W2:Y:S01]  /*3ad30*/  LDL.LU R242, [R1+0x2178] ;  /* 0x0021780001f27983 */ /* 0x000ea20000300800 */
[----:B------:R-:W-:Y:S01]  /*3ad40*/  IMAD.MOV.U32 R151, RZ, RZ, R124 ;  /* 0x000000ffff977224 */ /* 0x000fe200078e007c */
[----:B------:R-:W-:Y:S02]  /*3ad50*/  MOV R178, R149 ;  /* 0x0000009500b27202 */ /* 0x000fe40000000f00 */
[----:B------:R-:W2:Y:S01]  /*3ad60*/  LDL.LU R243, [R1+0x2174] ;  /* 0x0021740001f37983 */ /* 0x000ea20000300800 */
[----:B------:R-:W-:Y:S01]  /*3ad70*/  MOV R150, R125 ;  /* 0x0000007d00967202 */ /* 0x000fe20000000f00 */
[----:B------:R-:W-:Y:S02]  /*3ad80*/  IMAD.MOV.U32 R179, RZ, RZ, R148 ;  /* 0x000000ffffb37224 */ /* 0x000fe400078e0094 */
[----:B------:R-:W3:Y:S01]  /*3ad90*/  LDL.LU R248, [R1+0x2170] ;  /* 0x0021700001f87983 */ /* 0x000ee20000300800 */
[----:B------:R-:W-:Y:S01]  /*3ada0*/  IMAD.MOV.U32 R149, RZ, RZ, R126 ;  /* 0x000000ffff957224 */ /* 0x000fe200078e007e */
[----:B------:R-:W-:-:S02]  /*3adb0*/  MOV R148, R127 ;  /* 0x0000007f00947202 */ /* 0x000fc40000000f00 */
        /* <DEDUP_REMOVED lines=12> */
[----:B------:R-:W-:Y:S01]  /*3ae80*/  HMMA.1688.F32.TF32 R72, R88, R16, R160 ;  /* 0x000000105848723c */ /* 0x000fe200000810a0 */
[----:B------:R-:W-:Y:S01]  /*3ae90*/  MOV R172, R147 ;  /* 0x0000009300ac7202 */ /* 0x000fe20000000f00 */
[----:B------:R-:W-:Y:S01]  /*3aea0*/  IMAD.MOV.U32 R173, RZ, RZ, R146 ;  /* 0x000000ffffad7224 */ /* 0x000fe200078e0092 */
[----:B------:R-:W-:Y:S01]  /*3aeb0*/  MOV R174, R145 ;  /* 0x0000009100ae7202 */ /* 0x000fe20000000f00 */
[----:B------:R-:W-:-:S02]  /*3aec0*/  IMAD.MOV.U32 R175, RZ, RZ, R144 ;  /* 0x000000ffffaf7224 */ /* 0x000fc400078e0090 */
[C---:B------:R-:W-:Y:S01]  /*3aed0*/  HMMA.1688.F32.TF32 R80, R88.reuse, R24, R80 ;  /* 0x000000185850723c */ /* 0x040fe20000081050 */
[----:B------:R-:W-:Y:S01]  /*3aee0*/  MOV R164, R139 ;  /* 0x0000008b00a47202 */ /* 0x000fe20000000f00 */
[----:B------:R-:W-:Y:S01]  /*3aef0*/  IMAD.MOV.U32 R165, RZ, RZ, R138 ;  /* 0x000000ffffa57224 */ /* 0x000fe200078e008a */
[----:B------:R-:W-:Y:S01]  /*3af00*/  MOV R166, R137 ;  /* 0x0000008900a67202 */ /* 0x000fe20000000f00 */
[----:B------:R-:W-:Y:S02]  /*3af10*/  IMAD.MOV.U32 R167, RZ, RZ, R136 ;  /* 0x000000ffffa77224 */ /* 0x000fe400078e0088 */
[C---:B------:R-:W-:Y:S01]  /*3af20*/  HMMA.1688.F32.TF32 R84, R88.reuse, R28, R84 ;  /* 0x0000001c5854723c */ /* 0x040fe20000081054 */
[----:B------:R-:W-:Y:S01]  /*3af30*/  MOV R200, R131 ;  /* 0x0000008300c87202 */ /* 0x000fe20000000f00 */
[----:B------:R-:W-:Y:S01]  /*3af40*/  IMAD.MOV.U32 R201, RZ, RZ, R130 ;  /* 0x000000ffffc97224 */ /* 0x000fe200078e0082 */
[----:B------:R-:W-:Y:S01]  /*3af50*/  MOV R202, R129 ;  /* 0x0000008100ca7202 */ /* 0x000fe20000000f00 */
[----:B------:R-:W-:Y:S01]  /*3af60*/  IMAD.MOV.U32 R203, RZ, RZ, R128 ;  /* 0x000000ffffcb7224 */ /* 0x000fe200078e0080 */
[----:B------:R-:W-:Y:S01]  /*3af70*/  LDS R185, [R3+UR14+0xa100] ;  /* 0x00a1000e03b97984 */ /* 0x000fe20008000800 */
[----:B------:R-:W-:Y:S01]  /*3af80*/  HMMA.1688.F32.TF32 R88, R88, R32, R156 ;  /* 0x000000205858723c */ /* 0x000fe2000008109c */
        /* <DEDUP_REMOVED lines=20> */
[----:B------:R-:W3:Y:S04]  /*3b0d0*/  LDL.LU R249, [R1+0x216c] ;  /* 0x00216c0001f97983 */ /* 0x000ee80000300800 */
[----:B------:R-:W3:Y:S04]  /*3b0e0*/  LDL.LU R250, [R1+0x2168] ;  /* 0x0021680001fa7983 */ /* 0x000ee80000300800 */
[----:B------:R-:W3:Y:S01]  /*3b0f0*/  LDL.LU R251, [R1+0x2164] ;  /* 0x0021640001fb7983 */ /* 0x000ee20000300800 */
[C---:B-1----:R-:W-:Y:S03]  /*3b100*/  HMMA.1688.F32.TF32 R128, R152.reuse, R8, R128 ;  /* 0x000000089880723c */ /* 0x042fe60000081080 */
[----:B------:R-:W2:Y:S04]  /*3b110*/  LDL.LU R239, [R1+0x2160] ;  /* 0x0021600001ef7983 */ /* 0x000ea80000300800 */
[----:B------:R-:W3:Y:S01]  /*3b120*/  LDL.LU R204, [R1+0x1f0] ;  /* 0x0001f00001cc7983 */ /* 0x000ee20000300800 */
[C---:B------:R-:W-:Y:S03]  /*3b130*/  HMMA.1688.F32.TF32 R132, R152.reuse, R12, R132 ;  /* 0x0000000c9884723c */ /* 0x040fe60000081084 */
[----:B------:R-:W3:Y:S03]  /*3b140*/  LDL.LU R205, [R1+0x1f4] ;  /* 0x0001f40001cd7983 */ /* 0x000ee60000300800 */
[C---:B------:R-:W-:Y:S01]  /*3b150*/  HMMA.1688.F32.TF32 R136, R152.reuse, R16, R136 ;  /* 0x000000109888723c */ /* 0x040fe20000081088 */
[----:B------:R-:W3:Y:S04]  /*3b160*/  LDL.LU R206, [R1+0x1f8] ;  /* 0x0001f80001ce7983 */ /* 0x000ee80000300800 */
[----:B------:R-:W3:Y:S01]  /*3b170*/  LDL.LU R207, [R1+0x1fc] ;  /* 0x0001fc0001cf7983 */ /* 0x000ee20000300800 */
[----:B------:R-:W-:Y:S01]  /*3b180*/  HMMA.1688.F32.TF32 R140, R152, R20, R140 ;  /* 0x00000014988c723c */ /* 0x000fe2000008108c */
[----:B------:R-:W-:-:S02]  /*3b190*/  IMAD.MOV.U32 R47, RZ, RZ, R196 ;  /* 0x000000ffff2f7224 */ /* 0x000fc400078e00c4 */
[----:B------:R-:W1:Y:S03]  /*3b1a0*/  LDS R187, [R3+UR14+0xa900] ;  /* 0x00a9000e03bb7984 */ /* 0x000e660008000800 */
[C---:B------:R-:W-:Y:S06]  /*3b1b0*/  HMMA.1688.F32.TF32 R144, R152.reuse, R24, R144 ;  /* 0x000000189890723c */ /* 0x040fec0000081090 */
[----:B------:R-:W-:Y:S01]  /*3b1c0*/  HMMA.1688.F32.TF32 R148, R152, R28, R148 ;  /* 0x0000001c9894723c */ /* 0x000fe20000081094 */
[----:B------:R-:W-:Y:S01]  /*3b1d0*/  MOV R46, R197 ;  /* 0x000000c5002e7202 */ /* 0x000fe20000000f00 */
[----:B------:R-:W-:Y:S01]  /*3b1e0*/  IMAD.MOV.U32 R45, RZ, RZ, R198 ;  /* 0x000000ffff2d7224 */ /* 0x000fe200078e00c6 */
[----:B------:R-:W-:-:S03]  /*3b1f0*/  MOV R44, R199 ;  /* 0x000000c7002c7202 */ /* 0x000fc60000000f00 */
[C---:B----4-:R-:W-:Y:S06]  /*3b200*/  HMMA.1688.F32.TF32 R124, R152.reuse, R4, R124 ;  /* 0x00000004987c723c */ /* 0x050fec000008107c */
[----:B------:R-:W-:Y:S01]  /*3b210*/  HMMA.1688.F32.TF32 R152, R152, R32, R200 ;  /* 0x000000209898723c */ /* 0x000fe200000810c8 */
        /* <DEDUP_REMOVED lines=16> */
[----:B------:R-:W-:Y:S01]  /*3b320*/  MOV R220, R191 ;  /* 0x000000bf00dc7202 */ /* 0x000fe20000000f00 */
[----:B------:R-:W-:-:S02]  /*3b330*/  IMAD.MOV.U32 R51, RZ, RZ, R192 ;  /* 0x000000ffff337224 */ /* 0x000fc400078e00c0 */
[----:B------:R-:W4:Y:S01]  /*3b340*/  LDL.LU R189, [R1+0x234] ;  /* 0x0002340001bd7983 */ /* 0x000f220000300800 */
[----:B------:R-:W-:-:S03]  /*3b350*/  MOV R50, R193 ;  /* 0x000000c100327202 */ /* 0x000fc60000000f00 */
[----:B------:R-:W4:Y:S01]  /*3b360*/  LDL.LU R190, [R1+0x238] ;  /* 0x0002380001be7983 */ /* 0x000f220000300800 */
[----:B------:R-:W-:-:S03]  /*3b370*/  IMAD.MOV.U32 R49, RZ, RZ, R194 ;  /* 0x000000ffff317224 */ /* 0x000fc600078e00c2 */
[----:B------:R-:W4:Y:S01]  /*3b380*/  LDL.LU R191, [R1+0x23c] ;  /* 0x00023c0001bf7983 */ /* 0x000f220000300800 */
[----:B------:R-:W-:-:S03]  /*3b390*/  MOV R48, R195 ;  /* 0x000000c300307202 */ /* 0x000fc60000000f00 */
        /* <DEDUP_REMOVED lines=12> */
[----:B------:R-:W3:Y:S04]  /*3b460*/  LDL.LU R52, [R1+0x1b0] ;  /* 0x0001b00001347983 */ /* 0x000ee80000300800 */
[----:B------:R-:W3:Y:S04]  /*3b470*/  LDL.LU R53, [R1+0x1b4] ;  /* 0x0001b40001357983 */ /* 0x000ee80000300800 */
[----:B------:R-:W3:Y:S04]  /*3b480*/  LDL.LU R54, [R1+0x1b8] ;  /* 0x0001b80001367983 */ /* 0x000ee80000300800 */
[----:B------:R-:W3:Y:S01]  /*3b490*/  LDL.LU R55, [R1+0x1bc] ;  /* 0x0001bc0001377983 */ /* 0x000ee20000300800 */
[----:B------:R-:W-:-:S03]  /*3b4a0*/  MOV R160, R107 ;  /* 0x0000006b00a07202 */ /* 0x000fc60000000f00 */
[----:B------:R-:W3:Y:S01]  /*3b4b0*/  LDL.LU R224, [R1+0x190] ;  /* 0x0001900001e07983 */ /* 0x000ee20000300800 */
[----:B------:R-:W-:Y:S01]  /*3b4c0*/  IMAD.MOV.U32 R161, RZ, RZ, R106 ;  /* 0x000000ffffa17224 */ /* 0x000fe200078e006a */
[----:B------:R-:W-:Y:S02]  /*3b4d0*/  MOV R162, R105 ;  /* 0x0000006900a27202 */ /* 0x000fe40000000f00 */
[----:B------:R-:W3:Y:S01]  /*3b4e0*/  LDL.LU R225, [R1+0x194] ;  /* 0x0001940001e17983 */ /* 0x000ee20000300800 */
[----:B------:R-:W-:-:S03]  /*3b4f0*/  IMAD.MOV.U32 R163, RZ, RZ, R104 ;  /* 0x000000ffffa37224 */ /* 0x000fc600078e0068 */
[----:B------:R-:W3:Y:S04]  /*3b500*/  LDL.LU R226, [R1+0x198] ;  /* 0x0001980001e27983 */ /* 0x000ee80000300800 */
[----:B------:R-:W3:Y:S04]  /*3b510*/  LDL.LU R227, [R1+0x19c] ;  /* 0x00019c0001e37983 */ /* 0x000ee80000300800 */
[----:B------:R-:W3:Y:S04]  /*3b520*/  LDL.LU R228, [R1+0xf0] ;  /* 0x0000f00001e47983 */ /* 0x000ee80000300800 */
[----:B------:R-:W3:Y:S04]  /*3b530*/  LDL.LU R229, [R1+0xf4] ;  /* 0x0000f40001e57983 */ /* 0x000ee80000300800 */
[----:B------:R-:W3:Y:S01]  /*3b540*/  LDL.LU R230, [R1+0xf8] ;  /* 0x0000f80001e67983 */ /* 0x000ee20000300800 */
[C---:B-1----:R-:W-:Y:S03]  /*3b550*/  HMMA.1688.F32.TF32 R156, R184.reuse, R4, R156 ;  /* 0x00000004b89c723c */ /* 0x042fe6000008109c */
[----:B------:R-:W3:Y:S04]  /*3b560*/  LDL.LU R231, [R1+0xfc] ;  /* 0x0000fc0001e77983 */ /* 0x000ee80000300800 */
[----:B------:R-:W3:Y:S01]  /*3b570*/  LDL.LU R40, [R1+0xc0] ;  /* 0x0000c00001287983 */ /* 0x000ee20000300800 */
[C---:B------:R-:W-:Y:S03]  /*3b580*/  HMMA.1688.F32.TF32 R160, R184.reuse, R8, R160 ;  /* 0x00000008b8a0723c */ /* 0x040fe600000810a0 */
[----:B------:R-:W3:Y:S03]  /*3b590*/  LDL.LU R41, [R1+0xc4] ;  /* 0x0000c40001297983 */ /* 0x000ee60000300800 */
[C---:B------:R-:W-:Y:S01]  /*3b5a0*/  HMMA.1688.F32.TF32 R164, R184.reuse, R12, R164 ;  /* 0x0000000cb8a4723c */ /* 0x040fe200000810a4 */
[----:B------:R-:W3:Y:S04]  /*3b5b0*/  LDL.LU R42, [R1+0xc8] ;  /* 0x0000c800012a7983 */ /* 0x000ee80000300800 */
[----:B------:R-:W3:Y:S01]  /*3b5c0*/  LDL.LU R43, [R1+0xcc] ;  /* 0x0000cc00012b7983 */ /* 0x000ee20000300800 */
[C---:B------:R-:W-:Y:S06]  /*3b5d0*/  HMMA.1688.F32.TF32 R168, R184.reuse, R16, R168 ;  /* 0x00000010b8a8723c */ /* 0x040fec00000810a8 */
[C---:B------:R-:W-:Y:S06]  /*3b5e0*/  HMMA.1688.F32.TF32 R172, R184.reuse, R20, R172 ;  /* 0x00000014b8ac723c */ /* 0x040fec00000810ac */
[C---:B------:R-:W-:Y:S06]  /*3b5f0*/  HMMA.1688.F32.TF32 R176, R184.reuse, R24, R176 ;  /* 0x00000018b8b0723c */ /* 0x040fec00000810b0 */
[C---:B------:R-:W-:Y:S06]  /*3b600*/  HMMA.1688.F32.TF32 R180, R184.reuse, R28, R180 ;  /* 0x0000001cb8b4723c */ /* 0x040fec00000810b4 */
[----:B--2---:R-:W-:Y:S01]  /*3b610*/  HMMA.1688.F32.TF32 R184, R184, R32, R36 ;  /* 0x00000020b8b8723c */ /* 0x004fe20000081024 */
[----:B------:R-:W2:Y:S04]  /*3b620*/  LDL.LU R36, [R1+0xb0] ;  /* 0x0000b00001247983 */ /* 0x000ea80000300800 */
[----:B------:R-:W2:Y:S04]  /*3b630*/  LDL.LU R37, [R1+0xb4] ;  /* 0x0000b40001257983 */ /* 0x000ea80000300800 */
[----:B------:R-:W2:Y:S04]  /*3b640*/  LDL.LU R38, [R1+0xb8] ;  /* 0x0000b80001267983 */ /* 0x000ea80000300800 */
[----:B------:R-:W2:Y:S01]  /*3b650*/  LDL.LU R39, [R1+0xbc] ;  /* 0x0000bc0001277983 */ /* 0x000ea20000300800 */
[-C--:B------:R-:W-:Y:S03]  /*3b660*/  HMMA.1688.F32.TF32 R112, R120, R24.reuse, R236 ;  /* 0x000000187870723c */ /* 0x080fe600000810ec */
[----:B------:R-:W-:Y:S04]  /*3b670*/  LDS R236, [R0+UR14+0xa180] ;  /* 0x00a1800e00ec7984 */ /* 0x000fe80008000800 */
[----:B------:R-:W-:Y:S04]  /*3b680*/  LDS R238, [R0+UR14+0xa980] ;  /* 0x00a9800e00ee7984 */ /* 0x000fe80008000800 */
[----:B------:R-:W-:Y:S04]  /*3b690*/  LDS R237, [R3+UR14+0xa180] ;  /* 0x00a1800e03ed7984 */ /* 0x000fe80008000800 */
[----:B------:R-:W1:Y:S01]  /*3b6a0*/  LDS R239, [R3+UR14+0xa980] ;  /* 0x00a9800e03ef7984 */ /* 0x000e620008000800 */
[C---:B----4-:R-:W-:Y:S06]  /*3b6b0*/  HMMA.1688.F32.TF32 R208, R216.reuse, R24, R208 ;  /* 0x00000018d8d0723c */ /* 0x050fec00000810d0 */
[----:B---3--:R-:W-:Y:S06]  /*3b6c0*/  HMMA.1688.F32.TF32 R212, R216, R28, R212 ;  /* 0x0000001cd8d4723c */ /* 0x008fec00000810d4 */
[C---:B-1----:R-:W-:Y:S06]  /*3b6d0*/  HMMA.1688.F32.TF32 R220, R236.reuse, R4, R220 ;  /* 0x00000004ecdc723c */ /* 0x042fec00000810dc */
[C---:B------:R-:W-:Y:S05]  /*3b6e0*/  HMMA.1688.F32.TF32 R44, R236.reuse, R20, R44 ;  /* 0x00000014ec2c723c */ /* 0x040fea000008102c */
[----:B------:R1:W-:Y:S04]  /*3b6f0*/  STL [R1+0x2040], R208 ;  /* 0x002040d001007387 */ /* 0x0003e80000100800 */
[----:B------:R3:W-:Y:S01]  /*3b700*/  STL [R1+0x203c], R209 ;  /* 0x00203cd101007387 */ /* 0x0007e20000100800 */
[C---:B------:R-:W-:Y:S03]  /*3b710*/  HMMA.1688.F32.TF32 R224, R236.reuse, R8, R224 ;  /* 0x00000008ece0723c */ /* 0x040fe600000810e0 */
[----:B------:R4:W-:Y:S03]  /*3b720*/  STL [R1+0x2038], R210 ;  /* 0x002038d201007387 */ /* 0x0009e60000100800 */
[C---:B------:R-:W-:Y:S01]  /*3b730*/  HMMA.1688.F32.TF32 R228, R236.reuse, R12, R228 ;  /* 0x0000000cece4723c */ /* 0x040fe200000810e4 */
[----:B------:R4:W-:Y:S05]  /*3b740*/  STL [R1+0x2034], R211 ;  /* 0x002034d301007387 */ /* 0x0009ea0000100800 */
[----:B------:R-:W-:Y:S01]  /*3b750*/  HMMA.1688.F32.TF32 R40, R236, R24, R40 ;  /* 0x00000018ec28723c */ /* 0x000fe20000081028 */
[----:B------:R2:W-:Y:S04]  /*3b760*/  STL [R1+0x2050], R212 ;  /* 0x002050d401007387 */ /* 0x0005e80000100800 */
[----:B------:R2:W-:Y:S04]  /*3b770*/  STL [R1+0x204c], R213 ;  /* 0x00204cd501007387 */ /* 0x0005e80000100800 */
[----:B------:R2:W-:Y:S04]  /*3b780*/  STL [R1+0x2048], R214 ;  /* 0x002048d601007387 */ /* 0x0005e80000100800 */
[----:B------:R2:W-:Y:S04]  /*3b790*/  STL [R1+0x2044], R215 ;  /* 0x002044d701007387 */ /* 0x0005e80000100800 */
[----:B------:R-:W-:Y:S04]  /*3b7a0*/  STL [R1+0x2030], R223 ;  /* 0x002030df01007387 */ /* 0x000fe80000100800 */
[----:B------:R-:W-:Y:S04]  /*3b7b0*/  STL [R1+0x202c], R226 ;  /* 0x00202ce201007387 */ /* 0x000fe80000100800 */
[----:B------:R-:W-:Y:S01]  /*3b7c0*/  STL [R1+0x2028], R227 ;  /* 0x002028e301007387 */ /* 0x000fe20000100800 */
[----:B-1----:R-:W-:-:S03]  /*3b7d0*/  MOV R208, R40 ;  /* 0x0000002800d07202 */ /* 0x002fc60000000f00 */
[----:B------:R-:W-:Y:S01]  /*3b7e0*/  STL [R1+0x2024], R231 ;  /* 0x002024e701007387 */ /* 0x000fe20000100800 */
[----:B---3--:R-:W-:-:S03]  /*3b7f0*/  IMAD.MOV.U32 R209, RZ, RZ, R41 ;  /* 0x000000ffffd17224 */ /* 0x008fc600078e0029 */
[----:B------:R1:W-:Y:S01]  /*3b800*/  STL.64 [R1+0x60], R44 ;  /* 0x0000602c01007387 */ /* 0x0003e20000100a00 */
[----:B----4-:R-:W-:-:S03]  /*3b810*/  MOV R210, R42 ;  /* 0x0000002a00d27202 */ /* 0x010fc60000000f00 */
[----:B------:R3:W-:Y:S01]  /*3b820*/  STL.64 [R1+0x68], R46 ;  /* 0x0000682e01007387 */ /* 0x0007e20000100a00 */
[----:B------:R-:W-:-:S03]  /*3b830*/  IMAD.MOV.U32 R211, RZ, RZ, R43 ;  /* 0x000000ffffd37224 */ /* 0x000fc600078e002b */
[----:B------:R-:W4:Y:S04]  /*3b840*/  LDL.LU R40, [R1+0xa0] ;  /* 0x0000a00001287983 */ /* 0x000f280000300800 */
[----:B------:R-:W4:Y:S04]  /*3b850*/  LDL.LU R41, [R1+0xa4] ;  /* 0x0000a40001297983 */ /* 0x000f280000300800 */
[----:B------:R-:W4:Y:S04]  /*3b860*/  LDL.LU R42, [R1+0xa8] ;  /* 0x0000a800012a7983 */ /* 0x000f280000300800 */
[----:B------:R-:W4:Y:S01]  /*3b870*/  LDL.LU R43, [R1+0xac] ;  /* 0x0000ac00012b7983 */ /* 0x000f220000300800 */
[----:B--2---:R-:W-:-:S15]  /*3b880*/  HMMA.1688.F32.TF32 R36, R236, R28, R36 ;  /* 0x0000001cec24723c */ /* 0x004fde0000081024 */
[----:B------:R-:W-:-:S09]  /*3b890*/  NOP ;  /* 0x0000000000007918 */ /* 0x000fd20000000000 */
[----:B------:R-:W-:Y:S01]  /*3b8a0*/  MOV R212, R36 ;  /* 0x0000002400d47202 */ /* 0x000fe20000000f00 */
[----:B------:R-:W-:Y:S01]  /*3b8b0*/  IMAD.MOV.U32 R213, RZ, RZ, R37 ;  /* 0x000000ffffd57224 */ /* 0x000fe200078e0025 */
[----:B------:R-:W-:Y:S01]  /*3b8c0*/  MOV R36, R34 ;  /* 0x0000002200247202 */ /* 0x000fe20000000f00 */
[----:B------:R-:W-:Y:S01]  /*3b8d0*/  IMAD.MOV.U32 R37, RZ, RZ, R35 ;  /* 0x000000ffff257224 */ /* 0x000fe200078e0023 */
[----:B------:R-:W2:Y:S04]  /*3b8e0*/  LDL.LU R34, [R1+0x215c] ;  /* 0x00215c0001227983 */ /* 0x000ea80000300800 */
[----:B------:R-:W4:Y:S01]  /*3b8f0*/  LDL.LU R35, [R1+0x2158] ;  /* 0x0021580001237983 */ /* 0x000f220000300800 */
[----:B------:R-:W-:Y:S01]  /*3b900*/  MOV R214, R38 ;  /* 0x0000002600d67202 */ /* 0x000fe20000000f00 */
[----:B------:R-:W-:Y:S01]  /*3b910*/  IMAD.MOV.U32 R215, RZ, RZ, R39 ;  /* 0x000000ffffd77224 */ /* 0x000fe200078e0027 */
[----:B------:R-:W-:Y:S01]  /*3b920*/  MOV R38, R23 ;  /* 0x0000001700267202 */ /* 0x000fe20000000f00 */
[----:B------:R-:W-:Y:S01]  /*3b930*/  IMAD.MOV.U32 R39, RZ, RZ, R22 ;  /* 0x000000ffff277224 */ /* 0x000fe200078e0016 */
[----:B------:R-:W4:Y:S01]  /*3b940*/  LDL.LU R23, [R1+0x2154] ;  /* 0x0021540001177983 */ /* 0x000f220000300800 */
[----:B-1----:R-:W-:Y:S01]  /*3b950*/  MOV R44, R27 ;  /* 0x0000001b002c7202 */ /* 0x002fe20000000f00 */
[----:B------:R-:W-:-:S02]  /*3b960*/  IMAD.MOV.U32 R45, RZ, RZ, R26 ;  /* 0x000000ffff2d7224 */ /* 0x000fc400078e001a */
[----:B------:R-:W4:Y:S01]  /*3b970*/  LDL.LU R22, [R1+0x2150] ;  /* 0x0021500001167983 */ /* 0x000f220000300800 */
[----:B------:R-:W-:Y:S01]  /*3b980*/  HMMA.1688.F32.TF32 R116, R120, R28, R232 ;  /* 0x0000001c7874723c */ /* 0x000fe200000810e8 */
[----:B---3--:R-:W-:Y:S02]  /*3b990*/  MOV R46, R31 ;  /* 0x0000001f002e7202 */ /* 0x008fe40000000f00 */
[----:B------:R-:W3:Y:S01]  /*3b9a0*/  LDL.LU R27, [R1+0x214c] ;  /* 0x00214c00011b7983 */ /* 0x000ee20000300800 */
[----:B------:R-:W-:Y:S02]  /*3b9b0*/  IMAD.MOV.U32 R47, RZ, RZ, R30 ;  /* 0x000000ffff2f7224 */ /* 0x000fe400078e001e */
[----:B------:R-:W-:Y:S01]  /*3b9c0*/  HMMA.1688.F32.TF32 R232, R236, R16, R48 ;  /* 0x00000010ece8723c */ /* 0x000fe20000081030 */
[----:B------:R-:W3:Y:S04]  /*3b9d0*/  LDL.LU R26, [R1+0x2148] ;  /* 0x00214800011a7983 */ /* 0x000ee80000300800 */
[----:B------:R-:W3:Y:S04]  /*3b9e0*/  LDL.LU R31, [R1+0x2144] ;  /* 0x00214400011f7983 */ /* 0x000ee80000300800 */
[----:B------:R-:W3:Y:S01]  /*3b9f0*/  LDL.LU R30, [R1+0x2140] ;  /* 0x00214000011e7983 */ /* 0x000ee20000300800 */
[----:B--2---:R-:W-:Y:S01]  /*3ba00*/  IMAD.MOV.U32 R49, RZ, RZ, R34 ;  /* 0x000000ffff317224 */ /* 0x004fe200078e0022 */
[----:B----4-:R-:W-:-:S02]  /*3ba10*/  MOV R48, R35 ;  /* 0x0000002300307202 */ /* 0x010fc40000000f00 */
[----:B------:R-:W2:Y:S04]  /*3ba20*/  LDL.LU R35, [R1+0x213c] ;  /* 0x00213c0001237983 */ /* 0x000ea80000300800 */
[----:B------:R-:W4:Y:S04]  /*3ba30*/  LDL.LU R34, [R1+0x2138] ;  /* 0x0021380001227983 */ /* 0x000f280000300800 */
[----:B------:R-:W4:Y:S04]  /*3ba40*/  LDL.LU R50, [R1+0x48] ;  /* 0x0000480001327983 */ /* 0x000f280000300800 */
[----:B------:R-:W4:Y:S01]  /*3ba50*/  LDL.LU R51, [R1+0x4c] ;  /* 0x00004c0001337983 */ /* 0x000f220000300800 */
[----:B---3--:R-:W-:-:S03]  /*3ba60*/  MOV R56, R31 ;  /* 0x0000001f00387202 */ /* 0x008fc60000000f00 */
[----:B------:R-:W3:Y:S01]  /*3ba70*/  LDL.LU R31, [R1+0x2134] ;  /* 0x00213400011f7983 */ /* 0x000ee20000300800 */
[----:B------:R-:W-:-:S03]  /*3ba80*/  IMAD.MOV.U32 R57, RZ, RZ, R30 ;  /* 0x000000ffff397224 */ /* 0x000fc600078e001e */
[----:B------:R-:W3:Y:S01]  /*3ba90*/  LDL.LU R30, [R1+0x2130] ;  /* 0x00213000011e7983 */ /* 0x000ee20000300800 */
[----:B------:R-:W-:Y:S03]  /*3baa0*/  HMMA.1688.F32.TF32 R40, R236, R32, R40 ;  /* 0x00000020ec28723c */ /* 0x000fe60000081028 */
[----:B------:R-:W-:Y:S04]  /*3bab0*/  LDS R236, [R2+UR14+0xa180] ;  /* 0x00a1800e02ec7984 */ /* 0x000fe80008000800 */
[----:B------:R-:W-:Y:S04]  /*3bac0*/  LDS R238, [R2+UR14+0xa980] ;  /* 0x00a9800e02ee7984 */ /* 0x000fe80008000800 */
[----:B------:R-:W-:Y:S04]  /*3bad0*/  LDS R237, [R252+UR14+0xa180] ;  /* 0x00a1800efced7984 */ /* 0x000fe80008000800 */
[----:B------:R-:W1:Y:S01]  /*3bae0*/  LDS R239, [R252+UR14+0xa980] ;  /* 0x00a9800efcef7984 */ /* 0x000e620008000800 */
[----:B--2---:R-:W-:-:S03]  /*3baf0*/  MOV R58, R35 ;  /* 0x00000023003a7202 */ /* 0x004fc60000000f00 */
[----:B------:R-:W2:Y:S01]  /*3bb00*/  LDL.LU R35, [R1+0x212c] ;  /* 0x00212c0001237983 */ /* 0x000ea20000300800 */
[----:B----4-:R-:W-:-:S03]  /*3bb10*/  IMAD.MOV.U32 R59, RZ, RZ, R34 ;  /* 0x000000ffff3b7224 */ /* 0x010fc600078e0022 */
        /* <DEDUP_REMOVED lines=9> */
[----:B---3--:R-:W-:Y:S01]  /*3bbb0*/  MOV R66, R30 ;  /* 0x0000001e00427202 */ /* 0x008fe20000000f00 */
[----:B------:R-:W-:Y:S01]  /*3bbc0*/  IMAD.MOV.U32 R67, RZ, RZ, R31 ;  /* 0x000000ffff437224 */ /* 0x000fe200078e001f */
[C---:B------:R-:W-:Y:S06]  /*3bbd0*/  HMMA.1688.F32.TF32 R188, R216.reuse, R4, R188 ;  /* 0x00000004d8bc723c */ /* 0x040fec00000810bc */
[C---:B------:R-:W-:Y:S06]  /*3bbe0*/  HMMA.1688.F32.TF32 R192, R216.reuse, R8, R192 ;  /* 0x00000008d8c0723c */ /* 0x040fec00000810c0 */
[C---:B------:R-:W-:Y:S06]  /*3bbf0*/  HMMA.1688.F32.TF32 R196, R216.reuse, R12, R196 ;  /* 0x0000000cd8c4723c */ /* 0x040fec00000810c4 */
[C---:B------:R-:W-:Y:S06]  /*3bc00*/  HMMA.1688.F32.TF32 R200, R216.reuse, R16, R200 ;  /* 0x00000010d8c8723c */ /* 0x040fec00000810c8 */
[C---:B------:R-:W-:Y:S06]  /*3bc10*/  HMMA.1688.F32.TF32 R204, R216.reuse, R20, R204 ;  /* 0x00000014d8cc723c */ /* 0x040fec00000810cc */
[----:B------:R-:W-:Y:S07]  /*3bc20*/  HMMA.1688.F32.TF32 R216, R216, R32, R52 ;  /* 0x00000020d8d8723c */ /* 0x000fee0000081034 */
[----:B------:R-:W-:Y:S01]  /*3bc30*/  MOV R52, R26 ;  /* 0x0000001a00347202 */ /* 0x000fe20000000f00 */
[----:B------:R-:W-:Y:S01]  /*3bc40*/  IMAD.MOV.U32 R53, RZ, RZ, R27 ;  /* 0x000000ffff357224 */ /* 0x000fe200078e001b */
[----:B------:R-:W-:Y:S01]  /*3bc50*/  MOV R54, R22 ;  /* 0x0000001600367202 */ /* 0x000fe20000000f00 */
[----:B------:R-:W-:Y:S01]  /*3bc60*/  IMAD.MOV.U32 R55, RZ, RZ, R23 ;  /* 0x000000ffff377224 */ /* 0x000fe200078e0017 */
[----:B-1----:R-:W-:Y:S01]  /*3bc70*/  HMMA.1688.F32.TF32 R56, R236, R16, R56 ;  /* 0x00000010ec38723c */ /* 0x002fe20000081038 */
[----:B------:R-:W-:Y:S01]  /*3bc80*/  MOV R223, R40 ;  /* 0x0000002800df7202 */ /* 0x000fe20000000f00 */
[----:B------:R-:W-:Y:S01]  /*3bc90*/  IMAD.MOV.U32 R226, RZ, RZ, R41 ;  /* 0x000000ffffe27224 */ /* 0x000fe200078e0029 */
[----:B------:R-:W-:-:S03]  /*3bca0*/  MOV R40, R18 ;  /* 0x0000001200287202 */ /* 0x000fc60000000f00 */
[C---:B------:R-:W-:Y:S01]  /*3bcb0*/  HMMA.1688.F32.TF32 R52, R236.reuse, R20, R52 ;  /* 0x00000014ec34723c */ /* 0x040fe20000081034 */
[----:B------:R-:W-:Y:S01]  /*3bcc0*/  MOV R227, R42 ;  /* 0x0000002a00e37202 */ /* 0x000fe20000000f00 */
[----:B------:R-:W-:Y:S01]  /*3bcd0*/  IMAD.MOV.U32 R41, RZ, RZ, R10 ;  /* 0x000000ffff297224 */ /* 0x000fe200078e000a */
[----:B------:R-:W-:Y:S01]  /*3bce0*/  MOV R42, R6 ;  /* 0x00000006002a7202 */ /* 0x000fe20000000f00 */
[----:B------:R-:W-:Y:S02]  /*3bcf0*/  IMAD.MOV.U32 R231, RZ, RZ, R43 ;  /* 0x000000ffffe77224 */ /* 0x000fe400078e002b */
[----:B------:R-:W-:Y:S01]  /*3bd00*/  HMMA.1688.F32.TF32 R48, R236, R24, R48 ;  /* 0x00000018ec30723c */ /* 0x000fe20000081030 */
[----:B------:R-:W-:-:S05]  /*3bd10*/  IMAD.MOV.U32 R43, RZ, RZ, R7 ;  /* 0x000000ffff2b7224 */ /* 0x000fca00078e0007 */
[C---:B------:R-:W-:Y:S06]  /*3bd20*/  HMMA.1688.F32.TF32 R92, R120.reuse, R4, R92 ;  /* 0x00000004785c723c */ /* 0x040fec000008105c */
[C---:B------:R-:W-:Y:S06]  /*3bd30*/  HMMA.1688.F32.TF32 R96, R120.reuse, R8, R96 ;  /* 0x000000087860723c */ /* 0x040fec0000081060 */
[C---:B------:R-:W-:Y:S06]  /*3bd40*/  HMMA.1688.F32.TF32 R100, R120.reuse, R12, R100 ;  /* 0x0000000c7864723c */ /* 0x040fec0000081064 */
[C---:B------:R-:W-:Y:S01]  /*3bd50*/  HMMA.1688.F32.TF32 R104, R120.reuse, R16, R248 ;  /* 0x000000107868723c */ /* 0x040fe200000810f8 */
[----:B------:R-:W-:Y:S04]  /*3bd60*/  LDS R248, [R0+UR14+0xb080] ;  /* 0x00b0800e00f87984 */ /* 0x000fe80008000800 */
[----:B------:R-:W-:Y:S01]  /*3bd70*/  LDS R250, [R0+UR14+0xb880] ;  /* 0x00b8800e00fa7984 */ /* 0x000fe20008000800 */
[C---:B------:R-:W-:Y:S03]  /*3bd80*/  HMMA.1688.F32.TF32 R108, R120.reuse, R20, R240 ;  /* 0x00000014786c723c */ /* 0x040fe600000810f0 */
[----:B------:R-:W-:Y:S03]  /*3bd90*/  LDS R240, [R0+UR14+0xb000] ;  /* 0x00b0000e00f07984 */ /* 0x000fe60008000800 */
[----:B------:R-:W-:Y:S01]  /*3bda0*/  HMMA.1688.F32.TF32 R120, R120, R32, R244 ;  /* 0x000000207878723c */ /* 0x000fe200000810f4 */
[----:B------:R-:W-:Y:S04]  /*3bdb0*/  LDS R244, [R2+UR14+0xb000] ;  /* 0x00b0000e02f47984 */ /* 0x000fe80008000800 */
[----:B------:R1:W-:Y:S01]  /*3bdc0*/  LDS R246, [R2+UR14+0xb800] ;  /* 0x00b8000e02f67984 */ /* 0x0003e20008000800 */
[----:B------:R-:W-:Y:S03]  /*3bdd0*/  HMMA.1688.F32.TF32 R44, R236, R28, R44 ;  /* 0x0000001cec2c723c */ /* 0x000fe6000008102c */
[----:B------:R-:W-:Y:S04]  /*3bde0*/  LDS R242, [R0+UR14+0xb800] ;  /* 0x00b8000e00f27984 */ /* 0x000fe80008000800 */
[----:B------:R-:W-:Y:S04]  /*3bdf0*/  LDS R241, [R3+UR14+0xb000] ;  /* 0x00b0000e03f17984 */ /* 0x000fe80008000800 */
[----:B------:R-:W3:Y:S04]  /*3be00*/  LDS R243, [R3+UR14+0xb800] ;  /* 0x00b8000e03f37984 */ /* 0x000ee80008000800 */
[----:B------:R-:W-:Y:S04]  /*3be10*/  LDS R245, [R252+UR14+0xb000] ;  /* 0x00b0000efcf57984 */ /* 0x000fe80008000800 */
[----:B------:R-:W3:Y:S04]  /*3be20*/  LDS R247, [R252+UR14+0xb800] ;  /* 0x00b8000efcf77984 */ /* 0x000ee80008000800 */
[----:B------:R-:W-:Y:S04]  /*3be30*/  LDS R249, [R3+UR14+0xb080] ;  /* 0x00b0800e03f97984 */ /* 0x000fe80008000800 */
[----:B------:R-:W3:Y:S01]  /*3be40*/  LDS R251, [R3+UR14+0xb880] ;  /* 0x00b8800e03fb7984 */ /* 0x000ee20008000800 */
[----:B--2---:R-:W-:Y:S01]  /*3be50*/  IMAD.MOV.U32 R65, RZ, RZ, R35 ;  /* 0x000000ffff417224 */ /* 0x004fe200078e0023 */
[----:B----4-:R-:W-:-:S02]  /*3be60*/  MOV R64, R34 ;  /* 0x0000002200407202 */ /* 0x010fc40000000f00 */
[----:B------:R-:W2:Y:S04]  /*3be70*/  LDL.LU R34, [R1+0x2124] ;  /* 0x0021240001227983 */ /* 0x000ea80000300800 */
[----:B------:R-:W2:Y:S01]  /*3be80*/  LDL.LU R35, [R1+0x2120] ;  /* 0x0021200001237983 */ /* 0x000ea20000300800 */
[C---:B------:R-:W-:Y:S03]  /*3be90*/  HMMA.1688.F32.TF32 R64, R236.reuse, R8, R64 ;  /* 0x00000008ec40723c */ /* 0x040fe60000081040 */
[----:B------:R-:W4:Y:S04]  /*3bea0*/  LDL.LU R30, [R1+0x211c] ;  /* 0x00211c00011e7983 */ /* 0x000f280000300800 */
[----:B------:R-:W4:Y:S01]  /*3beb0*/  LDL.LU R31, [R1+0x2118] ;  /* 0x00211800011f7983 */ /* 0x000f220000300800 */
[C---:B------:R-:W-:Y:S03]  /*3bec0*/  HMMA.1688.F32.TF32 R60, R236.reuse, R12, R60 ;  /* 0x0000000cec3c723c */ /* 0x040fe6000008103c */
[----:B------:R-:W2:Y:S04]  /*3bed0*/  LDL.LU R26, [R1+0x2114] ;  /* 0x00211400011a7983 */ /* 0x000ea80000300800 */
[----:B------:R-:W2:Y:S04]  /*3bee0*/  LDL.LU R27, [R1+0x2110] ;  /* 0x00211000011b7983 */ /* 0x000ea80000300800 */
[----:B------:R-:W4:Y:S04]  /*3bef0*/  LDL.LU R22, [R1+0x210c] ;  /* 0x00210c0001167983 */ /* 0x000f280000300800 */
[----:B------:R-:W4:Y:S01]  /*3bf00*/  LDL.LU R23, [R1+0x2108] ;  /* 0x0021080001177983 */ /* 0x000f220000300800 */
[C---:B------:R-:W-:Y:S03]  /*3bf10*/  HMMA.1688.F32.TF32 R68, R236.reuse, R4, R68 ;  /* 0x00000004ec44723c */ /* 0x040fe60000081044 */
[----:B------:R-:W2:Y:S04]  /*3bf20*/  LDL.LU R18, [R1+0x2104] ;  /* 0x0021040001127983 */ /* 0x000ea80000300800 */
[----:B------:R-:W4:Y:S04]  /*3bf30*/  LDL.LU R10, [R1+0x2100] ;  /* 0x00210000010a7983 */ /* 0x000f280000300800 */
[----:B------:R-:W3:Y:S04]  /*3bf40*/  LDL.LU R6, [R1+0x20fc] ;  /* 0x0020fc0001067983 */ /* 0x000ee80000300800 */
[----:B------:R-:W3:Y:S01]  /*3bf50*/  LDL.LU R7, [R1+0x20f8] ;  /* 0x0020f80001077983 */ /* 0x000ee20000300800 */
[----:B------:R-:W-:Y:S07]  /*3bf60*/  HMMA.1688.F32.TF32 R236, R236, R32, R36 ;  /* 0x00000020ecec723c */ /* 0x000fee0000081024 */
[----:B------:R-:W-:Y:S01]  /*3bf70*/  STL.64 [R1+0x2c0], R68 ;  /* 0x0002c04401007387 */ /* 0x000fe20000100a00 */
[----:B-1----:R-:W-:-:S03]  /*3bf80*/  MOV R2, R71 ;  /* 0x0000004700027202 */ /* 0x002fc60000000f00 */
[----:B------:R1:W-:Y:S04]  /*3bf90*/  STL [R1+0x2c8], R70 ;  /* 0x0002c84601007387 */ /* 0x0003e80000100800 */
[----:B-1----:R-:W2:Y:S04]  /*3bfa0*/  LDL.LU.64 R70, [R1+0x20f0] ;  /* 0x0020f00001467983 */ /* 0x002ea80000300a00 */
[----:B------:R-:W2:Y:S04]  /*3bfb0*/  LDL.LU.64 R68, [R1+0x20e8] ;  /* 0x0020e80001447983 */ /* 0x000ea80000300a00 */
[----:B------:R-:W-:Y:S04]  /*3bfc0*/  STL.64 [R1+0x1b0], R64 ;  /* 0x0001b04001007387 */ /* 0x000fe80000100a00 */
[----:B------:R1:W-:Y:S04]  /*3bfd0*/  STL.64 [R1+0x1b8], R66 ;  /* 0x0001b84201007387 */ /* 0x0003e80000100a00 */
        /* <DEDUP_REMOVED lines=22> */
[----:B------:R-:W2:Y:S04]  /*3c140*/  LDL.LU.64 R38, [R1+0x2080] ;  /* 0x0020800001267983 */ /* 0x000ea80000300a00 */
[----:B------:R-:W2:Y:S04]  /*3c150*/  LDL.LU.64 R36, [R1+0x2078] ;  /* 0x0020780001247983 */ /* 0x000ea80000300a00 */
[----:B------:R1:W-:Y:S04]  /*3c160*/  STL.64 [R1+0x2b0], R236 ;  /* 0x0002b0ec01007387 */ /* 0x0003e80000100a00 */
[----:B------:R1:W-:Y:S02]  /*3c170*/  STL.64 [R1+0x2b8], R238 ;  /* 0x0002b8ee01007387 */ /* 0x0003e40000100a00 */
[----:B-1----:R-:W-:-:S02]  /*3c180*/  IMAD.MOV.U32 R236, RZ, RZ, R11 ;  /* 0x000000ffffec7224 */ /* 0x002fc400078e000b */
[----:B------:R-:W4:Y:S01]  /*3c190*/  LDL.LU R11, [R1+0x2074] ;  /* 0x00207400010b7983 */ /* 0x000f220000300800 */
[----:B------:R-:W-:Y:S01]  /*3c1a0*/  MOV R237, R19 ;  /* 0x0000001300ed7202 */ /* 0x000fe20000000f00 */
[----:B------:R-:W-:Y:S01]  /*3c1b0*/  IMAD.MOV.U32 R238, RZ, RZ, R14 ;  /* 0x000000ffffee7224 */ /* 0x000fe200078e000e */
[----:B------:R-:W-:Y:S01]  /*3c1c0*/  MOV R239, R15 ;  /* 0x0000000f00ef7202 */ /* 0x000fe20000000f00 */
[----:B------:R-:W2:Y:S04]  /*3c1d0*/  LDL.LU R19, [R1+0x2070] ;  /* 0x0020700001137983 */ /* 0x000ea80000300800 */
[----:B------:R-:W2:Y:S04]  /*3c1e0*/  LDL.LU R14, [R1+0x206c] ;  /* 0x00206c00010e7983 */ /* 0x000ea80000300800 */
[----:B------:R-:W2:Y:S01]  /*3c1f0*/  LDL.LU R15, [R1+0x2068] ;  /* 0x00206800010f7983 */ /* 0x000ea20000300800 */
[----:B---3--:R-:W-:-:S15]  /*3c200*/  HMMA.1688.F32.TF32 R236, R240, R6, R236 ;  /* 0x00000006f0ec723c */ /* 0x008fde00000810ec */
[----:B------:R-:W-:-:S09]  /*3c210*/  NOP ;  /* 0x0000000000007918 */ /* 0x000fd20000000000 */
[----:B------:R-:W-:Y:S01]  /*3c220*/  IMAD.MOV.U32 R9, RZ, RZ, R238 ;  /* 0x000000ffff097224 */ /* 0x000fe200078e00ee */
[----:B------:R-:W-:Y:S01]  /*3c230*/  MOV R8, R239 ;  /* 0x000000ef00087202 */ /* 0x000fe20000000f00 */
[----:B------:R-:W-:Y:S01]  /*3c240*/  IMAD.MOV.U32 R5, RZ, RZ, R236 ;  /* 0x000000ffff057224 */ /* 0x000fe200078e00ec */
[----:B------:R-:W-:Y:S01]  /*3c250*/  MOV R4, R237 ;  /* 0x000000ed00047202 */ /* 0x000fe20000000f00 */
[----:B----4-:R-:W-:-:S15]  /*3c260*/  HMMA.1688.F32.TF32 R40, R240, R10, R40 ;  /* 0x0000000af028723c */ /* 0x010fde0000081028 */
[----:B------:R-:W-:-:S09]  /*3c270*/  NOP ;  /* 0x0000000000007918 */ /* 0x000fd20000000000 */
[----:B------:R-:W-:Y:S01]  /*3c280*/  IMAD.MOV.U32 R239, RZ, RZ, R42 ;  /* 0x000000ffffef7224 */ /* 0x000fe200078e002a */
[----:B------:R-:W-:Y:S01]  /*3c290*/  MOV R238, R43 ;  /* 0x0000002b00ee7202 */ /* 0x000fe20000000f00 */
[----:B------:R-:W-:Y:S01]  /*3c2a0*/  IMAD.MOV.U32 R237, RZ, RZ, R40 ;  /* 0x000000ffffed7224 */ /* 0x000fe200078e0028 */
[----:B------:R-:W-:Y:S02]  /*3c2b0*/  MOV R236, R41 ;  /* 0x0000002900ec7202 */ /* 0x000fe40000000f00 */
[----:B--2---:R-:W-:-:S15]  /*3c2c0*/  HMMA.1688.F32.TF32 R40, R240, R14, R36 ;  /* 0x0000000ef028723c */ /* 0x004fde0000081024 */
[----:B------:R-:W-:-:S09]  /*3c2d0*/  NOP ;  /* 0x0000000000007918 */ /* 0x000fd20000000000 */
[----:B------:R-:W-:Y:S01]  /*3c2e0*/  IMAD.MOV.U32 R39, RZ, RZ, R42 ;  /* 0x000000ffff277224 */ /* 0x000fe200078e002a */
[----:B------:R-:W-:Y:S01]  /*3c2f0*/  MOV R38, R43 ;  /* 0x0000002b00267202 */ /* 0x000fe20000000f00 */
[----:B------:R-:W-:Y:S01]  /*3c300*/  IMAD.MOV.U32 R37, RZ, RZ, R40 ;  /* 0x000000ffff257224 */ /* 0x000fe200078e0028 */
[----:B------:R-:W-:Y:S01]  /*3c310*/  MOV R36, R41 ;  /* 0x0000002900247202 */ /* 0x000fe20000000f00 */
[----:B------:R-:W2:Y:S04]  /*3c320*/  LDL.LU.64 R42, [R1+0x2060] ;  /* 0x00206000012a7983 */ /* 0x000ea80000300a00 */
[----:B------:R-:W2:Y:S02]  /*3c330*/  LDL.LU.64 R40, [R1+0x2058] ;  /* 0x0020580001287983 */ /* 0x000ea40000300a00 */
[----:B--2---:R-:W-:-:S15]  /*3c340*/  HMMA.1688.F32.TF32 R40, R240, R18, R40 ;  /* 0x00000012f028723c */ /* 0x004fde0000081028 */
[----:B------:R-:W-:-:S09]  /*3c350*/  NOP ;  /* 0x0000000000007918 */ /* 0x000fd20000000000 */
[----:B------:R-:W-:Y:S01]  /*3c360*/  IMAD.MOV.U32 R33, RZ, RZ, R40 ;  /* 0x000000ffff217224 */ /* 0x000fe200078e0028 */
[----:B------:R-:W-:Y:S01]  /*3c370*/  MOV R32, R41 ;  /* 0x0000002900207202 */ /* 0x000fe20000000f00 */
[----:B------:R-:W-:Y:S01]  /*3c380*/  IMAD.MOV.U32 R29, RZ, RZ, R42 ;  /* 0x000000ffff1d7224 */ /* 0x000fe200078e002a */
[----:B------:R-:W-:Y:S02]  /*3c390*/  MOV R28, R43 ;  /* 0x0000002b001c7202 */ /* 0x000fe40000000f00 */
[----:B------:R-:W-:-:S15]  /*3c3a0*/  HMMA.1688.F32.TF32 R40, R240, R22, R44 ;  /* 0x00000016f028723c */ /* 0x000fde000008102c */
[----:B------:R-:W-:-:S09]  /*3c3b0*/  NOP ;  /* 0x0000000000007918 */ /* 0x000fd20000000000 */
[----:B------:R-:W-:Y:S01]  /*3c3c0*/  IMAD.MOV.U32 R47, RZ, RZ, R41 ;  /* 0x000000ffff2f7224 */ /* 0x000fe200078e0029 */
[----:B------:R-:W-:Y:S01]  /*3c3d0*/  MOV R46, R42 ;  /* 0x0000002a002e7202 */ /* 0x000fe20000000f00 */
[----:B------:R-:W-:Y:S01]  /*3c3e0*/  IMAD.MOV.U32 R45, RZ, RZ, R43 ;  /* 0x000000ffff2d7224 */ /* 0x000fe200078e002b */
[----:B------:R-:W-:Y:S02]  /*3c3f0*/  MOV R44, R40 ;  /* 0x00000028002c7202 */ /* 0x000fe40000000f00 */
[C---:B------:R-:W-:Y:S06]  /*3c400*/  HMMA.1688.F32.TF32 R40, R240.reuse, R26, R48 ;  /* 0x0000001af028723c */ /* 0x040fec0000081030 */
[----:B------:R-:W-:Y:S06]  /*3c410*/  HMMA.1688.F32.TF32 R48, R240, R30, R52 ;  /* 0x0000001ef030723c */ /* 0x000fec0000081034 */
[----:B------:R-:W-:Y:S11]  /*3c420*/  HMMA.1688.F32.TF32 R52, R244, R6, R60 ;  /* 0x00000006f434723c */ /* 0x000ff6000008103c */
[----:B------:R-:W-:Y:S04]  /*3c430*/  STL.64 [R1+0x250], R40 ;  /* 0x0002502801007387 */ /* 0x000fe80000100a00 */
[----:B------:R1:W-:Y:S04]  /*3c440*/  STL.64 [R1+0x258], R42 ;  /* 0x0002582a01007387 */ /* 0x0003e80000100a00 */
[----:B------:R-:W-:Y:S04]  /*3c450*/  STL.64 [R1+0x240], R48 ;  /* 0x0002403001007387 */ /* 0x000fe80000100a00 */
[----:B------:R2:W-:Y:S01]  /*3c460*/  STL.64 [R1+0x248], R50 ;  /* 0x0002483201007387 */ /* 0x0005e20000100a00 */
[----:B-1----:R-:W-:Y:S06]  /*3c470*/  HMMA.1688.F32.TF32 R40, R240, R34, R56 ;  /* 0x00000022f028723c */ /* 0x002fec0000081038 */
[----:B--2---:R-:W-:-:S15]  /*3c480*/  HMMA.1688.F32.TF32 R48, R244, R10, R64 ;  /* 0x0000000af430723c */ /* 0x004fde0000081040 */
[----:B------:R-:W-:-:S02]  /*3c490*/  NOP ;  /* 0x0000000000007918 */ /* 0x000fc40000000000 */
[----:B------:R-:W-:Y:S04]  /*3c4a0*/  STL.64 [R1+0x1a0], R40 ;  /* 0x0001a02801007387 */ /* 0x000fe80000100a00 */
[----:B------:R-:W-:Y:S04]  /*3c4b0*/  STL.64 [R1+0x1a8], R42 ;  /* 0x0001a82a01007387 */ /* 0x000fe80000100a00 */
[----:B------:R-:W-:Y:S04]  /*3c4c0*/  STL.64 [R1+0x190], R52 ;  /* 0x0001903401007387 */ /* 0x000fe80000100a00 */
[----:B------:R-:W-:Y:S04]  /*3c4d0*/  STL.64 [R1+0x198], R54 ;  /* 0x0001983601007387 */ /* 0x000fe80000100a00 */
[----:B------:R-:W-:Y:S04]  /*3c4e0*/  STL.64 [R1+0x180], R48 ;  /* 0x0001803001007387 */ /* 0x000fe80000100a00 */
[----:B------:R1:W-:Y:S02]  /*3c4f0*/  STL.64 [R1+0x188], R50 ;  /* 0x0001883201007387 */ /* 0x0003e40000100a00 */
[----:B-1----:R-:W-:Y:S01]  /*3c500*/  HMMA.1688.F32.TF32 R48, R244, R22, R76 ;  /* 0x00000016f430723c */ /* 0x002fe2000008104c */
[----:B------:R-:W-:Y:S01]  /*3c510*/  IMAD.MOV.U32 R40, RZ, RZ, R9 ;  /* 0x000000ffff287224 */ /* 0x000fe200078e0009 */
[----:B------:R-:W-:Y:S01]  /*3c520*/  MOV R41, R8 ;  /* 0x0000000800297202 */ /* 0x000fe20000000f00 */
[----:B------:R-:W-:Y:S01]  /*3c530*/  IMAD.MOV.U32 R42, RZ, RZ, R5 ;  /* 0x000000ffff2a7224 */ /* 0x000fe200078e0005 */
[----:B------:R-:W-:-:S15]  /*3c540*/  MOV R43, R4 ;  /* 0x00000004002b7202 */ /* 0x000fde0000000f00 */
[----:B------:R-:W-:-:S05]  /*3c550*/  NOP ;  /* 0x0000000000007918 */ /* 0x000fca0000000000 */
[----:B------:R-:W-:Y:S01]  /*3c560*/  IMAD.MOV.U32 R9, RZ, RZ, R48 ;  /* 0x000000ffff097224 */ /* 0x000fe200078e0030 */
[----:B------:R-:W-:Y:S01]  /*3c570*/  MOV R8, R49 ;  /* 0x0000003100087202 */ /* 0x000fe20000000f00 */
[----:B------:R-:W-:Y:S01]  /*3c580*/  IMAD.MOV.U32 R5, RZ, RZ, R50 ;  /* 0x000000ffff057224 */ /* 0x000fe200078e0032 */
[----:B------:R-:W-:Y:S02]  /*3c590*/  MOV R4, R51 ;  /* 0x0000003300047202 */ /* 0x000fe40000000f00 */
[C---:B------:R-:W-:Y:S06]  /*3c5a0*/  HMMA.1688.F32.TF32 R48, R244.reuse, R26, R80 ;  /* 0x0000001af430723c */ /* 0x040fec0000081050 */
[C---:B------:R-:W-:Y:S06]  /*3c5b0*/  HMMA.1688.F32.TF32 R56, R244.reuse, R14, R68 ;  /* 0x0000000ef438723c */ /* 0x040fec0000081044 */
[----:B------:R-:W-:Y:S01]  /*3c5c0*/  HMMA.1688.F32.TF32 R52, R244, R18, R72 ;  /* 0x00000012f434723c */ /* 0x000fe20000081048 */
[----:B------:R-:W-:-:S11]  /*3c5d0*/  LOP3.LUT R71, R0, 0x40, RZ, 0x3c, !PT ;  /* 0x0000004000477812 */ /* 0x000fd600078e3cff */
[----:B------:R-:W-:Y:S01]  /*3c5e0*/  IMAD.MOV.U32 R17, RZ, RZ, R48 ;  /* 0x000000ffff117224 */ /* 0x000fe200078e0030 */
[----:B------:R-:W-:Y:S01]  /*3c5f0*/  MOV R16, R49 ;  /* 0x0000003100107202 */ /* 0x000fe20000000f00 */
[----:B------:R-:W-:Y:S01]  /*3c600*/  IMAD.MOV.U32 R13, RZ, RZ, R50 ;  /* 0x000000ffff0d7224 */ /* 0x000fe200078e0032 */
[----:B------:R-:W-:Y:S02]  /*3c610*/  MOV R12, R51 ;  /* 0x00000033000c7202 */ /* 0x000fe40000000f00 */
[----:B------:R-:W-:Y:S01]  /*3c620*/  HMMA.1688.F32.TF32 R48, R244, R30, R84 ;  /* 0x0000001ef430723c */ /* 0x000fe20000081054 */
[----:B------:R-:W-:Y:S01]  /*3c630*/  IMAD.MOV.U32 R61, RZ, RZ, R47 ;  /* 0x000000ffff3d7224 */ /* 0x000fe200078e002f */
[----:B------:R-:W-:Y:S01]  /*3c640*/  MOV R62, R46 ;  /* 0x0000002e003e7202 */ /* 0x000fe20000000f00 */
[----:B------:R-:W-:Y:S01]  /*3c650*/  IMAD.MOV.U32 R63, RZ, RZ, R45 ;  /* 0x000000ffff3f7224 */ /* 0x000fe200078e002d */
[----:B------:R-:W-:Y:S01]  /*3c660*/  MOV R60, R44 ;  /* 0x0000002c003c7202 */ /* 0x000fe20000000f00 */
[----:B------:R-:W-:Y:S04]  /*3c670*/  LDS R46, [R71+UR14+0xb880] ;  /* 0x00b8800e472e7984 */ /* 0x000fe80008000800 */
[----:B------:R-:W-:Y:S04]  /*3c680*/  LDS R44, [R71+UR14+0xb080] ;  /* 0x00b0800e472c7984 */ /* 0x000fe80008000800 */
[----:B------:R-:W-:Y:S04]  /*3c690*/  LDS R45, [R252+UR14+0xb080] ;  /* 0x00b0800efc2d7984 */ /* 0x000fe80008000800 */
[----:B------:R-:W1:Y:S04]  /*3c6a0*/  LDS R47, [R252+UR14+0xb880] ;  /* 0x00b8800efc2f7984 */ /* 0x000e680008000800 */
[----:B------:R-:W-:Y:S04]  /*3c6b0*/  STL.64 [R1+0x170], R56 ;  /* 0x0001703801007387 */ /* 0x000fe80000100a00 */
[----:B------:R2:W-:Y:S01]  /*3c6c0*/  STL.64 [R1+0x178], R58 ;  /* 0x0001783a01007387 */ /* 0x0005e20000100a00 */
[----:B------:R-:W-:-:S03]  /*3c6d0*/  IMAD.MOV.U32 R25, RZ, RZ, R48 ;  /* 0x000000ffff197224 */ /* 0x000fc600078e0030 */
[----:B------:R-:W-:Y:S01]  /*3c6e0*/  STL.64 [R1+0x160], R52 ;  /* 0x0001603401007387 */ /* 0x000fe20000100a00 */
[----:B------:R-:W-:Y:S01]  /*3c6f0*/  MOV R24, R49 ;  /* 0x0000003100187202 */ /* 0x000fe20000000f00 */
[----:B------:R-:W-:Y:S02]  /*3c700*/  IMAD.MOV.U32 R21, RZ, RZ, R50 ;  /* 0x000000ffff157224 */ /* 0x000fe400078e0032 */
[----:B------:R3:W-:Y:S01]  /*3c710*/  STL.64 [R1+0x168], R54 ;  /* 0x0001683601007387 */ /* 0x0007e20000100a00 */
[----:B------:R-:W-:Y:S01]  /*3c720*/  MOV R20, R51 ;  /* 0x0000003300147202 */ /* 0x000fe20000000f00 */
[----:B--2---:R-:W-:Y:S06]  /*3c730*/  HMMA.1688.F32.TF32 R56, R244, R34, R88 ;  /* 0x00000022f438723c */ /* 0x004fec0000081058 */
[C---:B------:R-:W-:Y:S06]  /*3c740*/  HMMA.1688.F32.TF32 R48, R248.reuse, R10, R96 ;  /* 0x0000000af830723c */ /* 0x040fec0000081060 */
[C---:B---3--:R-:W-:Y:S11]  /*3c750*/  HMMA.1688.F32.TF32 R52, R248.reuse, R6, R92 ;  /* 0x00000006f834723c */ /* 0x048ff6000008105c */
[----:B------:R-:W-:Y:S04]  /*3c760*/  STL.64 [R1+0x110], R56 ;  /* 0x0001103801007387 */ /* 0x000fe80000100a00 */
[----:B------:R2:W-:Y:S01]  /*3c770*/  STL.64 [R1+0x118], R58 ;  /* 0x0001183a01007387 */ /* 0x0005e20000100a00 */
[C---:B------:R-:W-:Y:S07]  /*3c780*/  HMMA.1688.F32.TF32 R244, R248.reuse, R26, R112 ;  /* 0x0000001af8f4723c */ /* 0x040fee0000081070 */
[----:B------:R-:W-:Y:S01]  /*3c790*/  STL.64 [R1+0x100], R52 ;  /* 0x0001003401007387 */ /* 0x000fe20000100a00 */
[C---:B--2---:R-:W-:Y:S03]  /*3c7a0*/  HMMA.1688.F32.TF32 R56, R248.reuse, R14, R100 ;  /* 0x0000000ef838723c */ /* 0x044fe60000081064 */
[----:B------:R2:W-:Y:S04]  /*3c7b0*/  STL.64 [R1+0x108], R54 ;  /* 0x0001083601007387 */ /* 0x0005e80000100a00 */
[----:B------:R-:W-:Y:S04]  /*3c7c0*/  STL.64 [R1+0xf0], R48 ;  /* 0x0000f03001007387 */ /* 0x000fe80000100a00 */
[----:B------:R3:W-:Y:S01]  /*3c7d0*/  STL.64 [R1+0xf8], R50 ;  /* 0x0000f83201007387 */ /* 0x0007e20000100a00 */
[C---:B--2---:R-:W-:Y:S06]  /*3c7e0*/  HMMA.1688.F32.TF32 R52, R248.reuse, R18, R104 ;  /* 0x00000012f834723c */ /* 0x044fec0000081068 */
[----:B------:R-:W-:Y:S01]  /*3c7f0*/  HMMA.1688.F32.TF32 R240, R248, R30, R116 ;  /* 0x0000001ef8f0723c */ /* 0x000fe20000081074 */
[----:B------:R-:W-:Y:S01]  /*3c800*/  IMAD.MOV.U32 R65, RZ, RZ, R40 ;  /* 0x000000ffff417224 */ /* 0x000fe200078e0028 */
[----:B------:R-:W-:Y:S01]  /*3c810*/  MOV R66, R41 ;  /* 0x0000002900427202 */ /* 0x000fe20000000f00 */
[----:B------:R-:W-:-:S03]  /*3c820*/  IMAD.MOV.U32 R67, RZ, RZ, R42 ;  /* 0x000000ffff437224 */ /* 0x000fc600078e002a */
[----:B---3--:R-:W-:Y:S06]  /*3c830*/  HMMA.1688.F32.TF32 R48, R248, R22, R108 ;  /* 0x00000016f830723c */ /* 0x008fec000008106c */
[----:B-1----:R-:W-:Y:S01]  /*3c840*/  HMMA.1688.F32.TF32 R72, R44, R10, R128 ;  /* 0x0000000a2c48723c */ /* 0x002fe20000081080 */
        /* <DEDUP_REMOVED lines=9> */
[----:B-1----:R-:W-:-:S03]  /*3c8e0*/  IMAD.MOV.U32 R244, RZ, RZ, R72 ;  /* 0x000000fffff47224 */ /* 0x002fc600078e0048 */
[----:B------:R1:W-:Y:S01]  /*3c8f0*/  STL [R1+0x1f90], R247 ;  /* 0x001f90f701007387 */ /* 0x0003e20000100800 */
[----:B--2---:R-:W-:Y:S01]  /*3c900*/  MOV R245, R73 ;  /* 0x0000004900f57202 */ /* 0x004fe20000000f00 */
[----:B------:R-:W-:Y:S01]  /*3c910*/  IMAD.MOV.U32 R54, RZ, RZ, R239 ;  /* 0x000000ffff367224 */ /* 0x000fe200078e00ef */
[----:B------:R-:W-:Y:S01]  /*3c920*/  MOV R55, R238 ;  /* 0x000000ee00377202 */ /* 0x000fe20000000f00 */
[----:B------:R-:W-:Y:S01]  /*3c930*/  IMAD.MOV.U32 R52, RZ, RZ, R237 ;  /* 0x000000ffff347224 */ /* 0x000fe200078e00ed */
[----:B------:R-:W-:Y:S01]  /*3c940*/  MOV R53, R236 ;  /* 0x000000ec00357202 */ /* 0x000fe20000000f00 */
[----:B---3--:R-:W-:Y:S01]  /*3c950*/  IMAD.MOV.U32 R246, RZ, RZ, R74 ;  /* 0x000000fffff67224 */ /* 0x008fe200078e004a */
[----:B------:R-:W-:Y:S01]  /*3c960*/  HMMA.1688.F32.TF32 R76, R44, R6, R124 ;  /* 0x000000062c4c723c */ /* 0x000fe2000008107c */
[----:B------:R-:W-:Y:S01]  /*3c970*/  MOV R64, R43 ;  /* 0x0000002b00407202 */ /* 0x000fe20000000f00 */
[----:B------:R-:W-:Y:S01]  /*3c980*/  LDS R40, [R0+UR14+0xb100] ;  /* 0x00b1000e00287984 */ /* 0x000fe20008000800 */
[----:B-1----:R-:W-:-:S03]  /*3c990*/  MOV R247, R75 ;  /* 0x0000004b00f77202 */ /* 0x002fc60000000f00 */
[----:B------:R-:W-:Y:S01]  /*3c9a0*/  HMMA.1688.F32.TF32 R72, R44, R14, R132 ;  /* 0x0000000e2c48723c */ /* 0x000fe20000081084 */
[----:B------:R1:W-:Y:S04]  /*3c9b0*/  STL [R1+0x1fac], R240 ;  /* 0x001facf001007387 */ /* 0x0003e80000100800 */
[----:B------:R2:W-:Y:S01]  /*3c9c0*/  STL [R1+0x1fa8], R241 ;  /* 0x001fa8f101007387 */ /* 0x0005e20000100800 */
[----:B------:R-:W-:Y:S03]  /*3c9d0*/  HMMA.1688.F32.TF32 R236, R248, R34, R120 ;  /* 0x00000022f8ec723c */ /* 0x000fe60000081078 */
[----:B------:R3:W-:Y:S04]  /*3c9e0*/  STL [R1+0x1fa4], R242 ;  /* 0x001fa4f201007387 */ /* 0x0007e80000100800 */
[----:B------:R4:W-:Y:S04]  /*3c9f0*/  STL [R1+0x1fa0], R243 ;  /* 0x001fa0f301007387 */ /* 0x0009e80000100800 */
[----:B------:R-:W-:Y:S04]  /*3ca00*/  LDS R42, [R0+UR14+0xb900] ;  /* 0x00b9000e002a7984 */ /* 0x000fe80008000800 */
[----:B------:R-:W-:Y:S03]  /*3ca10*/  LDS R41, [R3+UR14+0xb100] ;  /* 0x00b1000e03297984 */ /* 0x000fe60008000800 */
[----:B-1----:R-:W-:Y:S01]  /*3ca20*/  IMAD.MOV.U32 R240, RZ, RZ, R72 ;  /* 0x000000fffff07224 */ /* 0x002fe200078e0048 */
[----:B--2---:R-:W-:Y:S01]  /*3ca30*/  MOV R241, R73 ;  /* 0x0000004900f17202 */ /* 0x004fe20000000f00 */
[----:B---3--:R-:W-:Y:S01]  /*3ca40*/  IMAD.MOV.U32 R242, RZ, RZ, R74 ;  /* 0x000000fffff27224 */ /* 0x008fe200078e004a */
[----:B----4-:R-:W-:Y:S01]  /*3ca50*/  MOV R243, R75 ;  /* 0x0000004b00f37202 */ /* 0x010fe20000000f00 */
[----:B------:R-:W1:Y:S01]  /*3ca60*/  LDS R43, [R3+UR14+0xb900] ;  /* 0x00b9000e032b7984 */ /* 0x000e620008000800 */
[C---:B------:R-:W-:Y:S03]  /*3ca70*/  HMMA.1688.F32.TF32 R72, R44.reuse, R18, R136 ;  /* 0x000000122c48723c */ /* 0x040fe60000081088 */
[----:B------:R2:W-:Y:S04]  /*3ca80*/  STL [R1+0x1fbc], R236 ;  /* 0x001fbcec01007387 */ /* 0x0005e80000100800 */
[----:B------:R3:W-:Y:S04]  /*3ca90*/  STL [R1+0x1fb8], R237 ;  /* 0x001fb8ed01007387 */ /* 0x0007e80000100800 */
[----:B------:R4:W-:Y:S04]  /*3caa0*/  STL [R1+0x1fb4], R238 ;  /* 0x001fb4ee01007387 */ /* 0x0009e80000100800 */
[----:B------:R4:W-:Y:S01]  /*3cab0*/  STL [R1+0x1fb0], R239 ;  /* 0x001fb0ef01007387 */ /* 0x0009e20000100800 */
        /* <DEDUP_REMOVED lines=8> */
[----:B--2---:R-:W-:Y:S01]  /*3cb40*/  IMAD.MOV.U32 R236, RZ, RZ, R72 ;  /* 0x000000ffffec7224 */ /* 0x004fe200078e0048 */
[----:B---3--:R-:W-:Y:S01]  /*3cb50*/  MOV R237, R73 ;  /* 0x0000004900ed7202 */ /* 0x008fe20000000f00 */
[----:B----4-:R-:W-:Y:S01]  /*3cb60*/  IMAD.MOV.U32 R238, RZ, RZ, R74 ;  /* 0x000000ffffee7224 */ /* 0x010fe200078e004a */
[----:B------:R-:W-:Y:S01]  /*3cb70*/  MOV R239, R75 ;  /* 0x0000004b00ef7202 */ /* 0x000fe20000000f00 */
[----:B------:R-:W-:Y:S01]  /*3cb80*/  STL.64 [R1+0x330], R76 ;  /* 0x0003304c01007387 */ /* 0x000fe20000100a00 */
[----:B------:R-:W-:Y:S03]  /*3cb90*/  HMMA.1688.F32.TF32 R72, R44, R22, R140 ;  /* 0x000000162c48723c */ /* 0x000fe6000008108c */
[----:B------:R-:W-:Y:S04]  /*3cba0*/  STL.64 [R1+0x338], R78 ;  /* 0x0003384e01007387 */ /* 0x000fe80000100a00 */
[----:B------:R2:W-:Y:S04]  /*3cbb0*/  STL [R1+0x1fcc], R247 ;  /* 0x001fccf701007387 */ /* 0x0005e80000100800 */
[----:B------:R3:W-:Y:S04]  /*3cbc0*/  STL [R1+0x1fc8], R246 ;  /* 0x001fc8f601007387 */ /* 0x0007e80000100800 */
[----:B------:R4:W-:Y:S04]  /*3cbd0*/  STL [R1+0x1fc4], R245 ;  /* 0x001fc4f501007387 */ /* 0x0009e80000100800 */
[----:B------:R1:W-:Y:S04]  /*3cbe0*/  STL [R1+0x1fc0], R244 ;  /* 0x001fc0f401007387 */ /* 0x0003e80000100800 */
[----:B------:R-:W-:Y:S01]  /*3cbf0*/  LDS R36, [R71+UR14+0xb100] ;  /* 0x00b1000e47247984 */ /* 0x000fe20008000800 */
[----:B--2---:R-:W-:Y:S01]  /*3cc00*/  IMAD.MOV.U32 R247, RZ, RZ, R72 ;  /* 0x000000fffff77224 */ /* 0x004fe200078e0048 */
[----:B---3--:R-:W-:Y:S01]  /*3cc10*/  MOV R246, R73 ;  /* 0x0000004900f67202 */ /* 0x008fe20000000f00 */
[----:B----4-:R-:W-:Y:S01]  /*3cc20*/  IMAD.MOV.U32 R245, RZ, RZ, R74 ;  /* 0x000000fffff57224 */ /* 0x010fe200078e004a */
[----:B------:R-:W-:Y:S01]  /*3cc30*/  LDS R38, [R71+UR14+0xb900] ;  /* 0x00b9000e47267984 */ /* 0x000fe20008000800 */
[----:B-1----:R-:W-:-:S02]  /*3cc40*/  MOV R244, R75 ;  /* 0x0000004b00f47202 */ /* 0x002fc40000000f00 */
[C---:B------:R-:W-:Y:S01]  /*3cc50*/  HMMA.1688.F32.TF32 R72, R44.reuse, R26, R144 ;  /* 0x0000001a2c48723c */ /* 0x040fe20000081090 */
[----:B------:R1:W-:Y:S04]  /*3cc60*/  STL [R1+0x1fdc], R243 ;  /* 0x001fdcf301007387 */ /* 0x0003e80000100800 */
[----:B------:R2:W-:Y:S04]  /*3cc70*/  STL [R1+0x1fd8], R242 ;  /* 0x001fd8f201007387 */ /* 0x0005e80000100800 */
        /* <DEDUP_REMOVED lines=8> */
[----:B------:R-:W-:Y:S01]  /*3cd00*/  LDS R48, [R0+UR14+0xb180] ;  /* 0x00b1800e00307984 */ /* 0x000fe20008000800 */
[C---:B------:R-:W-:Y:S03]  /*3cd10*/  HMMA.1688.F32.TF32 R72, R44.reuse, R30, R148 ;  /* 0x0000001e2c48723c */ /* 0x040fe60000081094 */
[----:B------:R-:W-:Y:S03]  /*3cd20*/  LDS R50, [R0+UR14+0xb980] ;  /* 0x00b9800e00327984 */ /* 0x000fe60008000800 */
[----:B------:R-:W-:Y:S01]  /*3cd30*/  HMMA.1688.F32.TF32 R44, R44, R34, R152 ;  /* 0x000000222c2c723c */ /* 0x000fe20000081098 */
[----:B------:R-:W-:Y:S04]  /*3cd40*/  STL [R1+0x1fec], R239 ;  /* 0x001fecef01007387 */ /* 0x000fe80000100800 */
[----:B------:R-:W-:Y:S04]  /*3cd50*/  STL [R1+0x1fe8], R238 ;  /* 0x001fe8ee01007387 */ /* 0x000fe80000100800 */
[----:B------:R-:W-:Y:S04]  /*3cd60*/  STL [R1+0x1fe4], R237 ;  /* 0x001fe4ed01007387 */ /* 0x000fe80000100800 */
[----:B------:R-:W-:Y:S04]  /*3cd70*/  STL [R1+0x1fe0], R236 ;  /* 0x001fe0ec01007387 */ /* 0x000fe80000100800 */
[----:B------:R1:W-:Y:S04]  /*3cd80*/  STL [R1+0x1ffc], R244 ;  /* 0x001ffcf401007387 */ /* 0x0003e80000100800 */
[----:B------:R2:W-:Y:S04]  /*3cd90*/  STL [R1+0x1ff8], R245 ;  /* 0x001ff8f501007387 */ /* 0x0005e80000100800 */
[----:B------:R3:W-:Y:S01]  /*3cda0*/  STL [R1+0x1ff4], R246 ;  /* 0x001ff4f601007387 */ /* 0x0007e20000100800 */
[----:B-1----:R-:W-:-:S03]  /*3cdb0*/  IMAD.MOV.U32 R244, RZ, RZ, R44 ;  /* 0x000000fffff47224 */ /* 0x002fc600078e002c */
[----:B------:R1:W-:Y:S01]  /*3cdc0*/  STL [R1+0x1ff0], R247 ;  /* 0x001ff0f701007387 */ /* 0x0003e20000100800 */
[----:B--2---:R-:W-:-:S03]  /*3cdd0*/  MOV R245, R45 ;  /* 0x0000002d00f57202 */ /* 0x004fc60000000f00 */
[----:B------:R-:W-:Y:S01]  /*3cde0*/  LDS R49, [R3+UR14+0xb180] ;  /* 0x00b1800e03317984 */ /* 0x000fe20008000800 */
[----:B---3--:R-:W-:-:S03]  /*3cdf0*/  IMAD.MOV.U32 R246, RZ, RZ, R46 ;  /* 0x000000fffff67224 */ /* 0x008fc600078e002e */
[----:B------:R-:W2:Y:S01]  /*3ce00*/  LDS R51, [R3+UR14+0xb980] ;  /* 0x00b9800e03337984 */ /* 0x000ea20008000800 */
[----:B-1----:R-:W-:Y:S02]  /*3ce10*/  MOV R247, R47 ;  /* 0x0000002f00f77202 */ /* 0x002fe40000000f00 */
[C---:B------:R-:W-:Y:S01]  /*3ce20*/  HMMA.1688.F32.TF32 R44, R40.reuse, R6, R156 ;  /* 0x00000006282c723c */ /* 0x040fe2000008109c */
        /* <DEDUP_REMOVED lines=14> */
[----:B-1----:R-:W-:Y:S01]  /*3cf10*/  IMAD.MOV.U32 R240, RZ, RZ, R44 ;  /* 0x000000fffff07224 */ /* 0x002fe200078e002c */
[----:B---3--:R-:W-:Y:S01]  /*3cf20*/  MOV R241, R45 ;  /* 0x0000002d00f17202 */ /* 0x008fe20000000f00 */
[----:B----4-:R-:W-:Y:S01]  /*3cf30*/  IMAD.MOV.U32 R242, RZ, RZ, R46 ;  /* 0x000000fffff27224 */ /* 0x010fe200078e002e */
[----:B------:R-:W-:Y:S01]  /*3cf40*/  MOV R243, R47 ;  /* 0x0000002f00f37202 */ /* 0x000fe20000000f00 */
[----:B------:R-:W-:Y:S01]  /*3cf50*/  LDS R106, [R0+UR14+0xc800] ;  /* 0x00c8000e006a7984 */ /* 0x000fe20008000800 */
[----:B------:R-:W-:Y:S03]  /*3cf60*/  HMMA.1688.F32.TF32 R44, R40, R10, R160 ;  /* 0x0000000a282c723c */ /* 0x000fe600000810a0 */
[----:B------:R-:W-:Y:S01]  /*3cf70*/  LDS R105, [R3+UR14+0xc000] ;  /* 0x00c0000e03697984 */ /* 0x000fe20008000800 */
[----:B------:R-:W-:-:S03]  /*3cf80*/  MOV R92, R60 ;  /* 0x0000003c005c7202 */ /* 0x000fc60000000f00 */
[----:B------:R-:W-:Y:S01]  /*3cf90*/  LDS R107, [R3+UR14+0xc800] ;  /* 0x00c8000e036b7984 */ /* 0x000fe20008000800 */
[----:B------:R-:W-:Y:S01]  /*3cfa0*/  IMAD.MOV.U32 R93, RZ, RZ, R61 ;  /* 0x000000ffff5d7224 */ /* 0x000fe200078e003d */
[----:B------:R-:W-:Y:S01]  /*3cfb0*/  MOV R94, R62 ;  /* 0x0000003e005e7202 */ /* 0x000fe20000000f00 */
[----:B------:R-:W-:Y:S01]  /*3cfc0*/  IMAD.MOV.U32 R95, RZ, RZ, R63 ;  /* 0x000000ffff5f7224 */ /* 0x000fe200078e003f */
[----:B------:R-:W-:Y:S04]  /*3cfd0*/  LDS R136, [R71+UR14+0xc000] ;  /* 0x00c0000e47887984 */ /* 0x000fe80008000800 */
[----:B------:R-:W-:Y:S04]  /*3cfe0*/  LDS R138, [R71+UR14+0xc800] ;  /* 0x00c8000e478a7984 */ /* 0x000fe80008000800 */
[----:B------:R-:W-:Y:S04]  /*3cff0*/  LDS R137, [R252+UR14+0xc000] ;  /* 0x00c0000efc897984 */ /* 0x000fe80008000800 */
[----:B------:R-:W-:Y:S01]  /*3d000*/  LDS R139, [R252+UR14+0xc800] ;  /* 0x00c8000efc8b7984 */ /* 0x000fe20008000800 */
[----:B------:R-:W-:Y:S01]  /*3d010*/  IMAD.MOV.U32 R163, RZ, RZ, R44 ;  /* 0x000000ffffa37224 */ /* 0x000fe200078e002c */
[----:B------:R-:W-:Y:S01]  /*3d020*/  MOV R162, R45 ;  /* 0x0000002d00a27202 */ /* 0x000fe20000000f00 */
[----:B------:R-:W-:Y:S01]  /*3d030*/  IMAD.MOV.U32 R161, RZ, RZ, R46 ;  /* 0x000000ffffa17224 */ /* 0x000fe200078e002e */
[----:B------:R-:W-:-:S02]  /*3d040*/  MOV R160, R47 ;  /* 0x0000002f00a07202 */ /* 0x000fc40000000f00 */
[----:B------:R-:W-:Y:S01]  /*3d050*/  HMMA.1688.F32.TF32 R44, R40, R14, R164 ;  /* 0x0000000e282c723c */ /* 0x000fe200000810a4 */
[----:B------:R-:W-:Y:S01]  /*3d060*/  MOV R236, R75 ;  /* 0x0000004b00ec7202 */ /* 0x000fe20000000f00 */
[----:B------:R-:W-:Y:S01]  /*3d070*/  IMAD.MOV.U32 R237, RZ, RZ, R74 ;  /* 0x000000ffffed7224 */ /* 0x000fe200078e004a */
[----:B------:R-:W-:Y:S01]  /*3d080*/  MOV R238, R73 ;  /* 0x0000004900ee7202 */ /* 0x000fe20000000f00 */
[----:B------:R-:W-:-:S15]  /*3d090*/  IMAD.MOV.U32 R239, RZ, RZ, R72 ;  /* 0x000000ffffef7224 */ /* 0x000fde00078e0048 */
[----:B------:R-:W-:-:S05]  /*3d0a0*/  NOP ;  /* 0x0000000000007918 */ /* 0x000fca0000000000 */
[----:B------:R-:W-:Y:S01]  /*3d0b0*/  IMAD.MOV.U32 R167, RZ, RZ, R44 ;  /* 0x000000ffffa77224 */ /* 0x000fe200078e002c */
[----:B------:R-:W-:Y:S01]  /*3d0c0*/  MOV R166, R45 ;  /* 0x0000002d00a67202 */ /* 0x000fe20000000f00 */
[----:B------:R-:W-:Y:S01]  /*3d0d0*/  IMAD.MOV.U32 R165, RZ, RZ, R46 ;  /* 0x000000ffffa57224 */ /* 0x000fe200078e002e */
[----:B------:R-:W-:Y:S02]  /*3d0e0*/  MOV R164, R47 ;  /* 0x0000002f00a47202 */ /* 0x000fe40000000f00 */
[C---:B------:R-:W-:Y:S01]  /*3d0f0*/  HMMA.1688.F32.TF32 R44, R40.reuse, R18, R168 ;  /* 0x00000012282c723c */ /* 0x040fe200000810a8 */
[----:B------:R1:W-:Y:S04]  /*3d100*/  STL [R1+0x201c], R236 ;  /* 0x00201cec01007387 */ /* 0x0003e80000100800 */
[----:B------:R3:W-:Y:S04]  /*3d110*/  STL [R1+0x2018], R237 ;  /* 0x002018ed01007387 */ /* 0x0007e80000100800 */
[----:B------:R4:W-:Y:S04]  /*3d120*/  STL [R1+0x2014], R238 ;  /* 0x002014ee01007387 */ /* 0x0009e80000100800 */
[----:B------:R4:W-:Y:S01]  /*3d130*/  STL [R1+0x2010], R239 ;  /* 0x002010ef01007387 */ /* 0x0009e20000100800 */
        /* <DEDUP_REMOVED lines=9> */
[----:B--2---:R-:W-:Y:S01]  /*3d1d0*/  HMMA.1688.F32.TF32 R232, R48, R18, R232 ;  /* 0x0000001230e8723c */ /* 0x004fe200000810e8 */
[----:B-1----:R-:W-:Y:S01]  /*3d1e0*/  IMAD.MOV.U32 R236, RZ, RZ, R44 ;  /* 0x000000ffffec7224 */ /* 0x002fe200078e002c */
[----:B---3--:R-:W-:Y:S01]  /*3d1f0*/  MOV R237, R45 ;  /* 0x0000002d00ed7202 */ /* 0x008fe20000000f00 */
[----:B----4-:R-:W-:Y:S01]  /*3d200*/  IMAD.MOV.U32 R238, RZ, RZ, R46 ;  /* 0x000000ffffee7224 */ /* 0x010fe200078e002e */
[----:B------:R-:W-:Y:S01]  /*3d210*/  MOV R239, R47 ;  /* 0x0000002f00ef7202 */ /* 0x000fe20000000f00 */
[----:B------:R-:W-:Y:S01]  /*3d220*/  IMAD.MOV.U32 R101, RZ, RZ, R57 ;  /* 0x000000ffff657224 */ /* 0x000fe200078e0039 */
        /* <DEDUP_REMOVED lines=8> */
[----:B------:R-:W-:Y:S04]  /*3d2b0*/  LDS R168, [R0+UR14+0xc080] ;  /* 0x00c0800e00a87984 */ /* 0x000fe80008000800 */
[----:B------:R-:W-:Y:S04]  /*3d2c0*/  LDS R170, [R0+UR14+0xc880] ;  /* 0x00c8800e00aa7984 */ /* 0x000fe80008000800 */
[----:B------:R-:W-:Y:S04]  /*3d2d0*/  LDS R169, [R3+UR14+0xc080] ;  /* 0x00c0800e03a97984 */ /* 0x000fe80008000800 */
[----:B------:R-:W-:Y:S04]  /*3d2e0*/  LDS R171, [R3+UR14+0xc880] ;  /* 0x00c8800e03ab7984 */ /* 0x000fe80008000800 */
[----:B------:R-:W-:Y:S01]  /*3d2f0*/  IMAD.MOV.U32 R175, RZ, RZ, R44 ;  /* 0x000000ffffaf7224 */ /* 0x000fe200078e002c */
[----:B------:R-:W-:Y:S01]  /*3d300*/  MOV R174, R45 ;  /* 0x0000002d00ae7202 */ /* 0x000fe20000000f00 */
[----:B------:R-:W-:Y:S01]  /*3d310*/  IMAD.MOV.U32 R173, RZ, RZ, R46 ;  /* 0x000000ffffad7224 */ /* 0x000fe200078e002e */
[----:B------:R-:W-:-:S02]  /*3d320*/  MOV R172, R47 ;  /* 0x0000002f00ac7202 */ /* 0x000fc40000000f00 */
[----:B------:R-:W-:-:S15]  /*3d330*/  HMMA.1688.F32.TF32 R44, R40, R26, R176 ;  /* 0x0000001a282c723c */ /* 0x000fde00000810b0 */
[----:B------:R-:W-:-:S09]  /*3d340*/  NOP ;  /* 0x0000000000007918 */ /* 0x000fd20000000000 */
[----:B------:R-:W-:Y:S01]  /*3d350*/  IMAD.MOV.U32 R179, RZ, RZ, R44 ;  /* 0x000000ffffb37224 */ /* 0x000fe200078e002c */
[----:B------:R-:W-:Y:S01]  /*3d360*/  MOV R178, R45 ;  /* 0x0000002d00b27202 */ /* 0x000fe20000000f00 */
[----:B------:R-:W-:Y:S01]  /*3d370*/  IMAD.MOV.U32 R177, RZ, RZ, R46 ;  /* 0x000000ffffb17224 */ /* 0x000fe200078e002e */
[----:B------:R-:W-:Y:S02]  /*3d380*/  MOV R176, R47 ;  /* 0x0000002f00b07202 */ /* 0x000fe40000000f00 */
[----:B------:R-:W-:Y:S06]  /*3d390*/  HMMA.1688.F32.TF32 R44, R40, R30, R180 ;  /* 0x0000001e282c723c */ /* 0x000fec00000810b4 */
[----:B------:R-:W-:-:S15]  /*3d3a0*/  HMMA.1688.F32.TF32 R40, R36, R10, R192 ;  /* 0x0000000a2428723c */ /* 0x000fde00000810c0 */
[----:B------:R-:W-:-:S03]  /*3d3b0*/  NOP ;  /* 0x0000000000007918 */ /* 0x000fc60000000000 */
[----:B------:R-:W-:Y:S01]  /*3d3c0*/  IMAD.MOV.U32 R183, RZ, RZ, R44 ;  /* 0x000000ffffb77224 */ /* 0x000fe200078e002c */
[----:B------:R-:W-:Y:S01]  /*3d3d0*/  MOV R182, R45 ;  /* 0x0000002d00b67202 */ /* 0x000fe20000000f00 */
[----:B------:R-:W-:Y:S01]  /*3d3e0*/  IMAD.MOV.U32 R181, RZ, RZ, R46 ;  /* 0x000000ffffb57224 */ /* 0x000fe200078e002e */
[----:B------:R-:W-:Y:S02]  /*3d3f0*/  MOV R180, R47 ;  /* 0x0000002f00b47202 */ /* 0x000fe40000000f00 */
[C---:B------:R-:W-:Y:S01]  /*3d400*/  HMMA.1688.F32.TF32 R44, R36.reuse, R6, R188 ;  /* 0x00000006242c723c */ /* 0x040fe200000810bc */
[----:B------:R-:W-:Y:S04]  /*3d410*/  STL.64 [R1+0x120], R72 ;  /* 0x0001204801007387 */ /* 0x000fe80000100a00 */
[----:B------:R1:W-:Y:S02]  /*3d420*/  STL.64 [R1+0x128], R74 ;  /* 0x0001284a01007387 */ /* 0x0003e40000100a00 */
[----:B-1----:R-:W-:-:S15]  /*3d430*/  HMMA.1688.F32.TF32 R72, R36, R14, R196 ;  /* 0x0000000e2448723c */ /* 0x002fde00000810c4 */
[----:B------:R-:W-:-:S01]  /*3d440*/  NOP ;  /* 0x0000000000007918 */ /* 0x000fc20000000000 */
[----:B------:R-:W-:Y:S04]  /*3d450*/  STL.64 [R1+0xb0], R44 ;  /* 0x0000b02c01007387 */ /* 0x000fe80000100a00 */
[----:B------:R1:W-:Y:S04]  /*3d460*/  STL.64 [R1+0xb8], R46 ;  /* 0x0000b82e01007387 */ /* 0x0003e80000100a00 */
[----:B------:R-:W-:Y:S04]  /*3d470*/  STL.64 [R1+0xa0], R40 ;  /* 0x0000a02801007387 */ /* 0x000fe80000100a00 */
[----:B------:R2:W-:Y:S01]  /*3d480*/  STL.64 [R1+0xa8], R42 ;  /* 0x0000a82a01007387 */ /* 0x0005e20000100a00 */
[C---:B-1----:R-:W-:Y:S06]  /*3d490*/  HMMA.1688.F32.TF32 R44, R36.reuse, R18, R200 ;  /* 0x00000012242c723c */ /* 0x042fec00000810c8 */
[----:B--2---:R-:W-:Y:S01]  /*3d4a0*/  HMMA.1688.F32.TF32 R40, R36, R22, R204 ;  /* 0x000000162428723c */ /* 0x004fe200000810cc */
[----:B------:R1:W-:Y:S04]  /*3d4b0*/  STL.64 [R1+0x50], R72 ;  /* 0x0000504801007387 */ /* 0x0003e80000100a00 */
[----:B------:R2:W-:-:S12]  /*3d4c0*/  STL.64 [R1+0x58], R74 ;  /* 0x0000584a01007387 */ /* 0x0005d80000100a00 */
[----:B------:R-:W-:Y:S04]  /*3d4d0*/  STL.64 [R1+0x40], R44 ;  /* 0x0000402c01007387 */ /* 0x000fe80000100a00 */
[----:B------:R-:W-:Y:S04]  /*3d4e0*/  STL.64 [R1+0x48], R46 ;  /* 0x0000482e01007387 */ /* 0x000fe80000100a00 */
[----:B------:R-:W3:Y:S04]  /*3d4f0*/  LDL.LU R212, [R1+0x2050] ;  /* 0x0020500001d47983 */ /* 0x000ee80000300800 */
[----:B------:R-:W-:Y:S04]  /*3d500*/  STL.64 [R1+0x30], R40 ;  /* 0x0000302801007387 */ /* 0x000fe80000100a00 */
[----:B------:R3:W-:Y:S04]  /*3d510*/  STL.64 [R1+0x38], R42 ;  /* 0x0000382a01007387 */ /* 0x0007e80000100a00 */
[----:B------:R-:W3:Y:S04]  /*3d520*/  LDL.LU R213, [R1+0x204c] ;  /* 0x00204c0001d57983 */ /* 0x000ee80000300800 */
[----:B------:R-:W3:Y:S04]  /*3d530*/  LDL.LU R214, [R1+0x2048] ;  /* 0x0020480001d67983 */ /* 0x000ee80000300800 */
[----:B------:R-:W3:Y:S04]  /*3d540*/  LDL.LU R215, [R1+0x2044] ;  /* 0x0020440001d77983 */ /* 0x000ee80000300800 */
[----:B------:R-:W4:Y:S04]  /*3d550*/  LDL.LU R208, [R1+0x2040] ;  /* 0x0020400001d07983 */ /* 0x000f280000300800 */
[----:B------:R-:W4:Y:S04]  /*3d560*/  LDL.LU R209, [R1+0x203c] ;  /* 0x00203c0001d17983 */ /* 0x000f280000300800 */
[----:B------:R-:W4:Y:S04]  /*3d570*/  LDL.LU R210, [R1+0x2038] ;  /* 0x0020380001d27983 */ /* 0x000f280000300800 */
[----:B------:R-:W4:Y:S01]  /*3d580*/  LDL.LU R211, [R1+0x2034] ;  /* 0x0020340001d37983 */ /* 0x000f220000300800 */
[----:B-1----:R-:W-:-:S03]  /*3d590*/  IMAD.MOV.U32 R72, RZ, RZ, R223 ;  /* 0x000000ffff487224 */ /* 0x002fc600078e00df */
[----:B------:R-:W4:Y:S01]  /*3d5a0*/  LDL.LU R84, [R1+0x60] ;  /* 0x0000600001547983 */ /* 0x000f220000300800 */
[----:B------:R-:W-:-:S03]  /*3d5b0*/  MOV R73, R226 ;  /* 0x000000e200497202 */ /* 0x000fc60000000f00 */
[----:B------:R-:W4:Y:S01]  /*3d5c0*/  LDL.LU R85, [R1+0x64] ;  /* 0x0000640001557983 */ /* 0x000f220000300800 */
[----:B--2---:R-:W-:-:S03]  /*3d5d0*/  IMAD.MOV.U32 R74, RZ, RZ, R227 ;  /* 0x000000ffff4a7224 */ /* 0x004fc600078e00e3 */
[----:B------:R-:W2:Y:S04]  /*3d5e0*/  LDL.LU R86, [R1+0x68] ;  /* 0x0000680001567983 */ /* 0x000ea80000300800 */
[----:B------:R-:W2:Y:S01]  /*3d5f0*/  LDL.LU R87, [R1+0x6c] ;  /* 0x00006c0001577983 */ /* 0x000ea20000300800 */
[----:B------:R-:W-:-:S03]  /*3d600*/  MOV R75, R231 ;  /* 0x000000e7004b7202 */ /* 0x000fc60000000f00 */
[----:B------:R-:W2:Y:S04]  /*3d610*/  LDL.LU R223, [R1+0x2030] ;  /* 0x0020300001df7983 */ /* 0x000ea80000300800 */
[----:B------:R-:W2:Y:S04]  /*3d620*/  LDL.LU R226, [R1+0x202c] ;  /* 0x00202c0001e27983 */ /* 0x000ea80000300800 */
[----:B------:R-:W2:Y:S04]  /*3d630*/  LDL.LU R227, [R1+0x2028] ;  /* 0x0020280001e37983 */ /* 0x000ea80000300800 */
[----:B------:R-:W2:Y:S01]  /*3d640*/  LDL.LU R231, [R1+0x2024] ;  /* 0x0020240001e77983 */ /* 0x000ea20000300800 */
[C---:B---3--:R-:W-:Y:S01]  /*3d650*/  HMMA.1688.F32.TF32 R40, R36.reuse, R30, R212 ;  /* 0x0000001e2428723c */ /* 0x048fe200000810d4 */
[----:B------:R-:W-:Y:S01]  /*3d660*/  MOV R98, R13 ;  /* 0x0000000d00627202 */ /* 0x000fe20000000f00 */
[----:B------:R-:W-:Y:S01]  /*3d670*/  IMAD.MOV.U32 R99, RZ, RZ, R12 ;  /* 0x000000ffff637224 */ /* 0x000fe200078e000c */
        /* <DEDUP_REMOVED lines=9> */
[----:B------:R-:W-:Y:S01]  /*3d710*/  MOV R88, R33 ;  /* 0x0000002100587202 */ /* 0x000fe20000000f00 */
[----:B------:R-:W-:Y:S01]  /*3d720*/  HMMA.1688.F32.TF32 R36, R36, R34, R216 ;  /* 0x000000222424723c */ /* 0x000fe200000810d8 */
[----:B------:R-:W-:Y:S01]  /*3d730*/  IMAD.MOV.U32 R89, RZ, RZ, R32 ;  /* 0x000000ffff597224 */ /* 0x000fe200078e0020 */
[----:B------:R-:W-:Y:S04]  /*3d740*/  LDS R213, [R252+UR14+0xc080] ;  /* 0x00c0800efcd57984 */ /* 0x000fe80008000800 */
[----:B------:R-:W-:Y:S01]  /*3d750*/  LDS R215, [R252+UR14+0xc880] ;  /* 0x00c8800efcd77984 */ /* 0x000fe20008000800 */
[C---:B--2---:R-:W-:Y:S06]  /*3d760*/  HMMA.1688.F32.TF32 R224, R48.reuse, R10, R224 ;  /* 0x0000000a30e0723c */ /* 0x044fec00000810e0 */
[C---:B------:R-:W-:Y:S04]  /*3d770*/  HMMA.1688.F32.TF32 R228, R48.reuse, R14, R228 ;  /* 0x0000000e30e4723c */ /* 0x040fe800000810e4 */
[----:B------:R-:W-:Y:S04]  /*3d780*/  STL.64 [R1+0x20], R44 ;  /* 0x0000202c01007387 */ /* 0x000fe80000100a00 */
[----:B------:R-:W-:Y:S04]  /*3d790*/  STL.64 [R1+0x28], R46 ;  /* 0x0000282e01007387 */ /* 0x000fe80000100a00 */
[----:B------:R-:W-:Y:S04]  /*3d7a0*/  STL.64 [R1+0x10], R40 ;  /* 0x0000102801007387 */ /* 0x000fe80000100a00 */
[----:B------:R-:W-:Y:S04]  /*3d7b0*/  STL.64 [R1+0x18], R42 ;  /* 0x0000182a01007387 */ /* 0x000fe80000100a00 */
[----:B------:R-:W-:Y:S04]  /*3d7c0*/  STL.64 [R1], R36 ;  /* 0x0000002401007387 */ /* 0x000fe80000100a00 */
[----:B------:R1:W-:Y:S04]  /*3d7d0*/  STL.64 [R1+0x8], R38 ;  /* 0x0000082601007387 */ /* 0x0003e80000100a00 */
[----:B------:R-:W-:Y:S04]  /*3d7e0*/  STL [R1+0x1f8c], R226 ;  /* 0x001f8ce201007387 */ /* 0x000fe80000100800 */
[----:B------:R-:W-:Y:S04]  /*3d7f0*/  STL [R1+0x1f88], R227 ;  /* 0x001f88e301007387 */ /* 0x000fe80000100800 */
[----:B------:R-:W-:Y:S04]  /*3d800*/  STL [R1+0x1f84], R230 ;  /* 0x001f84e601007387 */ /* 0x000fe80000100800 */
[----:B------:R-:W-:Y:S04]  /*3d810*/  STL [R1+0x1f80], R231 ;  /* 0x001f80e701007387 */ /* 0x000fe80000100800 */
[----:B------:R-:W2:Y:S04]  /*3d820*/  LDL.LU R108, [R1+0x2c0] ;  /* 0x0002c000016c7983 */ /* 0x000ea80000300800 */
[----:B------:R-:W2:Y:S04]  /*3d830*/  LDL.LU R109, [R1+0x2c4] ;  /* 0x0002c400016d7983 */ /* 0x000ea80000300800 */
[----:B------:R-:W2:Y:S04]  /*3d840*/  LDL.LU R110, [R1+0x2c8] ;  /* 0x0002c800016e7983 */ /* 0x000ea80000300800 */
[----:B------:R-:W3:Y:S01]  /*3d850*/  LDL.LU R2, [R1+0x2020] ;  /* 0x0020200001027983 */ /* 0x000ee20000300800 */
[----:B-1----:R-:W-:Y:S03]  /*3d860*/  HMMA.1688.F32.TF32 R36, R48, R22, R84 ;  /* 0x000000163024723c */ /* 0x002fe60000081054 */
[----:B------:R-:W-:Y:S04]  /*3d870*/  LDS R84, [R71+UR14+0xb180] ;  /* 0x00b1800e47547984 */ /* 0x000fe80008000800 */
[----:B------:R-:W-:Y:S04]  /*3d880*/  LDS R86, [R71+UR14+0xb980] ;  /* 0x00b9800e47567984 */ /* 0x000fe80008000800 */
[----:B------:R-:W-:Y:S04]  /*3d890*/  LDS R85, [R252+UR14+0xb180] ;  /* 0x00b1800efc557984 */ /* 0x000fe80008000800 */
[----:B------:R-:W2:Y:S04]  /*3d8a0*/  LDS R87, [R252+UR14+0xb980] ;  /* 0x00b9800efc577984 */ /* 0x000ea80008000800 */
[----:B---3--:R-:W1:Y:S01]  /*3d8b0*/  LDSM.16.M88.4 R64, [R2+UR17+0x20180] ;  /* 0x020180110240783b */ /* 0x008e620008000200 */
[----:B--2---:R-:W-:Y:S01]  /*3d8c0*/  HMMA.1688.F32.TF32 R108, R84, R6, R108 ;  /* 0x00000006546c723c */ /* 0x004fe2000008106c */
[----:B------:R-:W-:Y:S01]  /*3d8d0*/  MOV R100, R25 ;  /* 0x0000001900647202 */ /* 0x000fe20000000f00 */
[----:B------:R-:W-:Y:S01]  /*3d8e0*/  IMAD.MOV.U32 R101, RZ, RZ, R24 ;  /* 0x000000ffff657224 */ /* 0x000fe200078e0018 */
[----:B------:R-:W-:Y:S01]  /*3d8f0*/  MOV R102, R21 ;  /* 0x0000001500667202 */ /* 0x000fe20000000f00 */
[----:B------:R-:W-:Y:S01]  /*3d900*/  IMAD.MOV.U32 R103, RZ, RZ, R20 ;  /* 0x000000ffff677224 */ /* 0x000fe200078e0014 */
[----:B------:R-:W2:Y:S01]  /*3d910*/  LDSM.16.M88.4 R60, [R2+UR17+0x21180] ;  /* 0x02118011023c783b */ /* 0x000ea20008000200 */
[C---:B------:R-:W-:Y:S03]  /*3d920*/  HMMA.1688.F32.TF32 R44, R48.reuse, R30, R76 ;  /* 0x0000001e302c723c */ /* 0x040fe6000008104c */
[----:B------:R-:W-:Y:S03]  /*3d930*/  LDSM.16.M88.4 R68, [R2+UR17+0x23180] ;  /* 0x023180110244783b */ /* 0x000fe60008000200 */
[C---:B------:R-:W-:Y:S01]  /*3d940*/  HMMA.1688.F32.TF32 R40, R48.reuse, R26, R80 ;  /* 0x0000001a3028723c */ /* 0x040fe20000081050 */
[----:B------:R-:W-:Y:S04]  /*3d950*/  LDSM.16.M88.4 R80, [R2+UR17+0x24180] ;  /* 0x024180110250783b */ /* 0x000fe80008000200 */
[----:B------:R-:W-:Y:S01]  /*3d960*/  LDSM.16.M88.4 R76, [R2+UR17+0x25180] ;  /* 0x02518011024c783b */ /* 0x000fe20008000200 */
[----:B------:R-:W-:Y:S03]  /*3d970*/  HMMA.1688.F32.TF32 R248, R48, R6, R220 ;  /* 0x0000000630f8723c */ /* 0x000fe600000810dc */
[----:B------:R-:W-:Y:S04]  /*3d980*/  LDSM.16.M88.4 R56, [R2+UR17+0x26180] ;  /* 0x026180110238783b */ /* 0x000fe80008000200 */
[----:B------:R-:W-:Y:S04]  /*3d990*/  LDSM.16.M88.4 R52, [R2+UR17+0x27180] ;  /* 0x027180110234783b */ /* 0x000fe80008000200 */
[----:B-1----:R-:W-:Y:S04]  /*3d9a0*/  STL [R1+0x1f5c], R66 ;  /* 0x001f5c4201007387 */ /* 0x002fe80000100800 */
[----:B------:R1:W-:Y:S04]  /*3d9b0*/  STL [R1+0x1f58], R67 ;  /* 0x001f584301007387 */ /* 0x0003e80000100800 */
[----:B------:R-:W-:Y:S04]  /*3d9c0*/  STL [R1+0x1d04], R2 ;  /* 0x001d040201007387 */ /* 0x000fe80000100800 */
[----:B------:R3:W-:Y:S04]  /*3d9d0*/  STL.64 [R1+0x2c0], R108 ;  /* 0x0002c06c01007387 */ /* 0x0007e80000100a00 */
[----:B------:R-:W4:Y:S04]  /*3d9e0*/  LDL.LU R128, [R1+0x340] ;  /* 0x0003400001807983 */ /* 0x000f280000300800 */
[----:B------:R-:W4:Y:S04]  /*3d9f0*/  LDL.LU R129, [R1+0x344] ;  /* 0x0003440001817983 */ /* 0x000f280000300800 */
[----:B------:R-:W4:Y:S04]  /*3da00*/  LDL.LU R130, [R1+0x348] ;  /* 0x0003480001827983 */ /* 0x000f280000300800 */
[----:B------:R-:W4:Y:S04]  /*3da10*/  LDL.LU R131, [R1+0x34c] ;  /* 0x00034c0001837983 */ /* 0x000f280000300800 */
[----:B------:R-:W2:Y:S04]  /*3da20*/  LDL.LU R148, [R1+0x1b0] ;  /* 0x0001b00001947983 */ /* 0x000ea80000300800 */
[----:B------:R-:W2:Y:S04]  /*3da30*/  LDL.LU R149, [R1+0x1b4] ;  /* 0x0001b40001957983 */ /* 0x000ea80000300800 */
[----:B------:R-:W2:Y:S04]  /*3da40*/  LDL.LU R150, [R1+0x1b8] ;  /* 0x0001b80001967983 */ /* 0x000ea80000300800 */
[----:B------:R-:W2:Y:S04]  /*3da50*/  LDL.LU R151, [R1+0x1bc] ;  /* 0x0001bc0001977983 */ /* 0x000ea80000300800 */
[----:B------:R-:W2:Y:S04]  /*3da60*/  LDL.LU R144, [R1+0x380] ;  /* 0x0003800001907983 */ /* 0x000ea80000300800 */
[----:B------:R-:W2:Y:S01]  /*3da70*/  LDL.LU R145, [R1+0x384] ;  /* 0x0003840001917983 */ /* 0x000ea20000300800 */
[----:B-1----:R-:W-:-:S03]  /*3da80*/  MOV R67, R110 ;  /* 0x0000006e00437202 */ /* 0x002fc60000000f00 */
[----:B------:R-:W2:Y:S01]  /*3da90*/  LDL.LU R146, [R1+0x388] ;  /* 0x0003880001927983 */ /* 0x000ea20000300800 */
[----:B------:R-:W-:-:S03]  /*3daa0*/  IMAD.MOV.U32 R66, RZ, RZ, R111 ;  /* 0x000000ffff427224 */ /* 0x000fc600078e006f */
[----:B------:R-:W2:Y:S04]  /*3dab0*/  LDL.LU R147, [R1+0x38c] ;  /* 0x00038c0001937983 */ /* 0x000ea80000300800 */
[----:B---3--:R-:W3:Y:S04]  /*3dac0*/  LDL.LU R108, [R1+0x370] ;  /* 0x00037000016c7983 */ /* 0x008ee80000300800 */
[----:B------:R-:W3:Y:S04]  /*3dad0*/  LDL.LU R109, [R1+0x374] ;  /* 0x00037400016d7983 */ /* 0x000ee80000300800 */
        /* <DEDUP_REMOVED lines=14> */
[C---:B----4-:R-:W-:Y:S06]  /*3dbc0*/  HMMA.1688.F32.TF32 R28, R84.reuse, R30, R128 ;  /* 0x0000001e541c723c */ /* 0x050fec0000081080 */
[C---:B--2---:R-:W-:Y:S06]  /*3dbd0*/  HMMA.1688.F32.TF32 R148, R84.reuse, R10, R148 ;  /* 0x0000000a5494723c */ /* 0x044fec0000081094 */
[C---:B------:R-:W-:Y:S06]  /*3dbe0*/  HMMA.1688.F32.TF32 R12, R84.reuse, R14, R144 ;  /* 0x0000000e540c723c */ /* 0x040fec0000081090 */
[----:B---3--:R-:W-:Y:S01]  /*3dbf0*/  HMMA.1688.F32.TF32 R16, R84, R18, R108 ;  /* 0x000000125410723c */ /* 0x008fe2000008106c */
[----:B------:R-:W-:Y:S01]  /*3dc00*/  MOV R128, R96 ;  /* 0x0000006000807202 */ /* 0x000fe20000000f00 */
[----:B------:R-:W-:-:S15]  /*3dc10*/  IMAD.MOV.U32 R129, RZ, RZ, R97 ;  /* 0x000000ffff817224 */ /* 0x000fde00078e0061 */
[----:B------:R-:W-:Y:S04]  /*3dc20*/  STL.64 [R1+0x1f68], R14 ;  /* 0x001f680e01007387 */ /* 0x000fe80000100a00 */
[----:B------:R-:W-:Y:S01]  /*3dc30*/  STL.64 [R1+0x1f60], R12 ;  /* 0x001f600c01007387 */ /* 0x000fe20000100a00 */
[----:B------:R-:W-:Y:S01]  /*3dc40*/  MOV R130, R98 ;  /* 0x0000006200827202 */ /* 0x000fe20000000f00 */
[----:B------:R-:W-:Y:S01]  /*3dc50*/  IMAD.MOV.U32 R131, RZ, RZ, R99 ;  /* 0x000000ffff837224 */ /* 0x000fe200078e0063 */
[----:B------:R-:W-:Y:S01]  /*3dc60*/  HMMA.1688.F32.TF32 R24, R84, R26, R132 ;  /* 0x0000001a5418723c */ /* 0x000fe20000081084 */
[----:B------:R-:W-:Y:S04]  /*3dc70*/  STL.64 [R1+0x1f78], R18 ;  /* 0x001f781201007387 */ /* 0x000fe80000100a00 */
[----:B------:R-:W-:Y:S02]  /*3dc80*/  STL.64 [R1+0x1f70], R16 ;  /* 0x001f701001007387 */ /* 0x000fe40000100a00 */
[----:B------:R-:W-:-:S02]  /*3dc90*/  MOV R132, R100 ;  /* 0x0000006400847202 */ /* 0x000fc40000000f00 */
[----:B------:R-:W2:Y:S01]  /*3dca0*/  LDL.LU R96, [R1+0x250] ;  /* 0x0002500001607983 */ /* 0x000ea20000300800 */
[----:B------:R-:W-:-:S03]  /*3dcb0*/  IMAD.MOV.U32 R133, RZ, RZ, R101 ;  /* 0x000000ffff857224 */ /* 0x000fc600078e0065 */
[----:B------:R-:W2:Y:S01]  /*3dcc0*/  LDL.LU R97, [R1+0x254] ;  /* 0x0002540001617983 */ /* 0x000ea20000300800 */
[----:B------:R-:W-:-:S03]  /*3dcd0*/  MOV R134, R102 ;  /* 0x0000006600867202 */ /* 0x000fc60000000f00 */
[----:B------:R-:W2:Y:S01]  /*3dce0*/  LDL.LU R98, [R1+0x258] ;  /* 0x0002580001627983 */ /* 0x000ea20000300800 */
[----:B------:R-:W-:-:S03]  /*3dcf0*/  IMAD.MOV.U32 R135, RZ, RZ, R103 ;  /* 0x000000ffff877224 */ /* 0x000fc600078e0067 */
[----:B------:R-:W2:Y:S01]  /*3dd00*/  LDL.LU R99, [R1+0x25c] ;  /* 0x00025c0001637983 */ /* 0x000ea20000300800 */
[----:B------:R-:W-:-:S03]  /*3dd10*/  MOV R226, R148 ;  /* 0x0000009400e27202 */ /* 0x000fc60000000f00 */
[----:B------:R-:W3:Y:S01]  /*3dd20*/  LDL.LU R100, [R1+0x240] ;  /* 0x0002400001647983 */ /* 0x000ee20000300800 */
[----:B------:R-:W-:-:S03]  /*3dd30*/  IMAD.MOV.U32 R227, RZ, RZ, R149 ;  /* 0x000000ffffe37224 */ /* 0x000fc600078e0095 */
[----:B------:R-:W3:Y:S01]  /*3dd40*/  LDL.LU R101, [R1+0x244] ;  /* 0x0002440001657983 */ /* 0x000ee20000300800 */
[----:B------:R-:W-:-:S03]  /*3dd50*/  MOV R230, R150 ;  /* 0x0000009600e67202 */ /* 0x000fc60000000f00 */
[----:B------:R-:W3:Y:S01]  /*3dd60*/  LDL.LU R102, [R1+0x248] ;  /* 0x0002480001667983 */ /* 0x000ee20000300800 */
[----:B------:R-:W-:-:S03]  /*3dd70*/  IMAD.MOV.U32 R231, RZ, RZ, R151 ;  /* 0x000000ffffe77224 */ /* 0x000fc600078e0097 */
[----:B------:R-:W3:Y:S04]  /*3dd80*/  LDL.LU R103, [R1+0x24c] ;  /* 0x00024c0001677983 */ /* 0x000ee80000300800 */
[----:B------:R-:W4:Y:S04]  /*3dd90*/  LDL.LU R148, [R1+0x1a0] ;  /* 0x0001a00001947983 */ /* 0x000f280000300800 */
[----:B------:R-:W4:Y:S04]  /*3dda0*/  LDL.LU R149, [R1+0x1a4] ;  /* 0x0001a40001957983 */ /* 0x000f280000300800 */
[----:B------:R-:W4:Y:S04]  /*3ddb0*/  LDL.LU R150, [R1+0x1a8] ;  /* 0x0001a80001967983 */ /* 0x000f280000300800 */
[----:B------:R-:W4:Y:S01]  /*3ddc0*/  LDL.LU R151, [R1+0x1ac] ;  /* 0x0001ac0001977983 */ /* 0x000f220000300800 */
[-C--:B------:R-:W-:Y:S03]  /*3ddd0*/  HMMA.1688.F32.TF32 R48, R48, R34.reuse, R72 ;  /* 0x000000223030723c */ /* 0x080fe60000081048 */
[----:B------:R-:W1:Y:S01]  /*3dde0*/  LDSM.16.M88.4 R72, [R2+UR17+0x22180] ;  /* 0x022180110248783b */ /* 0x000e620008000200 */
[----:B------:R-:W-:Y:S01]  /*3ddf0*/  MOV R108, R9 ;  /* 0x00000009006c7202 */ /* 0x000fe20000000f00 */
[----:B------:R-:W-:Y:S01]  /*3de00*/  IMAD.MOV.U32 R109, RZ, RZ, R8 ;  /* 0x000000ffff6d7224 */ /* 0x000fe200078e0008 */
[----:B------:R-:W-:Y:S01]  /*3de10*/  MOV R110, R5 ;  /* 0x00000005006e7202 */ /* 0x000fe20000000f00 */
[----:B------:R-:W-:Y:S01]  /*3de20*/  IMAD.MOV.U32 R111, RZ, RZ, R4 ;  /* 0x000000ffff6f7224 */ /* 0x000fe200078e0004 */
[C---:B------:R-:W-:Y:S07]  /*3de30*/  HMMA.1688.F32.TF32 R32, R84.reuse, R34, R124 ;  /* 0x000000225420723c */ /* 0x040fee000008107c */
[----:B------:R-:W-:Y:S01]  /*3de40*/  MOV R124, R108 ;  /* 0x0000006c007c7202 */ /* 0x000fe20000000f00 */
[----:B------:R-:W-:Y:S01]  /*3de50*/  IMAD.MOV.U32 R125, RZ, RZ, R109 ;  /* 0x000000ffff7d7224 */ /* 0x000fe200078e006d */
[----:B------:R-:W4:Y:S01]  /*3de60*/  LDL.LU R108, [R1+0x190] ;  /* 0x00019000016c7983 */ /* 0x000f220000300800 */
[----:B------:R-:W-:Y:S01]  /*3de70*/  MOV R126, R110 ;  /* 0x0000006e007e7202 */ /* 0x000fe20000000f00 */
[----:B------:R-:W-:Y:S01]  /*3de80*/  HMMA.1688.F32.TF32 R20, R84, R22, R140 ;  /* 0x000000165414723c */ /* 0x000fe2000008108c */
[----:B------:R-:W-:Y:S01]  /*3de90*/  IMAD.MOV.U32 R127, RZ, RZ, R111 ;  /* 0x000000ffff7f7224 */ /* 0x000fe200078e006f */
[----:B------:R-:W4:Y:S04]  /*3dea0*/  LDL.LU R109, [R1+0x194] ;  /* 0x00019400016d7983 */ /* 0x000f280000300800 */
[----:B------:R-:W4:Y:S04]  /*3deb0*/  LDL.LU R110, [R1+0x198] ;  /* 0x00019800016e7983 */ /* 0x000f280000300800 */
[----:B------:R-:W4:Y:S01]  /*3dec0*/  LDL.LU R111, [R1+0x19c] ;  /* 0x00019c00016f7983 */ /* 0x000f220000300800 */
[C---:B------:R-:W-:Y:S06]  /*3ded0*/  HMMA.1688.F32.TF32 R8, R104.reuse, R60, R116 ;  /* 0x0000003c6808723c */ /* 0x040fec0000081074 */
[C---:B-1----:R-:W-:Y:S01]  /*3dee0*/  HMMA.1688.F32.TF32 R84, R104.reuse, R72, R112 ;  /* 0x000000486854723c */ /* 0x042fe20000081070 */
[----:B------:R-:W4:Y:S04]  /*3def0*/  LDL.LU R112, [R1+0x180] ;  /* 0x0001800001707983 */ /* 0x000f280000300800 */
[----:B------:R-:W4:Y:S04]  /*3df00*/  LDL.LU R113, [R1+0x184] ;  /* 0x0001840001717983 */ /* 0x000f280000300800 */
[----:B------:R-:W4:Y:S04]  /*3df10*/  LDL.LU R114, [R1+0x188] ;  /* 0x0001880001727983 */ /* 0x000f280000300800 */
[----:B------:R-:W4:Y:S01]  /*3df20*/  LDL.LU R115, [R1+0x18c] ;  /* 0x00018c0001737983 */ /* 0x000f220000300800 */
[C---:B------:R-:W-:Y:S03]  /*3df30*/  HMMA.1688.F32.TF32 R4, R104.reuse, R64, R120 ;  /* 0x000000406804723c */ /* 0x040fe60000081078 */
        /* <DEDUP_REMOVED lines=15> */
[C---:B------:R-:W-:Y:S03]  /*3e030*/  HMMA.1688.F32.TF32 R88, R104.reuse, R68, R88 ;  /* 0x000000446858723c */ /* 0x040fe60000081058 */
[----:B------:R-:W4:Y:S04]  /*3e040*/  LDL.LU R143, [R1+0x10c] ;  /* 0x00010c00018f7983 */ /* 0x000f280000300800 */
[----:B------:R-:W4:Y:S01]  /*3e050*/  LDL.LU R144, [R1+0xf0] ;  /* 0x0000f00001907983 */ /* 0x000f220000300800 */
[C---:B------:R-:W-:Y:S03]  /*3e060*/  HMMA.1688.F32.TF32 R92, R104.reuse, R80, R92 ;  /* 0x00000050685c723c */ /* 0x040fe6000008105c */
[----:B------:R-:W4:Y:S04]  /*3e070*/  LDL.LU R145, [R1+0xf4] ;  /* 0x0000f40001917983 */ /* 0x000f280000300800 */
[----:B------:R-:W4:Y:S04]  /*3e080*/  LDL.LU R146, [R1+0xf8] ;  /* 0x0000f80001927983 */ /* 0x000f280000300800 */
[----:B------:R-:W4:Y:S01]  /*3e090*/  LDL.LU R147, [R1+0xfc] ;  /* 0x0000fc0001937983 */ /* 0x000f220000300800 */
[C---:B--2---:R-:W-:Y:S06]  /*3e0a0*/  HMMA.1688.F32.TF32 R96, R104.reuse, R76, R96 ;  /* 0x0000004c6860723c */ /* 0x044fec0000081060 */
[C---:B---3--:R-:W-:Y:S06]  /*3e0b0*/  HMMA.1688.F32.TF32 R100, R104.reuse, R56, R100 ;  /* 0x000000386864723c */ /* 0x048fec0000081064 */
[----:B----4-:R-:W-:Y:S01]  /*3e0c0*/  HMMA.1688.F32.TF32 R104, R104, R52, R148 ;  /* 0x000000346868723c */ /* 0x010fe20000081094 */
        /* <DEDUP_REMOVED lines=8> */
[C---:B------:R-:W-:Y:S03]  /*3e150*/  HMMA.1688.F32.TF32 R108, R136.reuse, R64, R108 ;  /* 0x00000040886c723c */ /* 0x040fe6000008106c */
[----:B------:R-:W4:Y:S03]  /*3e160*/  LDL.LU R156, [R1+0xc0] ;  /* 0x0000c000019c7983 */ /* 0x000f260000300800 */
[C---:B------:R-:W-:Y:S01]  /*3e170*/  HMMA.1688.F32.TF32 R124, R136.reuse, R80, R124 ;  /* 0x00000050887c723c */ /* 0x040fe2000008107c */
[----:B------:R-:W4:Y:S04]  /*3e180*/  LDL.LU R157, [R1+0xc4] ;  /* 0x0000c400019d7983 */ /* 0x000f280000300800 */
[----:B------:R-:W4:Y:S01]  /*3e190*/  LDL.LU R158, [R1+0xc8] ;  /* 0x0000c800019e7983 */ /* 0x000f220000300800 */
[C---:B------:R-:W-:Y:S03]  /*3e1a0*/  HMMA.1688.F32.TF32 R128, R136.reuse, R76, R128 ;  /* 0x0000004c8880723c */ /* 0x040fe60000081080 */
[----:B------:R-:W4:Y:S03]  /*3e1b0*/  LDL.LU R159, [R1+0xcc] ;  /* 0x0000cc00019f7983 */ /* 0x000f260000300800 */
[C---:B------:R-:W-:Y:S06]  /*3e1c0*/  HMMA.1688.F32.TF32 R132, R136.reuse, R56, R132 ;  /* 0x000000388884723c */ /* 0x040fec0000081084 */
[C---:B------:R-:W-:Y:S06]  /*3e1d0*/  HMMA.1688.F32.TF32 R112, R136.reuse, R60, R112 ;  /* 0x0000003c8870723c */ /* 0x040fec0000081070 */
[C---:B------:R-:W-:Y:S06]  /*3e1e0*/  HMMA.1688.F32.TF32 R116, R136.reuse, R72, R116 ;  /* 0x000000488874723c */ /* 0x040fec0000081074 */
[C---:B------:R-:W-:Y:S06]  /*3e1f0*/  HMMA.1688.F32.TF32 R120, R136.reuse, R68, R120 ;  /* 0x000000448878723c */ /* 0x040fec0000081078 */
[----:B------:R-:W-:Y:S06]  /*3e200*/  HMMA.1688.F32.TF32 R136, R136, R52, R184 ;  /* 0x000000348888723c */ /* 0x000fec00000810b8 */
[C---:B------:R-:W-:Y:S06]  /*3e210*/  HMMA.1688.F32.TF32 R140, R168.reuse, R64, R140 ;  /* 0x00000040a88c723c */ /* 0x040fec000008108c */
[----:B------:R-:W-:Y:S11]  /*3e220*/  HMMA.1688.F32.TF32 R144, R168, R60, R144 ;  /* 0x0000003ca890723c */ /* 0x000ff60000081090 */
        /* <DEDUP_REMOVED lines=8> */
[----:B------:R1:W-:Y:S04]  /*3e2b0*/  STL [R1+0x1ed4], R144 ;  /* 0x001ed49001007387 */ /* 0x0003e80000100800 */
[----:B------:R1:W-:Y:S04]  /*3e2c0*/  STL [R1+0x1ed0], R145 ;  /* 0x001ed09101007387 */ /* 0x0003e80000100800 */
[----:B------:R1:W-:Y:S04]  /*3e2d0*/  STL [R1+0x1ecc], R146 ;  /* 0x001ecc9201007387 */ /* 0x0003e80000100800 */
[----:B------:R1:W-:Y:S02]  /*3e2e0*/  STL [R1+0x1ec8], R147 ;  /* 0x001ec89301007387 */ /* 0x0003e40000100800 */
[----:B-1----:R-:W-:Y:S01]  /*3e2f0*/  MOV R144, R236 ;  /* 0x000000ec00907202 */ /* 0x002fe20000000f00 */
[----:B------:R-:W-:Y:S01]  /*3e300*/  IMAD.MOV.U32 R145, RZ, RZ, R237 ;  /* 0x000000ffff917224 */ /* 0x000fe200078e00ed */
[----:B------:R-:W-:-:S02]  /*3e310*/  MOV R216, R240 ;  /* 0x000000f000d87202 */ /* 0x000fc40000000f00 */
[----:B------:R-:W-:Y:S01]  /*3e320*/  MOV R146, R238 ;  /* 0x000000ee00927202 */ /* 0x000fe20000000f00 */
[----:B------:R-:W-:Y:S02]  /*3e330*/  IMAD.MOV.U32 R217, RZ, RZ, R241 ;  /* 0x000000ffffd97224 */ /* 0x000fe400078e00f1 */
[----:B------:R-:W-:Y:S01]  /*3e340*/  IMAD.MOV.U32 R147, RZ, RZ, R239 ;  /* 0x000000ffff937224 */ /* 0x000fe200078e00ef */
[----:B------:R-:W-:Y:S01]  /*3e350*/  MOV R218, R242 ;  /* 0x000000f200da7202 */ /* 0x000fe20000000f00 */
[----:B------:R-:W-:Y:S01]  /*3e360*/  IMAD.MOV.U32 R219, RZ, RZ, R243 ;  /* 0x000000ffffdb7224 */ /* 0x000fe200078e00f3 */
[C---:B--2---:R-:W-:Y:S06]  /*3e370*/  HMMA.1688.F32.TF32 R148, R168.reuse, R72, R148 ;  /* 0x00000048a894723c */ /* 0x044fec0000081094 */
[----:B---3--:R-:W-:-:S15]  /*3e380*/  HMMA.1688.F32.TF32 R152, R168, R68, R152 ;  /* 0x00000044a898723c */ /* 0x008fde0000081098 */
[----:B------:R-:W-:-:S02]  /*3e390*/  NOP ;  /* 0x0000000000007918 */ /* 0x000fc40000000000 */
        /* <DEDUP_REMOVED lines=8> */
[----:B------:R-:W4:Y:S04]  /*3e420*/  LDL.LU R236, [R1+0x201c] ;  /* 0x00201c0001ec7983 */ /* 0x000f280000300800 */
[----:B------:R-:W4:Y:S04]  /*3e430*/  LDL.LU R237, [R1+0x2018] ;  /* 0x0020180001ed7983 */ /* 0x000f280000300800 */
[----:B------:R-:W4:Y:S04]  /*3e440*/  LDL.LU R238, [R1+0x2014] ;  /* 0x0020140001ee7983 */ /* 0x000f280000300800 */
[----:B------:R-:W4:Y:S01]  /*3e450*/  LDL.LU R239, [R1+0x2010] ;  /* 0x0020100001ef7983 */ /* 0x000f220000300800 */
[----:B-1----:R-:W-:-:S03]  /*3e460*/  MOV R152, R244 ;  /* 0x000000f400987202 */ /* 0x002fc60000000f00 */
[----:B------:R-:W4:Y:S01]  /*3e470*/  LDL.LU R240, [R1+0x200c] ;  /* 0x00200c0001f07983 */ /* 0x000f220000300800 */
[----:B--2---:R-:W-:-:S03]  /*3e480*/  IMAD.MOV.U32 R153, RZ, RZ, R245 ;  /* 0x000000ffff997224 */ /* 0x004fc600078e00f5 */
[----:B------:R-:W2:Y:S01]  /*3e490*/  LDL.LU R241, [R1+0x2008] ;  /* 0x0020080001f17983 */ /* 0x000ea20000300800 */
[----:B---3--:R-:W-:-:S03]  /*3e4a0*/  MOV R154, R246 ;  /* 0x000000f6009a7202 */ /* 0x008fc60000000f00 */
[----:B------:R-:W3:Y:S01]  /*3e4b0*/  LDL.LU R242, [R1+0x2004] ;  /* 0x0020040001f27983 */ /* 0x000ee20000300800 */
[----:B----4-:R-:W-:-:S03]  /*3e4c0*/  IMAD.MOV.U32 R155, RZ, RZ, R247 ;  /* 0x000000ffff9b7224 */ /* 0x010fc600078e00f7 */
        /* <DEDUP_REMOVED lines=8> */
[----:B------:R-:W-:-:S02]  /*3e550*/  MOV R208, R239 ;  /* 0x000000ef00d07202 */ /* 0x000fc40000000f00 */
[----:B------:R-:W4:Y:S04]  /*3e560*/  LDL.LU R239, [R1+0x1fec] ;  /* 0x001fec0001ef7983 */ /* 0x000f280000300800 */
[----:B------:R-:W4:Y:S04]  /*3e570*/  LDL.LU R238, [R1+0x1fe8] ;  /* 0x001fe80001ee7983 */ /* 0x000f280000300800 */
[----:B------:R-:W4:Y:S01]  /*3e580*/  LDL.LU R237, [R1+0x1fe4] ;  /* 0x001fe40001ed7983 */ /* 0x000f220000300800 */
[----:B--2---:R-:W-:Y:S01]  /*3e590*/  MOV R206, R241 ;  /* 0x000000f100ce7202 */ /* 0x004fe20000000f00 */
[----:B---3--:R-:W-:-:S02]  /*3e5a0*/  IMAD.MOV.U32 R205, RZ, RZ, R242 ;  /* 0x000000ffffcd7224 */ /* 0x008fc400078e00f2 */
[----:B------:R-:W2:Y:S01]  /*3e5b0*/  LDL.LU R236, [R1+0x1fe0] ;  /* 0x001fe00001ec7983 */ /* 0x000ea20000300800 */
[----:B----4-:R-:W-:-:S03]  /*3e5c0*/  MOV R204, R243 ;  /* 0x000000f300cc7202 */ /* 0x010fc60000000f00 */
[----:B------:R-:W3:Y:S01]  /*3e5d0*/  LDL.LU R243, [R1+0x1fdc] ;  /* 0x001fdc0001f37983 */ /* 0x000ee20000300800 */
[----:B------:R-:W-:-:S03]  /*3e5e0*/  IMAD.MOV.U32 R207, RZ, RZ, R240 ;  /* 0x000000ffffcf7224 */ /* 0x000fc600078e00f0 */
[----:B------:R-:W4:Y:S04]  /*3e5f0*/  LDL.LU R242, [R1+0x1fd8] ;  /* 0x001fd80001f27983 */ /* 0x000f280000300800 */
[----:B------:R-:W3:Y:S01]  /*3e600*/  LDL.LU R241, [R1+0x1fd4] ;  /* 0x001fd40001f17983 */ /* 0x000ee20000300800 */
[----:B------:R-:W-:Y:S01]  /*3e610*/  MOV R202, R245 ;  /* 0x000000f500ca7202 */ /* 0x000fe20000000f00 */
[----:B------:R-:W-:Y:S02]  /*3e620*/  IMAD.MOV.U32 R201, RZ, RZ, R246 ;  /* 0x000000ffffc97224 */ /* 0x000fe400078e00f6 */
[----:B------:R-:W3:Y:S01]  /*3e630*/  LDL.LU R240, [R1+0x1fd0] ;  /* 0x001fd00001f07983 */ /* 0x000ee20000300800 */
[----:B------:R-:W-:-:S03]  /*3e640*/  MOV R200, R247 ;  /* 0x000000f700c87202 */ /* 0x000fc60000000f00 */
[----:B------:R-:W3:Y:S01]  /*3e650*/  LDL.LU R247, [R1+0x1fcc] ;  /* 0x001fcc0001f77983 */ /* 0x000ee20000300800 */
[----:B------:R-:W-:-:S03]  /*3e660*/  IMAD.MOV.U32 R203, RZ, RZ, R244 ;  /* 0x000000ffffcb7224 */ /* 0x000fc600078e00f4 */
[----:B------:R-:W3:Y:S04]  /*3e670*/  LDL.LU R246, [R1+0x1fc8] ;  /* 0x001fc80001f67983 */ /* 0x000ee80000300800 */
[----:B------:R-:W3:Y:S04]  /*3e680*/  LDL.LU R245, [R1+0x1fc4] ;  /* 0x001fc40001f57983 */ /* 0x000ee80000300800 */
[----:B------:R-:W3:Y:S01]  /*3e690*/  LDL.LU R244, [R1+0x1fc0] ;  /* 0x001fc00001f47983 */ /* 0x000ee20000300800 */
[----:B------:R-:W-:Y:S01]  /*3e6a0*/  IMAD.MOV.U32 R199, RZ, RZ, R239 ;  /* 0x000000ffffc77224 */ /* 0x000fe200078e00ef */
[----:B------:R-:W-:Y:S01]  /*3e6b0*/  MOV R198, R238 ;  /* 0x000000ee00c67202 */ /* 0x000fe20000000f00 */
[----:B------:R-:W-:Y:S01]  /*3e6c0*/  IMAD.MOV.U32 R197, RZ, RZ, R237 ;  /* 0x000000ffffc57224 */ /* 0x000fe200078e00ed */
[----:B--2---:R-:W-:-:S02]  /*3e6d0*/  MOV R196, R236 ;  /* 0x000000ec00c47202 */ /* 0x004fc40000000f00 */
[----:B------:R-:W2:Y:S04]  /*3e6e0*/  LDL.LU R236, [R1+0x1fbc] ;  /* 0x001fbc0001ec7983 */ /* 0x000ea80000300800 */
[----:B------:R-:W2:Y:S04]  /*3e6f0*/  LDL.LU R237, [R1+0x1fb8] ;  /* 0x001fb80001ed7983 */ /* 0x000ea80000300800 */
[----:B------:R-:W2:Y:S01]  /*3e700*/  LDL.LU R238, [R1+0x1fb4] ;  /* 0x001fb40001ee7983 */ /* 0x000ea20000300800 */
[----:B----4-:R-:W-:Y:S01]  /*3e710*/  MOV R194, R242 ;  /* 0x000000f200c27202 */ /* 0x010fe20000000f00 */
[----:B---3--:R-:W-:-:S02]  /*3e720*/  IMAD.MOV.U32 R193, RZ, RZ, R241 ;  /* 0x000000ffffc17224 */ /* 0x008fc400078e00f1 */
[----:B------:R-:W2:Y:S01]  /*3e730*/  LDL.LU R239, [R1+0x1fb0] ;  /* 0x001fb00001ef7983 */ /* 0x000ea20000300800 */
[----:B------:R-:W-:-:S03]  /*3e740*/  MOV R192, R240 ;  /* 0x000000f000c07202 */ /* 0x000fc60000000f00 */
[----:B------:R-:W3:Y:S01]  /*3e750*/  LDL.LU R240, [R1+0x1fac] ;  /* 0x001fac0001f07983 */ /* 0x000ee20000300800 */
[----:B------:R-:W-:-:S03]  /*3e760*/  IMAD.MOV.U32 R195, RZ, RZ, R243 ;  /* 0x000000ffffc37224 */ /* 0x000fc600078e00f3 */
[----:B------:R-:W3:Y:S04]  /*3e770*/  LDL.LU R241, [R1+0x1fa8] ;  /* 0x001fa80001f17983 */ /* 0x000ee80000300800 */
[----:B------:R-:W3:Y:S01]  /*3e780*/  LDL.LU R242, [R1+0x1fa4] ;  /* 0x001fa40001f27983 */ /* 0x000ee20000300800 */
[----:B------:R-:W-:Y:S01]  /*3e790*/  MOV R190, R246 ;  /* 0x000000f600be7202 */ /* 0x000fe20000000f00 */
[----:B------:R-:W-:Y:S02]  /*3e7a0*/  IMAD.MOV.U32 R189, RZ, RZ, R245 ;  /* 0x000000ffffbd7224 */ /* 0x000fe400078e00f5 */
[----:B------:R-:W3:Y:S01]  /*3e7b0*/  LDL.LU R243, [R1+0x1fa0] ;  /* 0x001fa00001f37983 */ /* 0x000ee20000300800 */
[----:B------:R-:W-:-:S03]  /*3e7c0*/  MOV R188, R244 ;  /* 0x000000f400bc7202 */ /* 0x000fc60000000f00 */
[----:B------:R-:W4:Y:S01]  /*3e7d0*/  LDL.LU R244, [R1+0x1f9c] ;  /* 0x001f9c0001f47983 */ /* 0x000f220000300800 */
[----:B------:R-:W-:-:S03]  /*3e7e0*/  IMAD.MOV.U32 R191, RZ, RZ, R247 ;  /* 0x000000ffffbf7224 */ /* 0x000fc600078e00f7 */
[----:B------:R-:W4:Y:S04]  /*3e7f0*/  LDL.LU R245, [R1+0x1f98] ;  /* 0x001f980001f57983 */ /* 0x000f280000300800 */
[----:B------:R-:W4:Y:S04]  /*3e800*/  LDL.LU R246, [R1+0x1f94] ;  /* 0x001f940001f67983 */ /* 0x000f280000300800 */
[----:B------:R-:W4:Y:S04]  /*3e810*/  LDL.LU R247, [R1+0x1f90] ;  /* 0x001f900001f77983 */ /* 0x000f280000300800 */
[----:B------:R-:W2:Y:S04]  /*3e820*/  LDL.LU R184, [R1+0x330] ;  /* 0x0003300001b87983 */ /* 0x000ea80000300800 */
[----:B------:R-:W2:Y:S04]  /*3e830*/  LDL.LU R185, [R1+0x334] ;  /* 0x0003340001b97983 */ /* 0x000ea80000300800 */
[----:B------:R-:W2:Y:S04]  /*3e840*/  LDL.LU R186, [R1+0x338] ;  /* 0x0003380001ba7983 */ /* 0x000ea80000300800 */
[----:B------:R-:W2:Y:S01]  /*3e850*/  LDL.LU R187, [R1+0x33c] ;  /* 0x00033c0001bb7983 */ /* 0x000ea20000300800 */
[----:B------:R-:W-:-:S05]  /*3e860*/  LOP3.LUT R2, R0, 0x40, RZ, 0x3c, !PT ;  /* 0x0000004000027812 */ /* 0x000fca00078e3cff */
[----:B------:R-:W-:Y:S04]  /*3e870*/  LDS R212, [R2+UR14+0xc080] ;  /* 0x00c0800e02d47984 */ /* 0x000fe80008000800 */
[----:B------:R-:W1:Y:S01]  /*3e880*/  LDS R214, [R2+UR14+0xc880] ;  /* 0x00c8800e02d67984 */ /* 0x000e620008000800 */
[----:B------:R-:W-:Y:S01]  /*3e890*/  MOV R140, R175 ;  /* 0x000000af008c7202 */ /* 0x000fe20000000f00 */
[----:B------:R-:W-:Y:S01]  /*3e8a0*/  IMAD.MOV.U32 R141, RZ, RZ, R174 ;  /* 0x000000ffff8d7224 */ /* 0x000fe200078e00ae */
[----:B------:R-:W-:Y:S01]  /*3e8b0*/  MOV R142, R173 ;  /* 0x000000ad008e7202 */ /* 0x000fe20000000f00 */
[----:B------:R-:W-:Y:S01]  /*3e8c0*/  IMAD.MOV.U32 R143, RZ, RZ, R172 ;  /* 0x000000ffff8f7224 */ /* 0x000fe200078e00ac */
[----:B------:R-:W-:Y:S04]  /*3e8d0*/  LDS R174, [R0+UR14+0xc900] ;  /* 0x00c9000e00ae7984 */ /* 0x000fe80008000800 */
[----:B------:R-:W-:Y:S04]  /*3e8e0*/  LDS R172, [R0+UR14+0xc100] ;  /* 0x00c1000e00ac7984 */ /* 0x000fe80008000800 */
[----:B------:R-:W-:Y:S04]  /*3e8f0*/  LDS R173, [R3+UR14+0xc100] ;  /* 0x00c1000e03ad7984 */ /* 0x000fe80008000800 */
[----:B------:R-:W2:Y:S01]  /*3e900*/  LDS R175, [R3+UR14+0xc900] ;  /* 0x00c9000e03af7984 */ /* 0x000ea20008000800 */
        /* <DEDUP_REMOVED lines=13> */
[----:B------:R-:W-:Y:S04]  /*3e9e0*/  LDS R178, [R2+UR14+0xc900] ;  /* 0x00c9000e02b27984 */ /* 0x000fe80008000800 */
[----:B------:R-:W-:Y:S04]  /*3e9f0*/  LDS R176, [R2+UR14+0xc100] ;  /* 0x00c1000e02b07984 */ /* 0x000fe80008000800 */
[----:B------:R-:W-:Y:S01]  /*3ea00*/  LDS R177, [R252+UR14+0xc100] ;  /* 0x00c1000efcb17984 */ /* 0x000fe20008000800 */
[----:B-1----:R-:W-:Y:S03]  /*3ea10*/  HMMA.1688.F32.TF32 R188, R212, R60, R188 ;  /* 0x0000003cd4bc723c */ /* 0x002fe600000810bc */
[----:B------:R-:W-:Y:S04]  /*3ea20*/  STL [R1+0x1f04], R156 ;  /* 0x001f049c01007387 */ /* 0x000fe80000100800 */
[----:B------:R-:W-:Y:S04]  /*3ea30*/  STL [R1+0x1f00], R157 ;  /* 0x001f009d01007387 */ /* 0x000fe80000100800 */
[----:B------:R-:W-:Y:S04]  /*3ea40*/  STL [R1+0x1efc], R158 ;  /* 0x001efc9e01007387 */ /* 0x000fe80000100800 */
[----:B------:R-:W-:Y:S04]  /*3ea50*/  STL [R1+0x1ef8], R159 ;  /* 0x001ef89f01007387 */ /* 0x000fe80000100800 */
[----:B------:R-:W1:Y:S01]  /*3ea60*/  LDS R179, [R252+UR14+0xc900] ;  /* 0x00c9000efcb37984 */ /* 0x000e620008000800 */
[C---:B---3--:R-:W-:Y:S06]  /*3ea70*/  HMMA.1688.F32.TF32 R164, R168.reuse, R56, R240 ;  /* 0x00000038a8a4723c */ /* 0x048fec00000810f0 */
[C---:B----4-:R-:W-:Y:S06]  /*3ea80*/  HMMA.1688.F32.TF32 R160, R168.reuse, R76, R244 ;  /* 0x0000004ca8a0723c */ /* 0x050fec00000810f4 */
[----:B--2---:R-:W-:Y:S06]  /*3ea90*/  HMMA.1688.F32.TF32 R168, R168, R52, R236 ;  /* 0x00000034a8a8723c */ /* 0x004fec00000810ec */
[----:B------:R-:W-:Y:S06]  /*3eaa0*/  HMMA.1688.F32.TF32 R184, R212, R64, R184 ;  /* 0x00000040d4b8723c */ /* 0x000fec00000810b8 */
[C---:B------:R-:W-:Y:S05]  /*3eab0*/  HMMA.1688.F32.TF32 R244, R172.reuse, R80, R140 ;  /* 0x00000050acf4723c */ /* 0x040fea000008108c */
        /* <DEDUP_REMOVED lines=16> */
[----:B------:R-:W2:Y:S04]  /*3ebc0*/  LDL.LU R19, [R1+0x12c] ;  /* 0x00012c0001137983 */ /* 0x000ea80000300800 */
        /* <DEDUP_REMOVED lines=8> */
[----:B------:R-:W1:Y:S04]  /*3ec50*/  LDL.LU R12, [R1+0xb0] ;  /* 0x0000b000010c7983 */ /* 0x000e680000300800 */
[----:B------:R-:W-:Y:S04]  /*3ec60*/  STL.64 [R1+0x100], R140 ;  /* 0x0001008c01007387 */ /* 0x000fe80000100a00 */
[----:B------:R3:W-:Y:S04]  /*3ec70*/  STL.64 [R1+0x108], R142 ;  /* 0x0001088e01007387 */ /* 0x0007e80000100a00 */
[----:B------:R-:W1:Y:S04]  /*3ec80*/  LDL.LU R13, [R1+0xb4] ;  /* 0x0000b400010d7983 */ /* 0x000e680000300800 */
[----:B------:R-:W1:Y:S04]  /*3ec90*/  LDL.LU R14, [R1+0xb8] ;  /* 0x0000b800010e7983 */ /* 0x000e680000300800 */
[----:B------:R-:W1:Y:S01]  /*3eca0*/  LDL.LU R15, [R1+0xbc] ;  /* 0x0000bc00010f7983 */ /* 0x000e620000300800 */
[----:B------:R-:W-:Y:S01]  /*3ecb0*/  MOV R136, R183 ;  /* 0x000000b700887202 */ /* 0x000fe20000000f00 */
[----:B------:R-:W-:Y:S01]  /*3ecc0*/  IMAD.MOV.U32 R137, RZ, RZ, R182 ;  /* 0x000000ffff897224 */ /* 0x000fe200078e00b6 */
[----:B------:R-:W-:Y:S01]  /*3ecd0*/  MOV R138, R181 ;  /* 0x000000b5008a7202 */ /* 0x000fe20000000f00 */
[----:B------:R-:W-:Y:S01]  /*3ece0*/  IMAD.MOV.U32 R139, RZ, RZ, R180 ;  /* 0x000000ffff8b7224 */ /* 0x000fe200078e00b4 */
[C---:B------:R-:W-:Y:S01]  /*3ecf0*/  HMMA.1688.F32.TF32 R236, R172.reuse, R72, R148 ;  /* 0x00000048acec723c */ /* 0x040fe20000081094 */
[----:B------:R-:W4:Y:S04]  /*3ed00*/  LDL.LU R148, [R1+0xa0] ;  /* 0x0000a00001947983 */ /* 0x000f280000300800 */
[----:B------:R-:W4:Y:S01]  /*3ed10*/  LDL.LU R149, [R1+0xa4] ;  /* 0x0000a40001957983 */ /* 0x000f220000300800 */
[----:B---3--:R-:W-:Y:S03]  /*3ed20*/  HMMA.1688.F32.TF32 R140, R172, R56, R136 ;  /* 0x00000038ac8c723c */ /* 0x008fe60000081088 */
[----:B------:R-:W4:Y:S03]  /*3ed30*/  LDL.LU R150, [R1+0xa8] ;  /* 0x0000a80001967983 */ /* 0x000f260000300800 */
[C---:B------:R-:W-:Y:S01]  /*3ed40*/  HMMA.1688.F32.TF32 R192, R212.reuse, R72, R192 ;  /* 0x00000048d4c0723c */ /* 0x040fe200000810c0 */
[----:B------:R-:W4:Y:S04]  /*3ed50*/  LDL.LU R151, [R1+0xac] ;  /* 0x0000ac0001977983 */ /* 0x000f280000300800 */
[----:B------:R-:W-:Y:S01]  /*3ed60*/  LDS R180, [R0+UR14+0xc180] ;  /* 0x00c1800e00b47984 */ /* 0x000fe20008000800 */
[C---:B------:R-:W-:Y:S03]  /*3ed70*/  HMMA.1688.F32.TF32 R196, R212.reuse, R68, R196 ;  /* 0x00000044d4c4723c */ /* 0x040fe600000810c4 */
[----:B------:R-:W-:Y:S03]  /*3ed80*/  LDS R182, [R0+UR14+0xc980] ;  /* 0x00c9800e00b67984 */ /* 0x000fe60008000800 */
[C---:B------:R-:W-:Y:S01]  /*3ed90*/  HMMA.1688.F32.TF32 R200, R212.reuse, R80, R200 ;  /* 0x00000050d4c8723c */ /* 0x040fe200000810c8 */
[----:B------:R-:W-:Y:S04]  /*3eda0*/  LDS R181, [R3+UR14+0xc180] ;  /* 0x00c1800e03b57984 */ /* 0x000fe80008000800 */
[----:B------:R-:W3:Y:S01]  /*3edb0*/  LDS R183, [R3+UR14+0xc980] ;  /* 0x00c9800e03b77984 */ /* 0x000ee20008000800 */
[C---:B------:R-:W-:Y:S06]  /*3edc0*/  HMMA.1688.F32.TF32 R204, R212.reuse, R76, R204 ;  /* 0x0000004cd4cc723c */ /* 0x040fec00000810cc */
[C---:B------:R-:W-:Y:S06]  /*3edd0*/  HMMA.1688.F32.TF32 R208, R212.reuse, R56, R208 ;  /* 0x00000038d4d0723c */ /* 0x040fec00000810d0 */
[----:B------:R-:W-:Y:S01]  /*3ede0*/  HMMA.1688.F32.TF32 R212, R212, R52, R152 ;  /* 0x00000034d4d4723c */ /* 0x000fe20000081098 */
        /* <DEDUP_REMOVED lines=13> */
[----:B------:R-:W-:-:S03]  /*3eec0*/  IMAD.MOV.U32 R138, RZ, RZ, R141 ;  /* 0x000000ffff8a7224 */ /* 0x000fc600078e008d */
[----:B------:R-:W3:Y:S01]  /*3eed0*/  LDL.LU R164, [R1+0x20] ;  /* 0x0000200001a47983 */ /* 0x000ee20000300800 */
[----:B------:R-:W-:-:S03]  /*3eee0*/  MOV R139, R142 ;  /* 0x0000008e008b7202 */ /* 0x000fc60000000f00 */
[----:B------:R-:W3:Y:S04]  /*3eef0*/  LDL.LU R165, [R1+0x24] ;  /* 0x0000240001a57983 */ /* 0x000ee80000300800 */
[----:B------:R-:W3:Y:S01]  /*3ef00*/  LDL.LU R166, [R1+0x28] ;  /* 0x0000280001a67983 */ /* 0x000ee20000300800 */
[C---:B------:R-:W-:Y:S03]  /*3ef10*/  HMMA.1688.F32.TF32 R240, R172.reuse, R68, R144 ;  /* 0x00000044acf0723c */ /* 0x040fe60000081090 */
[----:B------:R-:W3:Y:S03]  /*3ef20*/  LDL.LU R167, [R1+0x2c] ;  /* 0x00002c0001a77983 */ /* 0x000ee60000300800 */
[----:B--2---:R-:W-:-:S15]  /*3ef30*/  HMMA.1688.F32.TF32 R16, R172, R52, R16 ;  /* 0x00000034ac10723c */ /* 0x004fde0000081010 */
[----:B------:R-:W-:-:S09]  /*3ef40*/  NOP ;  /* 0x0000000000007918 */ /* 0x000fd20000000000 */
[----:B------:R-:W-:Y:S01]  /*3ef50*/  IMAD.MOV.U32 R140, RZ, RZ, R16 ;  /* 0x000000ffff8c7224 */ /* 0x000fe200078e0010 */
[----:B------:R-:W-:Y:S01]  /*3ef60*/  MOV R141, R17 ;  /* 0x00000011008d7202 */ /* 0x000fe20000000f00 */
[----:B------:R-:W2:Y:S01]  /*3ef70*/  LDL.LU R16, [R1+0x10] ;  /* 0x0000100001107983 */ /* 0x000ea20000300800 */
[----:B------:R-:W-:Y:S01]  /*3ef80*/  IMAD.MOV.U32 R142, RZ, RZ, R18 ;  /* 0x000000ffff8e7224 */ /* 0x000fe200078e0012 */
[----:B------:R-:W-:Y:S02]  /*3ef90*/  MOV R136, R19 ;  /* 0x0000001300887202 */ /* 0x000fe40000000f00 */
[----:B------:R-:W2:Y:S04]  /*3efa0*/  LDL.LU R17, [R1+0x14] ;  /* 0x0000140001117983 */ /* 0x000ea80000300800 */
[----:B------:R-:W2:Y:S04]  /*3efb0*/  LDL.LU R18, [R1+0x18] ;  /* 0x0000180001127983 */ /* 0x000ea80000300800 */
[----:B------:R-:W2:Y:S01]  /*3efc0*/  LDL.LU R19, [R1+0x1c] ;  /* 0x00001c0001137983 */ /* 0x000ea20000300800 */
[----:B-1----:R-:W-:-:S15]  /*3efd0*/  HMMA.1688.F32.TF32 R12, R176, R64, R12 ;  /* 0x00000040b00c723c */ /* 0x002fde000008100c */
[----:B------:R-:W-:-:S09]  /*3efe0*/  NOP ;  /* 0x0000000000007918 */ /* 0x000fd20000000000 */
[----:B------:R-:W-:Y:S01]  /*3eff0*/  IMAD.MOV.U32 R144, RZ, RZ, R12 ;  /* 0x000000ffff907224 */ /* 0x000fe200078e000c */
[----:B------:R-:W-:Y:S01]  /*3f000*/  MOV R145, R13 ;  /* 0x0000000d00917202 */ /* 0x000fe20000000f00 */
[----:B------:R-:W2:Y:S01]  /*3f010*/  LDL.LU R12, [R1] ;  /* 0x00000000010c7983 */ /* 0x000ea20000300800 */
[----:B------:R-:W-:Y:S01]  /*3f020*/  IMAD.MOV.U32 R146, RZ, RZ, R14 ;  /* 0x000000ffff927224 */ /* 0x000fe200078e000e */
[----:B------:R-:W-:Y:S02]  /*3f030*/  MOV R147, R15 ;  /* 0x0000000f00937202 */ /* 0x000fe40000000f00 */
[----:B------:R-:W2:Y:S04]  /*3f040*/  LDL.LU R13, [R1+0x4] ;  /* 0x00000400010d7983 */ /* 0x000ea80000300800 */
[----:B------:R-:W2:Y:S04]  /*3f050*/  LDL.LU R14, [R1+0x8] ;  /* 0x00000800010e7983 */ /* 0x000ea80000300800 */
[----:B------:R-:W2:Y:S01]  /*3f060*/  LDL.LU R15, [R1+0xc] ;  /* 0x00000c00010f7983 */ /* 0x000ea20000300800 */
[----:B----4-:R-:W-:-:S15]  /*3f070*/  HMMA.1688.F32.TF32 R168, R176, R60, R148 ;  /* 0x0000003cb0a8723c */ /* 0x010fde0000081094 */
[----:B------:R-:W-:-:S09]  /*3f080*/  NOP ;  /* 0x0000000000007918 */ /* 0x000fd20000000000 */
[----:B------:R-:W-:Y:S01]  /*3f090*/  IMAD.MOV.U32 R148, RZ, RZ, R168 ;  /* 0x000000ffff947224 */ /* 0x000fe200078e00a8 */
[----:B------:R-:W-:Y:S01]  /*3f0a0*/  MOV R149, R169 ;  /* 0x000000a900957202 */ /* 0x000fe20000000f00 */
[----:B------:R-:W-:Y:S01]  /*3f0b0*/  IMAD.MOV.U32 R150, RZ, RZ, R170 ;  /* 0x000000ffff967224 */ /* 0x000fe200078e00aa */
[----:B------:R-:W-:Y:S02]  /*3f0c0*/  MOV R151, R171 ;  /* 0x000000ab00977202 */ /* 0x000fe40000000f00 */
[----:B---3--:R-:W-:-:S15]  /*3f0d0*/  HMMA.1688.F32.TF32 R168, R176, R72, R152 ;  /* 0x00000048b0a8723c */ /* 0x008fde0000081098 */
        /* <DEDUP_REMOVED lines=21> */
[----:B--2---:R-:W-:-:S15]  /*3f230*/  HMMA.1688.F32.TF32 R12, R176, R52, R12 ;  /* 0x00000034b00c723c */ /* 0x004fde000008100c */
[----:B------:R-:W-:-:S09]  /*3f240*/  NOP ;  /* 0x0000000000007918 */ /* 0x000fd20000000000 */
[----:B------:R-:W-:Y:S01]  /*3f250*/  IMAD.MOV.U32 R184, RZ, RZ, R12 ;  /* 0x000000ffffb87224 */ /* 0x000fe200078e000c */
[----:B------:R-:W-:Y:S01]  /*3f260*/  MOV R185, R13 ;  /* 0x0000000d00b97202 */ /* 0x000fe20000000f00 */
[----:B------:R-:W-:Y:S01]  /*3f270*/  IMAD.MOV.U32 R186, RZ, RZ, R14 ;  /* 0x000000ffffba7224 */ /* 0x000fe200078e000e */
[----:B------:R-:W-:Y:S02]  /*3f280*/  MOV R187, R15 ;  /* 0x0000000f00bb7202 */ /* 0x000fe40000000f00 */
[----:B------:R-:W-:Y:S06]  /*3f290*/  HMMA.1688.F32.TF32 R12, R180, R64, R248 ;  /* 0x00000040b40c723c */ /* 0x000fec00000810f8 */
[----:B------:R-:W-:Y:S01]  /*3f2a0*/  HMMA.1688.F32.TF32 R16, R176, R56, R16 ;  /* 0x00000038b010723c */ /* 0x000fe20000081010 */
[----:B------:R-:W-:Y:S01]  /*3f2b0*/  IMAD.MOV.U32 R166, RZ, RZ, R170 ;  /* 0x000000ffffa67224 */ /* 0x000fe200078e00aa */
[----:B------:R-:W-:Y:S01]  /*3f2c0*/  MOV R167, R171 ;  /* 0x000000ab00a77202 */ /* 0x000fe20000000f00 */
[----:B------:R-:W-:Y:S03]  /*3f2d0*/  LDS R248, [R2+UR14+0xd000] ;  /* 0x00d0000e02f87984 */ /* 0x000fe60008000800 */
[C---:B------:R-:W-:Y:S01]  /*3f2e0*/  HMMA.1688.F32.TF32 R216, R172.reuse, R64, R216 ;  /* 0x00000040acd8723c */ /* 0x040fe200000810d8 */
[----:B------:R-:W-:Y:S04]  /*3f2f0*/  LDS R250, [R2+UR14+0xd800] ;  /* 0x00d8000e02fa7984 */ /* 0x000fe80008000800 */
[----:B------:R-:W-:Y:S01]  /*3f300*/  LDS R249, [R252+UR14+0xd000] ;  /* 0x00d0000efcf97984 */ /* 0x000fe20008000800 */
[----:B------:R-:W-:Y:S03]  /*3f310*/  HMMA.1688.F32.TF32 R220, R172, R60, R220 ;  /* 0x0000003cacdc723c */ /* 0x000fe600000810dc */
[----:B------:R-:W-:Y:S03]  /*3f320*/  LDS R251, [R252+UR14+0xd800] ;  /* 0x00d8000efcfb7984 */ /* 0x000fe60008000800 */
[----:B------:R-:W-:Y:S01]  /*3f330*/  IMAD.MOV.U32 R188, RZ, RZ, R12 ;  /* 0x000000ffffbc7224 */ /* 0x000fe200078e000c */
[----:B------:R-:W-:Y:S01]  /*3f340*/  MOV R189, R13 ;  /* 0x0000000d00bd7202 */ /* 0x000fe20000000f00 */
[----:B------:R-:W-:Y:S01]  /*3f350*/  IMAD.MOV.U32 R12, RZ, RZ, R226 ;  /* 0x000000ffff0c7224 */ /* 0x000fe200078e00e2 */
[----:B------:R-:W-:Y:S01]  /*3f360*/  MOV R13, R227 ;  /* 0x000000e3000d7202 */ /* 0x000fe20000000f00 */
[----:B------:R-:W2:Y:S04]  /*3f370*/  LDL.LU R226, [R1+0x1f8c] ;  /* 0x001f8c0001e27983 */ /* 0x000ea80000300800 */
[----:B------:R-:W2:Y:S01]  /*3f380*/  LDL.LU R227, [R1+0x1f88] ;  /* 0x001f880001e37983 */ /* 0x000ea20000300800 */
[----:B------:R-:W-:Y:S01]  /*3f390*/  IMAD.MOV.U32 R190, RZ, RZ, R14 ;  /* 0x000000ffffbe7224 */ /* 0x000fe200078e000e */
[----:B------:R-:W-:Y:S01]  /*3f3a0*/  MOV R191, R15 ;  /* 0x0000000f00bf7202 */ /* 0x000fe20000000f00 */
[----:B------:R-:W-:Y:S01]  /*3f3b0*/  IMAD.MOV.U32 R14, RZ, RZ, R230 ;  /* 0x000000ffff0e7224 */ /* 0x000fe200078e00e6 */
[----:B------:R-:W-:Y:S01]  /*3f3c0*/  MOV R15, R231 ;  /* 0x000000e7000f7202 */ /* 0x000fe20000000f00 */
[----:B------:R-:W3:Y:S01]  /*3f3d0*/  LDL.LU R230, [R1+0x1f84] ;  /* 0x001f840001e67983 */ /* 0x000ee20000300800 */
[----:B------:R-:W-:-:S03]  /*3f3e0*/  IMAD.MOV.U32 R168, RZ, RZ, R16 ;  /* 0x000000ffffa87224 */ /* 0x000fc600078e0010 */
[----:B------:R-:W3:Y:S01]  /*3f3f0*/  LDL.LU R231, [R1+0x1f80] ;  /* 0x001f800001e77983 */ /* 0x000ee20000300800 */
[----:B------:R-:W-:-:S03]  /*3f400*/  MOV R169, R17 ;  /* 0x0000001100a97202 */ /* 0x000fc60000000f00 */
[----:B------:R-:W4:Y:S04]  /*3f410*/  LDL.LU R16, [R1+0x2c0] ;  /* 0x0002c00001107983 */ /* 0x000f280000300800 */
[----:B------:R-:W4:Y:S01]  /*3f420*/  LDL.LU R17, [R1+0x2c4] ;  /* 0x0002c40001117983 */ /* 0x000f220000300800 */
[----:B------:R-:W-:Y:S01]  /*3f430*/  IMAD.MOV.U32 R170, RZ, RZ, R18 ;  /* 0x000000ffffaa7224 */ /* 0x000fe200078e0012 */
[----:B------:R-:W-:Y:S01]  /*3f440*/  MOV R171, R19 ;  /* 0x0000001300ab7202 */ /* 0x000fe20000000f00 */
[----:B------:R-:W-:Y:S01]  /*3f450*/  IMAD.MOV.U32 R18, RZ, RZ, R67 ;  /* 0x000000ffff127224 */ /* 0x000fe200078e0043 */
[----:B------:R-:W-:Y:S01]  /*3f460*/  MOV R19, R66 ;  /* 0x0000004200137202 */ /* 0x000fe20000000f00 */
[C---:B------:R-:W-:Y:S06]  /*3f470*/  HMMA.1688.F32.TF32 R232, R180.reuse, R68, R232 ;  /* 0x00000044b4e8723c */ /* 0x040fec00000810e8 */
[C---:B------:R-:W-:Y:S06]  /*3f480*/  HMMA.1688.F32.TF32 R48, R180.reuse, R52, R48 ;  /* 0x00000034b430723c */ /* 0x040fec0000081030 */
[----:B--2---:R-:W-:-:S15]  /*3f490*/  HMMA.1688.F32.TF32 R176, R180, R60, R224 ;  /* 0x0000003cb4b0723c */ /* 0x004fde00000810e0 */
[----:B------:R-:W-:-:S09]  /*3f4a0*/  NOP ;  /* 0x0000000000007918 */ /* 0x000fd20000000000 */
[----:B------:R-:W-:Y:S01]  /*3f4b0*/  IMAD.MOV.U32 R173, RZ, RZ, R179 ;  /* 0x000000ffffad7224 */ /* 0x000fe200078e00b3 */
[----:B------:R-:W-:Y:S01]  /*3f4c0*/  MOV R172, R178 ;  /* 0x000000b200ac7202 */ /* 0x000fe20000000f00 */
[----:B------:R-:W-:Y:S01]  /*3f4d0*/  IMAD.MOV.U32 R66, RZ, RZ, R176 ;  /* 0x000000ffff427224 */ /* 0x000fe200078e00b0 */
[----:B------:R-:W-:Y:S02]  /*3f4e0*/  MOV R67, R177 ;  /* 0x000000b100437202 */ /* 0x000fe40000000f00 */
[C---:B------:R-:W-:Y:S01]  /*3f4f0*/  HMMA.1688.F32.TF32 R176, R180.reuse, R76, R40 ;  /* 0x0000004cb4b0723c */ /* 0x040fe20000081028 */
[----:B------:R-:W-:Y:S04]  /*3f500*/  LDS R40, [R2+UR14+0xc180] ;  /* 0x00c1800e02287984 */ /* 0x000fe80008000800 */
[----:B------:R-:W-:Y:S04]  /*3f510*/  LDS R42, [R2+UR14+0xc980] ;  /* 0x00c9800e022a7984 */ /* 0x000fe80008000800 */
[----:B------:R-:W-:Y:S04]  /*3f520*/  LDS R41, [R252+UR14+0xc180] ;  /* 0x00c1800efc297984 */ /* 0x000fe80008000800 */
[----:B------:R-:W4:Y:S01]  /*3f530*/  LDS R43, [R252+UR14+0xc980] ;  /* 0x00c9800efc2b7984 */ /* 0x000f220008000800 */
[C---:B---3--:R-:W-:Y:S06]  /*3f540*/  HMMA.1688.F32.TF32 R228, R180.reuse, R72, R228 ;  /* 0x00000048b4e4723c */ /* 0x048fec00000810e4 */
[----:B------:R-:W-:Y:S01]  /*3f550*/  HMMA.1688.F32.TF32 R224, R180, R80, R36 ;  /* 0x00000050b4e0723c */ /* 0x000fe20000081024 */
[----:B------:R-:W-:Y:S04]  /*3f560*/  LDS R36, [R0+UR14+0xd080] ;  /* 0x00d0800e00247984 */ /* 0x000fe80008000800 */
[----:B------:R-:W-:Y:S04]  /*3f570*/  LDS R38, [R0+UR14+0xd880] ;  /* 0x00d8800e00267984 */ /* 0x000fe80008000800 */
[----:B------:R-:W-:Y:S04]  /*3f580*/  LDS R37, [R3+UR14+0xd080] ;  /* 0x00d0800e03257984 */ /* 0x000fe80008000800 */
[----:B------:R-:W-:Y:S01]  /*3f590*/  LDS R39, [R3+UR14+0xd880] ;  /* 0x00d8800e03277984 */ /* 0x000fe20008000800 */
[C---:B----4-:R-:W-:Y:S06]  /*3f5a0*/  HMMA.1688.F32.TF32 R16, R40.reuse, R64, R16 ;  /* 0x000000402810723c */ /* 0x050fec0000081010 */
[----:B------:R-:W-:Y:S01]  /*3f5b0*/  HMMA.1688.F32.TF32 R12, R40, R60, R12 ;  /* 0x0000003c280c723c */ /* 0x000fe2000008100c */
[----:B------:R1:W-:Y:S04]  /*3f5c0*/  STL [R1+0x1ea4], R231 ;  /* 0x001ea4e701007387 */ /* 0x0003e80000100800 */
[----:B------:R2:W-:Y:S04]  /*3f5d0*/  STL [R1+0x1ea0], R235 ;  /* 0x001ea0eb01007387 */ /* 0x0005e80000100800 */
[----:B------:R3:W-:Y:S01]  /*3f5e0*/  STL [R1+0x1e9c], R179 ;  /* 0x001e9cb301007387 */ /* 0x0007e20000100800 */
[----:B-1----:R-:W-:Y:S01]  /*3f5f0*/  IMAD.MOV.U32 R231, RZ, RZ, R173 ;  /* 0x000000ffffe77224 */ /* 0x002fe200078e00ad */
[----:B--2---:R-:W-:-:S02]  /*3f600*/  MOV R235, R172 ;  /* 0x000000ac00eb7202 */ /* 0x004fc40000000f00 */
[----:B------:R1:W-:Y:S01]  /*3f610*/  STL [R1+0x1e98], R51 ;  /* 0x001e983301007387 */ /* 0x0003e20000100800 */
[----:B------:R-:W-:Y:S01]  /*3f620*/  HMMA.1688.F32.TF32 R172, R180, R56, R44 ;  /* 0x00000038b4ac723c */ /* 0x000fe2000008102c */
[----:B------:R-:W-:Y:S01]  /*3f630*/  MOV R65, R231 ;  /* 0x000000e700417202 */ /* 0x000fe20000000f00 */
[----:B------:R-:W-:Y:S01]  /*3f640*/  IMAD.MOV.U32 R64, RZ, RZ, R235 ;  /* 0x000000ffff407224 */ /* 0x000fe200078e00eb */
[----:B------:R-:W-:Y:S01]  /*3f650*/  MOV R61, R67 ;  /* 0x00000043003d7202 */ /* 0x000fe20000000f00 */
[----:B------:R-:W-:Y:S01]  /*3f660*/  IMAD.MOV.U32 R60, RZ, RZ, R66 ;  /* 0x000000ffff3c7224 */ /* 0x000fe200078e0042 */
[----:B------:R-:W-:Y:S02]  /*3f670*/  LDS R44, [R0+UR14+0xd000] ;  /* 0x00d0000e002c7984 */ /* 0x000fe40008000800 */
[----:B------:R-:W-:Y:S01]  /*3f680*/  IMAD.MOV.U32 R181, RZ, RZ, R18 ;  /* 0x000000ffffb57224 */ /* 0x000fe200078e0012 */
[----:B------:R-:W-:Y:S01]  /*3f690*/  MOV R180, R19 ;  /* 0x0000001300b47202 */ /* 0x000fe20000000f00 */
[----:B------:R-:W-:Y:S01]  /*3f6a0*/  IMAD.MOV.U32 R183, RZ, RZ, R16 ;  /* 0x000000ffffb77224 */ /* 0x000fe200078e0010 */
[----:B------:R-:W-:Y:S01]  /*3f6b0*/  MOV R182, R17 ;  /* 0x0000001100b67202 */ /* 0x000fe20000000f00 */
[----:B------:R-:W2:Y:S01]  /*3f6c0*/  LDL.LU.64 R18, [R1+0x1f78] ;  /* 0x001f780001127983 */ /* 0x000ea20000300a00 */
[----:B---3--:R-:W-:Y:S01]  /*3f6d0*/  IMAD.MOV.U32 R179, RZ, RZ, R14 ;  /* 0x000000ffffb37224 */ /* 0x008fe200078e000e */
[----:B-1----:R-:W-:Y:S01]  /*3f6e0*/  MOV R51, R15 ;  /* 0x0000000f00337202 */ /* 0x002fe20000000f00 */
[----:B------:R-:W-:Y:S01]  /*3f6f0*/  IMAD.MOV.U32 R231, RZ, RZ, R12 ;  /* 0x000000ffffe77224 */ /* 0x000fe200078e000c */
[----:B------:R-:W2:Y:S01]  /*3f700*/  LDL.LU.64 R16, [R1+0x1f70] ;  /* 0x001f700001107983 */ /* 0x000ea20000300a00 */
[----:B------:R-:W-:-:S03]  /*3f710*/  MOV R235, R13 ;  /* 0x0000000d00eb7202 */ /* 0x000fc60000000f00 */
[----:B------:R-:W3:Y:S04]  /*3f720*/  LDL.LU.64 R14, [R1+0x1f68] ;  /* 0x001f6800010e7983 */ /* 0x000ee80000300a00 */
[----:B------:R-:W3:Y:S04]  /*3f730*/  LDL.LU.64 R12, [R1+0x1f60] ;  /* 0x001f6000010c7983 */ /* 0x000ee80000300a00 */
[----:B------:R-:W4:Y:S04]  /*3f740*/  LDL.LU R66, [R1+0x1f5c] ;  /* 0x001f5c0001427983 */ /* 0x000f280000300800 */
[----:B------:R-:W4:Y:S04]  /*3f750*/  LDL.LU R67, [R1+0x1f58] ;  /* 0x001f580001437983 */ /* 0x000f280000300800 */
[----:B------:R-:W-:Y:S04]  /*3f760*/  LDS R46, [R0+UR14+0xd800] ;  /* 0x00d8000e002e7984 */ /* 0x000fe80008000800 */
[----:B------:R-:W-:Y:S04]  /*3f770*/  LDS R45, [R3+UR14+0xd000] ;  /* 0x00d0000e032d7984 */ /* 0x000fe80008000800 */
[----:B------:R-:W1:Y:S02]  /*3f780*/  LDS R47, [R3+UR14+0xd800] ;  /* 0x00d8000e032f7984 */ /* 0x000e640008000800 */
[----:B-1----:R-:W-:Y:S06]  /*3f790*/  HMMA.1688.F32.TF32 R8, R44, R62, R8 ;  /* 0x0000003e2c08723c */ /* 0x002fec0000081008 */
[C---:B--2---:R-:W-:Y:S06]  /*3f7a0*/  HMMA.1688.F32.TF32 R16, R40.reuse, R68, R16 ;  /* 0x000000442810723c */ /* 0x044fec0000081010 */
[----:B---3--:R-:W-:-:S15]  /*3f7b0*/  HMMA.1688.F32.TF32 R12, R40, R72, R12 ;  /* 0x00000048280c723c */ /* 0x008fde000008100c */
[----:B------:R-:W-:-:S03]  /*3f7c0*/  NOP ;  /* 0x0000000000007918 */ /* 0x000fc60000000000 */
[----:B------:R-:W-:Y:S01]  /*3f7d0*/  IMAD.MOV.U32 R69, RZ, RZ, R16 ;  /* 0x000000ffff457224 */ /* 0x000fe200078e0010 */
[----:B------:R-:W-:-:S04]  /*3f7e0*/  MOV R68, R17 ;  /* 0x0000001100447202 */ /* 0x000fc80000000f00 */
[----:B------:R1:W-:Y:S02]  /*3f7f0*/  STL.64 [R1+0x220], R12 ;  /* 0x0002200c01007387 */ /* 0x0003e40000100a00 */
[----:B-1----:R-:W-:Y:S01]  /*3f800*/  IMAD.MOV.U32 R12, RZ, RZ, R60 ;  /* 0x000000ffff0c7224 */ /* 0x002fe200078e003c */
[----:B------:R-:W-:Y:S01]  /*3f810*/  MOV R13, R61 ;  /* 0x0000003d000d7202 */ /* 0x000fe20000000f00 */
[----:B------:R-:W-:Y:S01]  /*3f820*/  IMAD.MOV.U32 R61, RZ, RZ, R18 ;  /* 0x000000ffff3d7224 */ /* 0x000fe200078e0012 */
[----:B------:R-:W-:Y:S02]  /*3f830*/  MOV R60, R19 ;  /* 0x00000013003c7202 */ /* 0x000fe40000000f00 */
[----:B------:R-:W-:Y:S01]  /*3f840*/  HMMA.1688.F32.TF32 R16, R40, R80, R20 ;  /* 0x000000502810723c */ /* 0x000fe20000081014 */
[----:B------:R-:W-:Y:S01]  /*3f850*/  MOV R72, R15 ;  /* 0x0000000f00487202 */ /* 0x000fe20000000f00 */
[----:B------:R-:W-:-:S04]  /*3f860*/  IMAD.MOV.U32 R73, RZ, RZ, R14 ;  /* 0x000000ffff497224 */ /* 0x000fc800078e000e */
[----:B------:R1:W-:Y:S04]  /*3f870*/  STL [R1+0x1e94], R72 ;  /* 0x001e944801007387 */ /* 0x0003e80000100800 */
[----:B------:R2:W-:-:S13]  /*3f880*/  STL [R1+0x1e90], R73 ;  /* 0x001e904901007387 */ /* 0x0005da0000100800 */
[----:B------:R3:W-:Y:S01]  /*3f890*/  STL.64 [R1+0x200], R16 ;  /* 0x0002001001007387 */ /* 0x0007e20000100a00 */
[----:B-1----:R-:W-:Y:S01]  /*3f8a0*/  IMAD.MOV.U32 R72, RZ, RZ, R18 ;  /* 0x000000ffff487224 */ /* 0x002fe200078e0012 */
[----:B--2---:R-:W-:Y:S02]  /*3f8b0*/  MOV R73, R19 ;  /* 0x0000001300497202 */ /* 0x004fe40000000f00 */
[----:B---3--:R-:W-:Y:S01]  /*3f8c0*/  HMMA.1688.F32.TF32 R16, R40, R76, R24 ;  /* 0x0000004c2810723c */ /* 0x008fe20000081018 */
[----:B------:R-:W-:Y:S01]  /*3f8d0*/  IMAD.MOV.U32 R14, RZ, RZ, R64 ;  /* 0x000000ffff0e7224 */ /* 0x000fe200078e0040 */
[----:B------:R-:W-:-:S15]  /*3f8e0*/  MOV R15, R65 ;  /* 0x00000041000f7202 */ /* 0x000fde0000000f00 */
[----:B------:R-:W-:-:S07]  /*3f8f0*/  NOP ;  /* 0x0000000000007918 */ /* 0x000fce0000000000 */
[----:B------:R-:W-:Y:S01]  /*3f900*/  IMAD.MOV.U32 R81, RZ, RZ, R16 ;  /* 0x000000ffff517224 */ /* 0x000fe200078e0010 */
[----:B------:R-:W-:Y:S01]  /*3f910*/  MOV R80, R17 ;  /* 0x0000001100507202 */ /* 0x000fe20000000f00 */
[----:B------:R-:W-:Y:S01]  /*3f920*/  IMAD.MOV.U32 R65, RZ, RZ, R18 ;  /* 0x000000ffff417224 */ /* 0x000fe200078e0012 */
[----:B------:R-:W-:Y:S02]  /*3f930*/  MOV R64, R19 ;  /* 0x0000001300407202 */ /* 0x000fe40000000f00 */
[C---:B------:R-:W-:Y:S06]  /*3f940*/  HMMA.1688.F32.TF32 R16, R40.reuse, R56, R28 ;  /* 0x000000382810723c */ /* 0x040fec000008101c */
[----:B------:R-:W-:-:S15]  /*3f950*/  HMMA.1688.F32.TF32 R20, R40, R52, R32 ;  /* 0x000000342814723c */ /* 0x000fde0000081020 */
[----:B------:R-:W-:-:S02]  /*3f960*/  NOP ;  /* 0x0000000000007918 */ /* 0x000fc40000000000 */
[----:B------:R4:W-:Y:S01]  /*3f970*/  STL.64 [R1+0x1e0], R16 ;  /* 0x0001e01001007387 */ /* 0x0009e20000100a00 */
[----:B------:R-:W-:Y:S01]  /*3f980*/  IMAD.MOV.U32 R77, RZ, RZ, R18 ;  /* 0x000000ffff4d7224 */ /* 0x000fe200078e0012 */
[----:B------:R-:W-:Y:S02]  /*3f990*/  MOV R76, R19 ;  /* 0x00000013004c7202 */ /* 0x000fe40000000f00 */
[C---:B----4-:R-:W-:Y:S06]  /*3f9a0*/  HMMA.1688.F32.TF32 R16, R44.reuse, R66, R4 ;  /* 0x000000422c10723c */ /* 0x050fec0000081004 */
[----:B------:R-:W-:Y:S01]  /*3f9b0*/  HMMA.1688.F32.TF32 R4, R44, R74, R84 ;  /* 0x0000004a2c04723c */ /* 0x000fe20000081054 */
[----:B------:R-:W-:Y:S04]  /*3f9c0*/  STL.64 [R1+0x1c0], R20 ;  /* 0x0001c01401007387 */ /* 0x000fe80000100a00 */
[----:B------:R-:W-:-:S12]  /*3f9d0*/  STL.64 [R1+0x1c8], R22 ;  /* 0x0001c81601007387 */ /* 0x000fd80000100a00 */
[----:B------:R-:W-:Y:S04]  /*3f9e0*/  STL.64 [R1+0x1b0], R16 ;  /* 0x0001b01001007387 */ /* 0x000fe80000100a00 */
[----:B------:R-:W-:Y:S04]  /*3f9f0*/  STL.64 [R1+0x1b8], R18 ;  /* 0x0001b81201007387 */ /* 0x000fe80000100a00 */
[----:B------:R-:W-:Y:S01]  /*3fa00*/  STL.64 [R1+0x1a0], R8 ;  /* 0x0001a00801007387 */ /* 0x000fe20000100a00 */
[----:B------:R-:W-:Y:S01]  /*3fa10*/  IMAD.MOV.U32 R57, RZ, RZ, R6 ;  /* 0x000000ffff397224 */ /* 0x000fe200078e0006 */
[----:B------:R-:W-:-:S02]  /*3fa20*/  MOV R56, R7 ;  /* 0x0000000700387202 */ /* 0x000fc40000000f00 */
[----:B------:R1:W-:Y:S04]  /*3fa30*/  STL.64 [R1+0x1a8], R10 ;  /* 0x0001a80a01007387 */ /* 0x0003e80000100a00 */
[----:B------:R2:W-:Y:S01]  /*3fa40*/  STL.64 [R1+0x190], R4 ;  /* 0x0001900401007387 */ /* 0x0005e20000100a00 */
[C---:B-1----:R-:W-:Y:S06]  /*3fa50*/  HMMA.1688.F32.TF32 R8, R44.reuse, R70, R88 ;  /* 0x000000462c08723c */ /* 0x042fec0000081058 */
[----:B--2---:R-:W-:Y:S01]  /*3fa60*/  HMMA.1688.F32.TF32 R4, R44, R82, R92 ;  /* 0x000000522c04723c */ /* 0x004fe2000008105c */
[----:B------:R1:W-:Y:S04]  /*3fa70*/  STL [R1+0x1e6c], R56 ;  /* 0x001e6c3801007387 */ /* 0x0003e80000100800 */
[----:B------:R2:W-:-:S12]  /*3fa80*/  STL [R1+0x1e68], R57 ;  /* 0x001e683901007387 */ /* 0x0005d80000100800 */
[----:B------:R-:W-:Y:S04]  /*3fa90*/  STL.64 [R1+0x180], R8 ;  /* 0x0001800801007387 */ /* 0x000fe80000100a00 */
[----:B------:R3:W-:Y:S03]  /*3faa0*/  STL.64 [R1+0x188], R10 ;  /* 0x0001880a01007387 */ /* 0x0007e60000100a00 */
[----:B-1----:R-:W-:Y:S01]  /*3fab0*/  IMAD.MOV.U32 R56, RZ, RZ, R6 ;  /* 0x000000ffff387224 */ /* 0x002fe200078e0006 */
[----:B------:R1:W-:Y:S01]  /*3fac0*/  STL.64 [R1+0x170], R4 ;  /* 0x0001700401007387 */ /* 0x0003e20000100a00 */
[----:B--2---:R-:W-:Y:S01]  /*3fad0*/  MOV R57, R7 ;  /* 0x0000000700397202 */ /* 0x004fe20000000f00 */
[C---:B---3--:R-:W-:Y:S06]  /*3fae0*/  HMMA.1688.F32.TF32 R8, R44.reuse, R78, R96 ;  /* 0x0000004e2c08723c */ /* 0x048fec0000081060 */
[----:B-1----:R-:W-:-:S15]  /*3faf0*/  HMMA.1688.F32.TF32 R4, R44, R58, R100 ;  /* 0x0000003a2c04723c */ /* 0x002fde0000081064 */
[----:B------:R-:W-:-:S02]  /*3fb00*/  NOP ;  /* 0x0000000000007918 */ /* 0x000fc40000000000 */
[----:B------:R-:W-:Y:S04]  /*3fb10*/  STL.64 [R1+0x160], R8 ;  /* 0x0001600801007387 */ /* 0x000fe80000100a00 */
[----:B------:R1:W-:Y:S03]  /*3fb20*/  STL.64 [R1+0x168], R10 ;  /* 0x0001680a01007387 */ /* 0x0003e60000100a00 */
[----:B------:R-:W-:Y:S01]  /*3fb30*/  IMAD.MOV.U32 R53, RZ, RZ, R6 ;  /* 0x000000ffff357224 */ /* 0x000fe200078e0006 */
[----:B------:R2:W-:Y:S01]  /*3fb40*/  STL.64 [R1+0x150], R4 ;  /* 0x0001500401007387 */ /* 0x0005e20000100a00 */
[----:B------:R-:W-:Y:S01]  /*3fb50*/  MOV R52, R7 ;  /* 0x0000000700347202 */ /* 0x000fe20000000f00 */
[----:B-1----:R-:W-:Y:S06]  /*3fb60*/  HMMA.1688.F32.TF32 R8, R44, R54, R104 ;  /* 0x000000362c08723c */ /* 0x002fec0000081068 */
[C---:B------:R-:W-:Y:S01]  /*3fb70*/  HMMA.1688.F32.TF32 R16, R248.reuse, R62, R112 ;  /* 0x0000003ef810723c */ /* 0x040fe20000081070 */
[----:B------:R-:W-:Y:S01]  /*3fb80*/  IMAD.MOV.U32 R84, RZ, RZ, R188 ;  /* 0x000000ffff547224 */ /* 0x000fe200078e00bc */
[----:B------:R-:W-:Y:S01]  /*3fb90*/  MOV R85, R189 ;  /* 0x000000bd00557202 */ /* 0x000fe20000000f00 */
[----:B------:R-:W-:Y:S01]  /*3fba0*/  IMAD.MOV.U32 R86, RZ, RZ, R190 ;  /* 0x000000ffff567224 */ /* 0x000fe200078e00be */
[----:B------:R-:W-:Y:S01]  /*3fbb0*/  MOV R87, R191 ;  /* 0x000000bf00577202 */ /* 0x000fe20000000f00 */
[----:B------:R-:W-:Y:S01]  /*3fbc0*/  IMAD.MOV.U32 R92, RZ, RZ, R184 ;  /* 0x000000ffff5c7224 */ /* 0x000fe200078e00b8 */
[C---:B--2---:R-:W-:Y:S01]  /*3fbd0*/  HMMA.1688.F32.TF32 R4, R248.reuse, R66, R108 ;  /* 0x00000042f804723c */ /* 0x044fe2000008106c */
        /* <DEDUP_REMOVED lines=10> */
[----:B------:R-:W-:Y:S04]  /*3fc80*/  STL.64 [R1+0x140], R8 ;  /* 0x0001400801007387 */ /* 0x000fe80000100a00 */
[----:B------:R1:W-:Y:S01]  /*3fc90*/  STL.64 [R1+0x148], R10 ;  /* 0x0001480a01007387 */ /* 0x0003e20000100a00 */
[----:B------:R-:W-:Y:S01]  /*3fca0*/  MOV R99, R167 ;  /* 0x000000a700637202 */ /* 0x000fe20000000f00 */
[----:B------:R-:W-:Y:S01]  /*3fcb0*/  IMAD.MOV.U32 R32, RZ, RZ, R160 ;  /* 0x000000ffff207224 */ /* 0x000fe200078e00a0 */
[----:B------:R-:W-:Y:S01]  /*3fcc0*/  MOV R33, R161 ;  /* 0x000000a100217202 */ /* 0x000fe20000000f00 */
[----:B------:R-:W-:Y:S01]  /*3fcd0*/  IMAD.MOV.U32 R34, RZ, RZ, R162 ;  /* 0x000000ffff227224 */ /* 0x000fe200078e00a2 */
[----:B------:R-:W-:Y:S01]  /*3fce0*/  MOV R35, R163 ;  /* 0x000000a300237202 */ /* 0x000fe20000000f00 */
[----:B------:R-:W-:Y:S01]  /*3fcf0*/  IMAD.MOV.U32 R28, RZ, RZ, R156 ;  /* 0x000000ffff1c7224 */ /* 0x000fe200078e009c */
[----:B------:R-:W-:Y:S01]  /*3fd00*/  MOV R29, R157 ;  /* 0x0000009d001d7202 */ /* 0x000fe20000000f00 */
[----:B------:R-:W-:Y:S01]  /*3fd10*/  STL.64 [R1+0x130], R4 ;  /* 0x0001300401007387 */ /* 0x000fe20000100a00 */
[C---:B-1----:R-:W-:Y:S03]  /*3fd20*/  HMMA.1688.F32.TF32 R8, R248.reuse, R74, R116 ;  /* 0x0000004af808723c */ /* 0x042fe60000081074 */
        /* <DEDUP_REMOVED lines=12> */
[C---:B-1----:R-:W-:Y:S01]  /*3fdf0*/  HMMA.1688.F32.TF32 R4, R248.reuse, R70, R120 ;  /* 0x00000046f804723c */ /* 0x042fe20000081078 */
[----:B------:R-:W-:Y:S04]  /*3fe00*/  STL.64 [R1+0x120], R16 ;  /* 0x0001201001007387 */ /* 0x000fe80000100a00 */
[----:B------:R1:W-:Y:S01]  /*3fe10*/  STL.64 [R1+0x128], R18 ;  /* 0x0001281201007387 */ /* 0x0003e20000100a00 */
[----:B------:R-:W-:Y:S01]  /*3fe20*/  MOV R101, R141 ;  /* 0x0000008d00657202 */ /* 0x000fe20000000f00 */
[----:B------:R-:W-:Y:S01]  /*3fe30*/  IMAD.MOV.U32 R102, RZ, RZ, R142 ;  /* 0x000000ffff667224 */ /* 0x000fe200078e008e */
[----:B------:R-:W-:Y:S01]  /*3fe40*/  MOV R103, R136 ;  /* 0x0000008800677202 */ /* 0x000fe20000000f00 */
[----:B------:R-:W-:Y:S04]  /*3fe50*/  LDS R44, [R2+UR14+0xd100] ;  /* 0x00d1000e022c7984 */ /* 0x000fe80008000800 */
[----:B------:R-:W-:Y:S01]  /*3fe60*/  STL.64 [R1+0x110], R8 ;  /* 0x0001100801007387 */ /* 0x000fe20000100a00 */
[C---:B-1----:R-:W-:Y:S03]  /*3fe70*/  HMMA.1688.F32.TF32 R16, R248.reuse, R82, R124 ;  /* 0x00000052f810723c */ /* 0x042fe6000008107c */
[----:B------:R1:W-:Y:S04]  /*3fe80*/  STL.64 [R1+0x118], R10 ;  /* 0x0001180a01007387 */ /* 0x0003e80000100a00 */
[----:B------:R-:W-:Y:S04]  /*3fe90*/  LDS R46, [R2+UR14+0xd900] ;  /* 0x00d9000e022e7984 */ /* 0x000fe80008000800 */
[----:B------:R-:W-:Y:S01]  /*3fea0*/  STL.64 [R1+0xe0], R4 ;  /* 0x0000e00401007387 */ /* 0x000fe20000100a00 */
[C---:B-1----:R-:W-:Y:S03]  /*3feb0*/  HMMA.1688.F32.TF32 R8, R248.reuse, R78, R128 ;  /* 0x0000004ef808723c */ /* 0x042fe60000081080 */
[----:B------:R1:W-:Y:S04]  /*3fec0*/  STL.64 [R1+0xe8], R6 ;  /* 0x0000e80601007387 */ /* 0x0003e80000100a00 */
[----:B------:R-:W-:Y:S04]  /*3fed0*/  LDS R45, [R252+UR14+0xd100] ;  /* 0x00d1000efc2d7984 */ /* 0x000fe80008000800 */
[----:B------:R-:W-:Y:S01]  /*3fee0*/  LDS R47, [R252+UR14+0xd900] ;  /* 0x00d9000efc2f7984 */ /* 0x000fe20008000800 */
[----:B-1----:R-:W-:Y:S03]  /*3fef0*/  HMMA.1688.F32.TF32 R4, R248, R58, R132 ;  /* 0x0000003af804723c */ /* 0x002fe60000081084 */
[----:B------:R1:W-:Y:S04]  /*3ff00*/  STL.64 [R1+0xd0], R16 ;  /* 0x0000d01001007387 */ /* 0x0003e80000100a00 */
[----:B------:R2:W-:Y:S04]  /*3ff10*/  STL.64 [R1+0xd8], R18 ;  /* 0x0000d81201007387 */ /* 0x0005e80000100a00 */
[----:B------:R-:W-:Y:S04]  /*3ff20*/  LDS R112, [R0+UR14+0xd180] ;  /* 0x00d1800e00707984 */ /* 0x000fe80008000800 */
[----:B------:R3:W-:Y:S04]  /*3ff30*/  STL.64 [R1+0x40], R8 ;  /* 0x0000400801007387 */ /* 0x0007e80000100a00 */
[----:B------:R4:W-:Y:S04]  /*3ff40*/  STL.64 [R1+0x48], R10 ;  /* 0x0000480a01007387 */ /* 0x0009e80000100a00 */
[----:B------:R-:W-:Y:S04]  /*3ff50*/  LDS R114, [R0+UR14+0xd980] ;  /* 0x00d9800e00727984 */ /* 0x000fe80008000800 */
[----:B------:R-:W-:Y:S04]  /*3ff60*/  STL.64 [R1], R4 ;  /* 0x0000000401007387 */ /* 0x000fe80000100a00 */
[----:B------:R-:W-:Y:S04]  /*3ff70*/  STL.64 [R1+0x8], R6 ;  /* 0x0000080601007387 */ /* 0x000fe80000100a00 */
        /* <DEDUP_REMOVED lines=33> */
[----:B------:R-:W2:Y:S01]  /*40190*/  LDL.LU R150, [R1+0x1edc] ;  /* 0x001edc0001967983 */ /* 0x000ea20000300800 */
[----:B------:R-:W-:-:S03]  /*401a0*/  MOV R19, R147 ;  /* 0x0000009300137202 */ /* 0x000fc60000000f00 */
[----:B------:R-:W2:Y:S04]  /*401b0*/  LDL.LU R151, [R1+0x1ed8] ;  /* 0x001ed80001977983 */ /* 0x000ea80000300800 */
[----:B------:R-:W2:Y:S04]  /*401c0*/  LDL.LU R144, [R1+0x1ed4] ;  /* 0x001ed40001907983 */ /* 0x000ea80000300800 */
[----:B------:R-:W2:Y:S04]  /*401d0*/  LDL.LU R145, [R1+0x1ed0] ;  /* 0x001ed00001917983 */ /* 0x000ea80000300800 */
[----:B------:R-:W2:Y:S04]  /*401e0*/  LDL.LU R146, [R1+0x1ecc] ;  /* 0x001ecc0001927983 */ /* 0x000ea80000300800 */
[----:B------:R-:W2:Y:S01]  /*401f0*/  LDL.LU R147, [R1+0x1ec8] ;  /* 0x001ec80001937983 */ /* 0x000ea20000300800 */
[----:B---3--:R-:W-:-:S03]  /*40200*/  IMAD.MOV.U32 R8, RZ, RZ, R137 ;  /* 0x000000ffff087224 */ /* 0x008fc600078e0089 */
[----:B------:R-:W3:Y:S01]  /*40210*/  LDL.LU R140, [R1+0x1ec4] ;  /* 0x001ec400018c7983 */ /* 0x000ee20000300800 */
[----:B------:R-:W-:-:S03]  /*40220*/  MOV R9, R138 ;  /* 0x0000008a00097202 */ /* 0x000fc60000000f00 */
[----:B------:R-:W3:Y:S01]  /*40230*/  LDL.LU R141, [R1+0x1ec0] ;  /* 0x001ec000018d7983 */ /* 0x000ee20000300800 */
[----:B----4-:R-:W-:-:S03]  /*40240*/  IMAD.MOV.U32 R10, RZ, RZ, R139 ;  /* 0x000000ffff0a7224 */ /* 0x010fc600078e008b */
[----:B------:R-:W3:Y:S04]  /*40250*/  LDL.LU R142, [R1+0x1ebc] ;  /* 0x001ebc00018e7983 */ /* 0x000ee80000300800 */
[----:B------:R-:W4:Y:S01]  /*40260*/  LDL.LU R136, [R1+0x1eb8] ;  /* 0x001eb80001887983 */ /* 0x000f220000300800 */
[----:B------:R-:W-:-:S03]  /*40270*/  MOV R11, R143 ;  /* 0x0000008f000b7202 */ /* 0x000fc60000000f00 */
[----:B------:R-:W4:Y:S04]  /*40280*/  LDL.LU R137, [R1+0x1eb4] ;  /* 0x001eb40001897983 */ /* 0x000f280000300800 */
[----:B------:R-:W4:Y:S04]  /*40290*/  LDL.LU R138, [R1+0x1eb0] ;  /* 0x001eb000018a7983 */ /* 0x000f280000300800 */
[----:B------:R-:W4:Y:S04]  /*402a0*/  LDL.LU R139, [R1+0x1eac] ;  /* 0x001eac00018b7983 */ /* 0x000f280000300800 */
[----:B------:R-:W3:Y:S04]  /*402b0*/  LDL.LU R143, [R1+0x1ea8] ;  /* 0x001ea800018f7983 */ /* 0x000ee80000300800 */
[----:B------:R-:W-:Y:S04]  /*402c0*/  LDS R4, [R2+UR14+0xd080] ;  /* 0x00d0800e02047984 */ /* 0x000fe80008000800 */
[----:B------:R-:W-:Y:S04]  /*402d0*/  LDS R6, [R2+UR14+0xd880] ;  /* 0x00d8800e02067984 */ /* 0x000fe80008000800 */
[----:B------:R-:W-:Y:S04]  /*402e0*/  LDS R5, [R252+UR14+0xd080] ;  /* 0x00d0800efc057984 */ /* 0x000fe80008000800 */
[----:B------:R-:W1:Y:S04]  /*402f0*/  LDS R7, [R252+UR14+0xd880] ;  /* 0x00d8800efc077984 */ /* 0x000e680008000800 */
[----:B------:R-:W3:Y:S04]  /*40300*/  LDL.LU R104, [R1+0x100] ;  /* 0x0001000001687983 */ /* 0x000ee80000300800 */
[----:B------:R-:W3:Y:S04]  /*40310*/  LDL.LU R105, [R1+0x104] ;  /* 0x0001040001697983 */ /* 0x000ee80000300800 */
[----:B------:R-:W3:Y:S04]  /*40320*/  LDL.LU R106, [R1+0x108] ;  /* 0x00010800016a7983 */ /* 0x000ee80000300800 */
[----:B------:R-:W3:Y:S04]  /*40330*/  LDL.LU R107, [R1+0x10c] ;  /* 0x00010c00016b7983 */ /* 0x000ee80000300800 */
[----:B------:R-:W-:Y:S04]  /*40340*/  LDS R113, [R3+UR14+0xd180] ;  /* 0x00d1800e03717984 */ /* 0x000fe80008000800 */
[----:B------:R-:W1:Y:S01]  /*40350*/  LDS R115, [R3+UR14+0xd980] ;  /* 0x00d9800e03737984 */ /* 0x000e620008000800 */
[C---:B------:R-:W-:Y:S06]  /*40360*/  HMMA.1688.F32.TF32 R168, R36.reuse, R54, R168 ;  /* 0x0000003624a8723c */ /* 0x040fec00000810a8 */
[C---:B------:R-:W-:Y:S06]  /*40370*/  HMMA.1688.F32.TF32 R164, R36.reuse, R58, R164 ;  /* 0x0000003a24a4723c */ /* 0x040fec00000810a4 */
[C---:B------:R-:W-:Y:S06]  /*40380*/  HMMA.1688.F32.TF32 R160, R36.reuse, R78, R160 ;  /* 0x0000004e24a0723c */ /* 0x040fec00000810a0 */
[C---:B------:R-:W-:Y:S06]  /*40390*/  HMMA.1688.F32.TF32 R156, R36.reuse, R82, R156 ;  /* 0x00000052249c723c */ /* 0x040fec000008109c */
[C---:B------:R-:W-:Y:S06]  /*403a0*/  HMMA.1688.F32.TF32 R152, R36.reuse, R70, R152 ;  /* 0x000000462498723c */ /* 0x040fec0000081098 */
[C---:B--2---:R-:W-:Y:S06]  /*403b0*/  HMMA.1688.F32.TF32 R148, R36.reuse, R74, R148 ;  /* 0x0000004a2494723c */ /* 0x044fec0000081094 */
[----:B------:R-:W-:Y:S06]  /*403c0*/  HMMA.1688.F32.TF32 R144, R36, R62, R144 ;  /* 0x0000003e2490723c */ /* 0x000fec0000081090 */
[----:B----4-:R-:W-:Y:S06]  /*403d0*/  HMMA.1688.F32.TF32 R248, R248, R54, R136 ;  /* 0x00000036f8f8723c */ /* 0x010fec0000081088 */
[-C--:B---3--:R-:W-:Y:S06]  /*403e0*/  HMMA.1688.F32.TF32 R140, R36, R66.reuse, R140 ;  /* 0x00000042248c723c */ /* 0x088fec000008108c */
[-C--:B-1----:R-:W-:Y:S01]  /*403f0*/  HMMA.1688.F32.TF32 R36, R4, R66.reuse, R184 ;  /* 0x000000420424723c */ /* 0x082fe200000810b8 */
[----:B------:R-:W-:Y:S01]  /*40400*/  IMAD.MOV.U32 R88, RZ, RZ, R12 ;  /* 0x000000ffff587224 */ /* 0x000fe200078e000c */
[----:B------:R-:W-:Y:S01]  /*40410*/  MOV R89, R13 ;  /* 0x0000000d00597202 */ /* 0x000fe20000000f00 */
[----:B------:R-:W-:Y:S01]  /*40420*/  IMAD.MOV.U32 R90, RZ, RZ, R14 ;  /* 0x000000ffff5a7224 */ /* 0x000fe200078e000e */
[----:B------:R-:W-:Y:S01]  /*40430*/  MOV R91, R15 ;  /* 0x0000000f005b7202 */ /* 0x000fe20000000f00 */
[----:B------:R-:W-:Y:S01]  /*40440*/  LDS R12, [R0+UR14+0xd100] ;  /* 0x00d1000e000c7984 */ /* 0x000fe20008000800 */
[----:B------:R-:W-:Y:S03]  /*40450*/  HMMA.1688.F32.TF32 R16, R44, R66, R16 ;  /* 0x000000422c10723c */ /* 0x000fe60000081010 */
[----:B------:R-:W-:Y:S04]  /*40460*/  LDS R14, [R0+UR14+0xd900] ;  /* 0x00d9000e000e7984 */ /* 0x000fe80008000800 */
[----:B------:R-:W-:Y:S04]  /*40470*/  STL.64 [R1+0x1e78], R250 ;  /* 0x001e78fa01007387 */ /* 0x000fe80000100a00 */
[----:B------:R1:W-:Y:S04]  /*40480*/  STL.64 [R1+0x1e70], R248 ;  /* 0x001e70f801007387 */ /* 0x0003e80000100a00 */
[----:B------:R-:W-:Y:S04]  /*40490*/  STL.64 [R1+0x1e88], R142 ;  /* 0x001e888e01007387 */ /* 0x000fe80000100a00 */
[----:B------:R-:W-:Y:S04]  /*404a0*/  STL.64 [R1+0x1e80], R140 ;  /* 0x001e808c01007387 */ /* 0x000fe80000100a00 */
[----:B------:R-:W-:Y:S01]  /*404b0*/  STL.64 [R1+0x1d0], R36 ;  /* 0x0001d02401007387 */ /* 0x000fe20000100a00 */
[----:B-1----:R-:W-:-:S03]  /*404c0*/  IMAD.MOV.U32 R248, RZ, RZ, R231 ;  /* 0x000000fffff87224 */ /* 0x002fc600078e00e7 */
[----:B------:R1:W-:Y:S04]  /*404d0*/  STL.64 [R1+0x1d8], R38 ;  /* 0x0001d82601007387 */ /* 0x0003e80000100a00 */
[----:B------:R-:W2:Y:S01]  /*404e0*/  LDL.LU R231, [R1+0x1ea4] ;  /* 0x001ea40001e77983 */ /* 0x000ea20000300800 */
[----:B------:R-:W-:Y:S01]  /*404f0*/  MOV R249, R235 ;  /* 0x000000eb00f97202 */ /* 0x000fe20000000f00 */
[----:B------:R-:W-:Y:S01]  /*40500*/  HMMA.1688.F32.TF32 R20, R44, R62, R20 ;  /* 0x0000003e2c14723c */ /* 0x000fe20000081014 */
[----:B------:R-:W-:Y:S01]  /*40510*/  IMAD.MOV.U32 R250, RZ, RZ, R179 ;  /* 0x000000fffffa7224 */ /* 0x000fe200078e00b3 */
[----:B------:R-:W3:Y:S01]  /*40520*/  LDL.LU R235, [R1+0x1ea0] ;  /* 0x001ea00001eb7983 */ /* 0x000ee20000300800 */
[----:B------:R-:W-:-:S03]  /*40530*/  MOV R251, R51 ;  /* 0x0000003300fb7202 */ /* 0x000fc60000000f00 */
[C---:B------:R-:W-:Y:S01]  /*40540*/  HMMA.1688.F32.TF32 R24, R44.reuse, R74, R24 ;  /* 0x0000004a2c18723c */ /* 0x040fe20000081018 */
[----:B------:R-:W4:Y:S04]  /*40550*/  LDL.LU R179, [R1+0x1e9c] ;  /* 0x001e9c0001b37983 */ /* 0x000f280000300800 */
[----:B------:R-:W4:Y:S01]  /*40560*/  LDL.LU R51, [R1+0x1e98] ;  /* 0x001e980001337983 */ /* 0x000f220000300800 */
[C---:B------:R-:W-:Y:S03]  /*40570*/  HMMA.1688.F32.TF32 R28, R44.reuse, R70, R28 ;  /* 0x000000462c1c723c */ /* 0x040fe6000008101c */
[----:B------:R-:W-:Y:S03]  /*40580*/  LDS R13, [R3+UR14+0xd100] ;  /* 0x00d1000e030d7984 */ /* 0x000fe60008000800 */
[C---:B------:R-:W-:Y:S01]  /*40590*/  HMMA.1688.F32.TF32 R32, R44.reuse, R82, R32 ;  /* 0x000000522c20723c */ /* 0x040fe20000081020 */
[----:B------:R-:W2:Y:S04]  /*405a0*/  LDS R15, [R3+UR14+0xd900] ;  /* 0x00d9000e030f7984 */ /* 0x000ea80008000800 */
[----:B------:R-:W-:Y:S01]  /*405b0*/  LDS R184, [R0+UR14+0xe000] ;  /* 0x00e0000e00b87984 */ /* 0x000fe20008000800 */
[C---:B-1----:R-:W-:Y:S03]  /*405c0*/  HMMA.1688.F32.TF32 R36, R44.reuse, R78, R96 ;  /* 0x0000004e2c24723c */ /* 0x042fe60000081060 */
[----:B------:R-:W-:Y:S03]  /*405d0*/  LDS R186, [R0+UR14+0xe800] ;  /* 0x00e8000e00ba7984 */ /* 0x000fe60008000800 */
[C---:B------:R-:W-:Y:S01]  /*405e0*/  HMMA.1688.F32.TF32 R40, R44.reuse, R58, R40 ;  /* 0x0000003a2c28723c */ /* 0x040fe20000081028 */
[----:B------:R-:W-:Y:S04]  /*405f0*/  LDS R185, [R3+UR14+0xe000] ;  /* 0x00e0000e03b97984 */ /* 0x000fe80008000800 */
[----:B------:R-:W-:Y:S01]  /*40600*/  LDS R187, [R3+UR14+0xe800] ;  /* 0x00e8000e03bb7984 */ /* 0x000fe20008000800 */
[----:B------:R-:W-:Y:S06]  /*40610*/  HMMA.1688.F32.TF32 R44, R44, R54, R92 ;  /* 0x000000362c2c723c */ /* 0x000fec000008105c */
[----:B--2---:R-:W-:Y:S01]  /*40620*/  HMMA.1688.F32.TF32 R92, R112, R74, R228 ;  /* 0x0000004a705c723c */ /* 0x004fe200000810e4 */
[----:B------:R-:W2:Y:S05]  /*40630*/  LDL.LU R231, [R1+0x1c28] ;  /* 0x001c280001e77983 */ /* 0x000eaa0000300800 */
        /* <DEDUP_REMOVED lines=14> */
[----:B------:R-:W-:Y:S06]  /*40720*/  HMMA.1688.F32.TF32 R12, R12, R54, R100 ;  /* 0x000000360c0c723c */ /* 0x000fec0000081064 */
[C---:B------:R-:W-:Y:S01]  /*40730*/  HMMA.1688.F32.TF32 R100, R112.reuse, R82, R224 ;  /* 0x000000527064723c */ /* 0x040fe200000810e0 */
[----:B------:R-:W-:Y:S04]  /*40740*/  LDS R224, [R2+UR14+0xd180] ;  /* 0x00d1800e02e07984 */ /* 0x000fe80008000800 */
[----:B------:R-:W-:Y:S04]  /*40750*/  LDS R226, [R2+UR14+0xd980] ;  /* 0x00d9800e02e27984 */ /* 0x000fe80008000800 */
[----:B------:R-:W-:Y:S04]  /*40760*/  LDS R225, [R252+UR14+0xd180] ;  /* 0x00d1800efce17984 */ /* 0x000fe80008000800 */
[----:B------:R-:W1:Y:S01]  /*40770*/  LDS R227, [R252+UR14+0xd980] ;  /* 0x00d9800efce37984 */ /* 0x000e620008000800 */
[C---:B------:R-:W-:Y:S06]  /*40780*/  HMMA.1688.F32.TF32 R108, R112.reuse, R58, R172 ;  /* 0x0000003a706c723c */ /* 0x040fec00000810ac */
[C---:B------:R-:W-:Y:S06]  /*40790*/  HMMA.1688.F32.TF32 R84, R112.reuse, R66, R84 ;  /* 0x000000427054723c */ /* 0x040fec0000081054 */
[C---:B------:R-:W-:Y:S06]  /*407a0*/  HMMA.1688.F32.TF32 R88, R112.reuse, R62, R88 ;  /* 0x0000003e7058723c */ /* 0x040fec0000081058 */
[C---:B---3--:R-:W-:Y:S06]  /*407b0*/  HMMA.1688.F32.TF32 R96, R112.reuse, R70, R232 ;  /* 0x000000467060723c */ /* 0x048fec00000810e8 */
[C---:B----4-:R-:W-:Y:S06]  /*407c0*/  HMMA.1688.F32.TF32 R104, R112.reuse, R78, R176 ;  /* 0x0000004e7068723c */ /* 0x050fec00000810b0 */
        /* <DEDUP_REMOVED lines=12> */
[----:B------:R-:W-:Y:S04]  /*40890*/  LDS R181, [R252+UR14+0xe000] ;  /* 0x00e0000efcb57984 */ /* 0x000fe80008000800 */
[----:B------:R-:W-:Y:S04]  /*408a0*/  LDS R183, [R252+UR14+0xe800] ;  /* 0x00e8000efcb77984 */ /* 0x000fe80008000800 */
[----:B------:R-:W-:Y:S04]  /*408b0*/  LDS R176, [R0+UR14+0xe080] ;  /* 0x00e0800e00b07984 */ /* 0x000fe80008000800 */
[----:B------:R-:W-:Y:S04]  /*408c0*/  LDS R178, [R0+UR14+0xe880] ;  /* 0x00e8800e00b27984 */ /* 0x000fe80008000800 */
[----:B------:R-:W-:Y:S04]  /*408d0*/  LDS R177, [R3+UR14+0xe080] ;  /* 0x00e0800e03b17984 */ /* 0x000fe80008000800 */
[----:B------:R-:W-:Y:S04]  /*408e0*/  LDS R179, [R3+UR14+0xe880] ;  /* 0x00e8800e03b37984 */ /* 0x000fe80008000800 */
[----:B--2---:R-:W2:Y:S04]  /*408f0*/  LDSM.16.M88.4 R124, [R231+UR17+0x20180] ;  /* 0x02018011e77c783b */ /* 0x004ea80008000200 */
[----:B------:R-:W3:Y:S04]  /*40900*/  LDSM.16.M88.4 R120, [R231+UR17+0x21180] ;  /* 0x02118011e778783b */ /* 0x000ee80008000200 */
[----:B------:R-:W4:Y:S04]  /*40910*/  LDSM.16.M88.4 R132, [R231+UR17+0x22180] ;  /* 0x02218011e784783b */ /* 0x000f280008000200 */
[----:B------:R-:W4:Y:S04]  /*40920*/  LDSM.16.M88.4 R128, [R231+UR17+0x23180] ;  /* 0x02318011e780783b */ /* 0x000f280008000200 */
[----:B------:R-:W4:Y:S04]  /*40930*/  LDSM.16.M88.4 R172, [R231+UR17+0x24180] ;  /* 0x02418011e7ac783b */ /* 0x000f280008000200 */
[----:B------:R-:W4:Y:S04]  /*40940*/  LDSM.16.M88.4 R136, [R231+UR17+0x25180] ;  /* 0x02518011e788783b */ /* 0x000f280008000200 */
[----:B------:R-:W4:Y:S04]  /*40950*/  LDSM.16.M88.4 R116, [R231+UR17+0x26180] ;  /* 0x02618011e774783b */ /* 0x000f280008000200 */
[----:B------:R1:W4:Y:S02]  /*40960*/  LDSM.16.M88.4 R112, [R231+UR17+0x27180] ;  /* 0x02718011e770783b */ /* 0x0003240008000200 */
[----:B-1----:R-:W-:-:S02]  /*40970*/  MOV R231, R64 ;  /* 0x0000004000e77202 */ /* 0x002fc40000000f00 */
[----:B------:R-:W-:Y:S01]  /*40980*/  HMMA.1688.F32.TF32 R64, R224, R66, R140 ;  /* 0x00000042e040723c */ /* 0x000fe2000008108c */
[----:B--2---:R-:W-:Y:S04]  /*40990*/  STL [R1+0x1d8c], R126 ;  /* 0x001d8c7e01007387 */ /* 0x004fe80000100800 */
[----:B------:R-:W-:Y:S04]  /*409a0*/  STL [R1+0x1d88], R127 ;  /* 0x001d887f01007387 */ /* 0x000fe80000100800 */
[----:B---3--:R-:W-:Y:S04]  /*409b0*/  STL [R1+0x1d94], R122 ;  /* 0x001d947a01007387 */ /* 0x008fe80000100800 */
        /* <DEDUP_REMOVED lines=13> */
[----:B------:R-:W3:Y:S04]  /*40a90*/  LDL.LU R72, [R1+0x1e94] ;  /* 0x001e940001487983 */ /* 0x000ee80000300800 */
[----:B------:R-:W4:Y:S04]  /*40aa0*/  LDL.LU R73, [R1+0x1e90] ;  /* 0x001e900001497983 */ /* 0x000f280000300800 */
[----:B------:R-:W-:Y:S04]  /*40ab0*/  STL [R1+0x1dc4], R114 ;  /* 0x001dc47201007387 */ /* 0x000fe80000100800 */
[----:B------:R-:W-:Y:S04]  /*40ac0*/  STL [R1+0x1dc0], R115 ;  /* 0x001dc07301007387 */ /* 0x000fe80000100800 */
[----:B------:R-:W2:Y:S04]  /*40ad0*/  LDL.LU.64 R142, [R1+0x1e88] ;  /* 0x001e8800018e7983 */ /* 0x000ea80000300a00 */
[----:B------:R-:W2:Y:S04]  /*40ae0*/  LDL.LU.64 R140, [R1+0x1e80] ;  /* 0x001e8000018c7983 */ /* 0x000ea80000300a00 */
[----:B------:R-:W-:Y:S04]  /*40af0*/  STL [R1+0x1dd4], R64 ;  /* 0x001dd44001007387 */ /* 0x000fe80000100800 */
[----:B------:R-:W-:Y:S04]  /*40b00*/  STL [R1+0x1dd0], R65 ;  /* 0x001dd04101007387 */ /* 0x000fe80000100800 */
[----:B------:R1:W-:Y:S04]  /*40b10*/  STL [R1+0x1dcc], R66 ;  /* 0x001dcc4201007387 */ /* 0x0003e80000100800 */
[----:B------:R1:W-:Y:S02]  /*40b20*/  STL [R1+0x1dc8], R67 ;  /* 0x001dc84301007387 */ /* 0x0003e40000100800 */
[----:B-1----:R-:W-:Y:S01]  /*40b30*/  IMAD.MOV.U32 R66, RZ, RZ, R61 ;  /* 0x000000ffff427224 */ /* 0x002fe200078e003d */
[----:B------:R-:W-:-:S02]  /*40b40*/  MOV R67, R60 ;  /* 0x0000003c00437202 */ /* 0x000fc40000000f00 */
[----:B------:R-:W-:Y:S01]  /*40b50*/  HMMA.1688.F32.TF32 R60, R224, R62, R248 ;  /* 0x0000003ee03c723c */ /* 0x000fe200000810f8 */
[----:B------:R-:W2:Y:S04]  /*40b60*/  LDL.LU.64 R250, [R1+0x1e78] ;  /* 0x001e780001fa7983 */ /* 0x000ea80000300a00 */
[----:B------:R-:W2:-:S15]  /*40b70*/  LDL.LU.64 R248, [R1+0x1e70] ;  /* 0x001e700001f87983 */ /* 0x000e9e0000300a00 */
[----:B------:R-:W-:-:S03]  /*40b80*/  NOP ;  /* 0x0000000000007918 */ /* 0x000fc60000000000 */
[----:B------:R1:W-:Y:S04]  /*40b90*/  STL [R1+0x1de4], R60 ;  /* 0x001de43c01007387 */ /* 0x0003e80000100800 */
[----:B------:R1:W-:Y:S04]  /*40ba0*/  STL [R1+0x1de0], R61 ;  /* 0x001de03d01007387 */ /* 0x0003e80000100800 */
[----:B------:R-:W-:Y:S04]  /*40bb0*/  STL [R1+0x1ddc], R62 ;  /* 0x001ddc3e01007387 */ /* 0x000fe80000100800 */
[----:B------:R3:W-:Y:S04]  /*40bc0*/  STL [R1+0x1dd8], R63 ;  /* 0x001dd83f01007387 */ /* 0x0007e80000100800 */
[----:B-1----:R-:W2:Y:S04]  /*40bd0*/  LDL.LU R60, [R1+0x220] ;  /* 0x00022000013c7983 */ /* 0x002ea80000300800 */
[----:B------:R-:W2:Y:S01]  /*40be0*/  LDL.LU R61, [R1+0x224] ;  /* 0x00022400013d7983 */ /* 0x000ea20000300800 */
[----:B------:R-:W-:Y:S01]  /*40bf0*/  IMAD.MOV.U32 R64, RZ, RZ, R69 ;  /* 0x000000ffff407224 */ /* 0x000fe200078e0045 */
[----:B------:R-:W-:-:S07]  /*40c00*/  MOV R65, R68 ;  /* 0x0000004400417202 */ /* 0x000fce0000000f00 */
[C---:B------:R-:W-:Y:S07]  /*40c10*/  HMMA.1688.F32.TF32 R68, R224.reuse, R70, R64 ;  /* 0x00000046e044723c */ /* 0x040fee0000081040 */
[----:B------:R-:W-:Y:S01]  /*40c20*/  IMAD.MOV.U32 R66, RZ, RZ, R56 ;  /* 0x000000ffff427224 */ /* 0x000fe200078e0038 */
[----:B------:R-:W-:Y:S02]  /*40c30*/  MOV R67, R57 ;  /* 0x0000003900437202 */ /* 0x000fe40000000f00 */
[----:B---3--:R-:W-:Y:S01]  /*40c40*/  MOV R63, R72 ;  /* 0x00000048003f7202 */ /* 0x008fe20000000f00 */
[----:B----4-:R-:W-:Y:S01]  /*40c50*/  IMAD.MOV.U32 R62, RZ, RZ, R73 ;  /* 0x000000ffff3e7224 */ /* 0x010fe200078e0049 */
[C---:B--2---:R-:W-:Y:S06]  /*40c60*/  HMMA.1688.F32.TF32 R80, R224.reuse, R82, R232 ;  /* 0x00000052e050723c */ /* 0x044fec00000810e8 */
[----:B------:R-:W-:-:S15]  /*40c70*/  HMMA.1688.F32.TF32 R72, R224, R74, R60 ;  /* 0x0000004ae048723c */ /* 0x000fde000008103c */
[----:B------:R-:W-:-:S08]  /*40c80*/  NOP ;  /* 0x0000000000007918 */ /* 0x000fd00000000000 */
        /* <DEDUP_REMOVED lines=10> */
[----:B------:R4:W-:Y:S04]  /*40d30*/  STL [R1+0x1e14], R80 ;  /* 0x001e145001007387 */ /* 0x0009e80000100800 */
[----:B------:R4:W-:Y:S04]  /*40d40*/  STL [R1+0x1e10], R81 ;  /* 0x001e105101007387 */ /* 0x0009e80000100800 */
[----:B------:R4:W-:Y:S04]  /*40d50*/  STL [R1+0x1e0c], R82 ;  /* 0x001e0c5201007387 */ /* 0x0009e80000100800 */
[----:B------:R4:W-:Y:S04]  /*40d60*/  STL [R1+0x1e08], R83 ;  /* 0x001e085301007387 */ /* 0x0009e80000100800 */
[----:B-1----:R-:W4:Y:S04]  /*40d70*/  LDL.LU R68, [R1+0x1c0] ;  /* 0x0001c00001447983 */ /* 0x002f280000300800 */
[----:B--2---:R-:W2:Y:S04]  /*40d80*/  LDL.LU R69, [R1+0x1c4] ;  /* 0x0001c40001457983 */ /* 0x004ea80000300800 */
[----:B---3--:R-:W2:Y:S04]  /*40d90*/  LDL.LU R70, [R1+0x1c8] ;  /* 0x0001c80001467983 */ /* 0x008ea80000300800 */
[----:B----4-:R-:W2:Y:S04]  /*40da0*/  LDL.LU R71, [R1+0x1cc] ;  /* 0x0001cc0001477983 */ /* 0x010ea80000300800 */
[----:B------:R-:W3:Y:S04]  /*40db0*/  LDL.LU R64, [R1+0x170] ;  /* 0x0001700001407983 */ /* 0x000ee80000300800 */
[----:B------:R-:W3:Y:S04]  /*40dc0*/  LDL.LU R65, [R1+0x174] ;  /* 0x0001740001417983 */ /* 0x000ee80000300800 */
[----:B------:R-:W4:Y:S04]  /*40dd0*/  LDL.LU R56, [R1+0x1e6c] ;  /* 0x001e6c0001387983 */ /* 0x000f280000300800 */
[----:B------:R-:W2:Y:S04]  /*40de0*/  LDL.LU R57, [R1+0x1e68] ;  /* 0x001e680001397983 */ /* 0x000ea80000300800 */
[----:B------:R-:W3:Y:S04]  /*40df0*/  LDL.LU R72, [R1+0x180] ;  /* 0x0001800001487983 */ /* 0x000ee80000300800 */
[----:B------:R-:W3:Y:S04]  /*40e00*/  LDL.LU R73, [R1+0x184] ;  /* 0x0001840001497983 */ /* 0x000ee80000300800 */
[----:B------:R-:W3:Y:S01]  /*40e10*/  LDL.LU R74, [R1+0x188] ;  /* 0x00018800014a7983 */ /* 0x000ee20000300800 */
[----:B------:R-:W-:-:S03]  /*40e20*/  IMAD.MOV.U32 R62, RZ, RZ, R77 ;  /* 0x000000ffff3e7224 */ /* 0x000fc600078e004d */
[----:B------:R-:W3:Y:S01]  /*40e30*/  LDL.LU R75, [R1+0x18c] ;  /* 0x00018c00014b7983 */ /* 0x000ee20000300800 */
[----:B------:R-:W-:-:S03]  /*40e40*/  MOV R63, R76 ;  /* 0x0000004c003f7202 */ /* 0x000fc60000000f00 */
[----:B------:R-:W3:Y:S01]  /*40e50*/  LDL.LU R80, [R1+0x1b0] ;  /* 0x0001b00001507983 */ /* 0x000ee20000300800 */
[----:B------:R-:W-:Y:S03]  /*40e60*/  HMMA.1688.F32.TF32 R76, R224, R78, R228 ;  /* 0x0000004ee04c723c */ /* 0x000fe600000810e4 */
        /* <DEDUP_REMOVED lines=9> */
[----:B------:R-:W-:Y:S04]  /*40f00*/  STL [R1+0x1e24], R76 ;  /* 0x001e244c01007387 */ /* 0x000fe80000100800 */
[----:B------:R-:W-:Y:S04]  /*40f10*/  STL [R1+0x1e20], R77 ;  /* 0x001e204d01007387 */ /* 0x000fe80000100800 */
[----:B------:R-:W-:Y:S04]  /*40f20*/  STL [R1+0x1e1c], R78 ;  /* 0x001e1c4e01007387 */ /* 0x000fe80000100800 */
[----:B------:R-:W-:Y:S01]  /*40f30*/  STL [R1+0x1e18], R79 ;  /* 0x001e184f01007387 */ /* 0x000fe20000100800 */
[----:B----4-:R-:W-:Y:S01]  /*40f40*/  MOV R235, R56 ;  /* 0x0000003800eb7202 */ /* 0x010fe20000000f00 */
[----:B--2---:R-:W-:-:S02]  /*40f50*/  IMAD.MOV.U32 R234, RZ, RZ, R57 ;  /* 0x000000ffffea7224 */ /* 0x004fc400078e0039 */
[C---:B------:R-:W-:Y:S01]  /*40f60*/  HMMA.1688.F32.TF32 R56, R224.reuse, R58, R60 ;  /* 0x0000003ae038723c */ /* 0x040fe2000008103c */
[----:B------:R-:W2:Y:S04]  /*40f70*/  LDL.LU R60, [R1+0x160] ;  /* 0x00016000013c7983 */ /* 0x000ea80000300800 */
[----:B------:R-:W2:Y:S04]  /*40f80*/  LDL.LU R61, [R1+0x164] ;  /* 0x00016400013d7983 */ /* 0x000ea80000300800 */
[----:B------:R-:W2:Y:S04]  /*40f90*/  LDL.LU R62, [R1+0x168] ;  /* 0x00016800013e7983 */ /* 0x000ea80000300800 */
[----:B------:R-:W2:Y:S01]  /*40fa0*/  LDL.LU R63, [R1+0x16c] ;  /* 0x00016c00013f7983 */ /* 0x000ea20000300800 */
[----:B------:R-:W-:Y:S09]  /*40fb0*/  HMMA.1688.F32.TF32 R224, R224, R54, R68 ;  /* 0x00000036e0e0723c */ /* 0x000ff20000081044 */
[----:B------:R-:W-:Y:S04]  /*40fc0*/  STL [R1+0x1e34], R56 ;  /* 0x001e343801007387 */ /* 0x000fe80000100800 */
[----:B------:R-:W-:Y:S04]  /*40fd0*/  STL [R1+0x1e30], R57 ;  /* 0x001e303901007387 */ /* 0x000fe80000100800 */
[----:B------:R-:W-:Y:S04]  /*40fe0*/  STL [R1+0x1e2c], R58 ;  /* 0x001e2c3a01007387 */ /* 0x000fe80000100800 */
[----:B------:R1:W-:Y:S04]  /*40ff0*/  STL [R1+0x1e28], R59 ;  /* 0x001e283b01007387 */ /* 0x0003e80000100800 */
[----:B------:R-:W4:Y:S04]  /*41000*/  LDL.LU R68, [R1+0x150] ;  /* 0x0001500001447983 */ /* 0x000f280000300800 */
[----:B------:R-:W4:Y:S01]  /*41010*/  LDL.LU R69, [R1+0x154] ;  /* 0x0001540001457983 */ /* 0x000f220000300800 */
[----:B------:R-:W-:Y:S01]  /*41020*/  IMAD.MOV.U32 R70, RZ, RZ, R53 ;  /* 0x000000ffff467224 */ /* 0x000fe200078e0035 */
[----:B------:R-:W-:-:S02]  /*41030*/  MOV R71, R52 ;  /* 0x0000003400477202 */ /* 0x000fc40000000f00 */
[C---:B---3--:R-:W-:Y:S06]  /*41040*/  HMMA.1688.F32.TF32 R52, R184.reuse, R124, R80 ;  /* 0x0000007cb834723c */ /* 0x048fec0000081050 */
[C---:B------:R-:W-:Y:S06]  /*41050*/  HMMA.1688.F32.TF32 R228, R184.reuse, R120, R228 ;  /* 0x00000078b8e4723c */ /* 0x040fec00000810e4 */
[C---:B-1----:R-:W-:Y:S01]  /*41060*/  HMMA.1688.F32.TF32 R56, R184.reuse, R128, R72 ;  /* 0x00000080b838723c */ /* 0x042fe20000081048 */
[----:B------:R1:W-:Y:S04]  /*41070*/  STL [R1+0x1e44], R224 ;  /* 0x001e44e001007387 */ /* 0x0003e80000100800 */
[----:B------:R3:W-:Y:S04]  /*41080*/  STL [R1+0x1e40], R225 ;  /* 0x001e40e101007387 */ /* 0x0007e80000100800 */
[----:B------:R3:W-:Y:S04]  /*41090*/  STL [R1+0x1e3c], R226 ;  /* 0x001e3ce201007387 */ /* 0x0007e80000100800 */
[----:B------:R3:W-:Y:S04]  /*410a0*/  STL [R1+0x1e38], R227 ;  /* 0x001e38e301007387 */ /* 0x0007e80000100800 */
[----:B------:R-:W-:Y:S04]  /*410b0*/  STL [R1+0x1e54], R52 ;  /* 0x001e543401007387 */ /* 0x000fe80000100800 */
[----:B------:R-:W-:Y:S04]  /*410c0*/  STL [R1+0x1e50], R53 ;  /* 0x001e503501007387 */ /* 0x000fe80000100800 */
[----:B------:R-:W-:Y:S04]  /*410d0*/  STL [R1+0x1e4c], R54 ;  /* 0x001e4c3601007387 */ /* 0x000fe80000100800 */
[----:B------:R3:W-:Y:S04]  /*410e0*/  STL [R1+0x1e48], R55 ;  /* 0x001e483701007387 */ /* 0x0007e80000100800 */
[----:B------:R-:W-:Y:S04]  /*410f0*/  STL [R1+0x1e64], R228 ;  /* 0x001e64e401007387 */ /* 0x000fe80000100800 */
[----:B------:R-:W-:Y:S04]  /*41100*/  STL [R1+0x1e60], R229 ;  /* 0x001e60e501007387 */ /* 0x000fe80000100800 */
[----:B------:R-:W-:Y:S04]  /*41110*/  STL [R1+0x1e5c], R230 ;  /* 0x001e5ce601007387 */ /* 0x000fe80000100800 */
[----:B------:R-:W-:Y:S04]  /*41120*/  STL [R1+0x1e58], R231 ;  /* 0x001e58e701007387 */ /* 0x000fe80000100800 */
[----:B------:R4:W-:Y:S04]  /*41130*/  STL.64 [R1+0x1c0], R56 ;  /* 0x0001c03801007387 */ /* 0x0009e80000100a00 */
[----:B------:R4:W-:Y:S04]  /*41140*/  STL.64 [R1+0x1c8], R58 ;  /* 0x0001c83a01007387 */ /* 0x0009e80000100a00 */
[----:B-1----:R-:W4:Y:S04]  /*41150*/  LDL.LU R224, [R1+0x140] ;  /* 0x0001400001e07983 */ /* 0x002f280000300800 */
[----:B---3--:R-:W3:Y:S04]  /*41160*/  LDL.LU R225, [R1+0x144] ;  /* 0x0001440001e17983 */ /* 0x008ee80000300800 */
[----:B------:R-:W3:Y:S04]  /*41170*/  LDL.LU R226, [R1+0x148] ;  /* 0x0001480001e27983 */ /* 0x000ee80000300800 */
[----:B------:R-:W3:Y:S01]  /*41180*/  LDL.LU R227, [R1+0x14c] ;  /* 0x00014c0001e37983 */ /* 0x000ee20000300800 */
[C---:B------:R-:W-:Y:S03]  /*41190*/  HMMA.1688.F32.TF32 R52, R184.reuse, R172, R64 ;  /* 0x000000acb834723c */ /* 0x040fe60000081040 */
[----:B------:R-:W3:Y:S04]  /*411a0*/  LDL.LU R72, [R1+0x130] ;  /* 0x0001300001487983 */ /* 0x000ee80000300800 */
[----:B------:R-:W3:Y:S04]  /*411b0*/  LDL.LU R73, [R1+0x134] ;  /* 0x0001340001497983 */ /* 0x000ee80000300800 */
[----:B------:R-:W3:Y:S04]  /*411c0*/  LDL.LU R74, [R1+0x138] ;  /* 0x00013800014a7983 */ /* 0x000ee80000300800 */
[----:B------:R-:W3:Y:S09]  /*411d0*/  LDL.LU R75, [R1+0x13c] ;  /* 0x00013c00014b7983 */ /* 0x000ef20000300800 */
[----:B------:R-:W-:Y:S01]  /*411e0*/  IMAD.MOV.U32 R64, RZ, RZ, R52 ;  /* 0x000000ffff407224 */ /* 0x000fe200078e0034 */
[----:B------:R-:W-:Y:S01]  /*411f0*/  MOV R65, R53 ;  /* 0x0000003500417202 */ /* 0x000fe20000000f00 */
[----:B------:R-:W-:Y:S01]  /*41200*/  IMAD.MOV.U32 R66, RZ, RZ, R54 ;  /* 0x000000ffff427224 */ /* 0x000fe200078e0036 */
[----:B------:R-:W-:Y:S01]  /*41210*/  MOV R67, R55 ;  /* 0x0000003700437202 */ /* 0x000fe20000000f00 */
[C---:B------:R-:W-:Y:S06]  /*41220*/  HMMA.1688.F32.TF32 R232, R184.reuse, R132, R232 ;  /* 0x00000084b8e8723c */ /* 0x040fec00000810e8 */
[----:B--2---:R-:W-:-:S15]  /*41230*/  HMMA.1688.F32.TF32 R52, R184, R136, R60 ;  /* 0x00000088b834723c */ /* 0x004fde000008103c */
[----:B------:R-:W-:-:S09]  /*41240*/  NOP ;  /* 0x0000000000007918 */ /* 0x000fd20000000000 */
[----:B------:R-:W-:Y:S01]  /*41250*/  IMAD.MOV.U32 R60, RZ, RZ, R52 ;  /* 0x000000ffff3c7224 */ /* 0x000fe200078e0034 */
[----:B------:R-:W-:Y:S01]  /*41260*/  MOV R61, R53 ;  /* 0x00000035003d7202 */ /* 0x000fe20000000f00 */
[----:B------:R-:W-:Y:S01]  /*41270*/  IMAD.MOV.U32 R62, RZ, RZ, R54 ;  /* 0x000000ffff3e7224 */ /* 0x000fe200078e0036 */
[----:B------:R-:W-:Y:S02]  /*41280*/  MOV R63, R55 ;  /* 0x00000037003f7202 */ /* 0x000fe40000000f00 */
[----:B----4-:R-:W-:Y:S01]  /*41290*/  HMMA.1688.F32.TF32 R52, R184, R116, R68 ;  /* 0x00000074b834723c */ /* 0x010fe20000081044 */
[----:B------:R-:W2:Y:S04]  /*412a0*/  LDL.LU R68, [R1+0x120] ;  /* 0x0001200001447983 */ /* 0x000ea80000300800 */
[----:B------:R-:W2:Y:S04]  /*412b0*/  LDL.LU R69, [R1+0x124] ;  /* 0x0001240001457983 */ /* 0x000ea80000300800 */
[----:B------:R-:W2:Y:S04]  /*412c0*/  LDL.LU R70, [R1+0x128] ;  /* 0x0001280001467983 */ /* 0x000ea80000300800 */
[----:B------:R-:W2:Y:S11]  /*412d0*/  LDL.LU R71, [R1+0x12c] ;  /* 0x00012c0001477983 */ /* 0x000eb60000300800 */
[----:B------:R-:W-:Y:S01]  /*412e0*/  IMAD.MOV.U32 R114, RZ, RZ, R52 ;  /* 0x000000ffff727224 */ /* 0x000fe200078e0034 */
[----:B------:R-:W-:Y:S01]  /*412f0*/  MOV R115, R53 ;  /* 0x0000003500737202 */ /* 0x000fe20000000f00 */
[----:B------:R-:W4:Y:S01]  /*41300*/  LDL.LU R52, [R1+0x110] ;  /* 0x0001100001347983 */ /* 0x000f220000300800 */
[----:B------:R-:W-:Y:S01]  /*41310*/  IMAD.MOV.U32 R118, RZ, RZ, R54 ;  /* 0x000000ffff767224 */ /* 0x000fe200078e0036 */
[----:B------:R-:W-:-:S02]  /*41320*/  MOV R119, R55 ;  /* 0x0000003700777202 */ /* 0x000fc40000000f00 */
        /* <DEDUP_REMOVED lines=14> */
[----:B---3--:R-:W-:Y:S03]  /*41410*/  HMMA.1688.F32.TF32 R224, R184, R112, R224 ;  /* 0x00000070b8e0723c */ /* 0x008fe600000810e0 */
[----:B------:R-:W3:-:S15]  /*41420*/  LDL.LU R59, [R1+0x4c] ;  /* 0x00004c00013b7983 */ /* 0x000ede0000300800 */
[----:B------:R-:W-:-:S06]  /*41430*/  NOP ;  /* 0x0000000000007918 */ /* 0x000fcc0000000000 */
[----:B------:R-:W-:Y:S01]  /*41440*/  IMAD.MOV.U32 R187, RZ, RZ, R224 ;  /* 0x000000ffffbb7224 */ /* 0x000fe200078e00e0 */
[----:B------:R-:W-:Y:S01]  /*41450*/  MOV R186, R225 ;  /* 0x000000e100ba7202 */ /* 0x000fe20000000f00 */
[----:B------:R-:W3:Y:S01]  /*41460*/  LDL.LU R224, [R1] ;  /* 0x0000000001e07983 */ /* 0x000ee20000300800 */
[----:B------:R-:W-:Y:S01]  /*41470*/  IMAD.MOV.U32 R185, RZ, RZ, R226 ;  /* 0x000000ffffb97224 */ /* 0x000fe200078e00e2 */
[----:B------:R-:W-:Y:S02]  /*41480*/  MOV R184, R227 ;  /* 0x000000e300b87202 */ /* 0x000fe40000000f00 */
        /* <DEDUP_REMOVED lines=33> */
[C---:B------:R-:W-:Y:S01]  /*416a0*/  HMMA.1688.F32.TF32 R52, R180.reuse, R112, R248 ;  /* 0x00000070b434723c */ /* 0x040fe200000810f8 */
[----:B------:R-:W2:Y:S04]  /*416b0*/  LDL.LU R248, [R1+0x1d0] ;  /* 0x0001d00001f87983 */ /* 0x000ea80000300800 */
[----:B------:R-:W2:Y:S04]  /*416c0*/  LDL.LU R249, [R1+0x1d4] ;  /* 0x0001d40001f97983 */ /* 0x000ea80000300800 */
[----:B------:R-:W2:Y:S04]  /*416d0*/  LDL.LU R250, [R1+0x1d8] ;  /* 0x0001d80001fa7983 */ /* 0x000ea80000300800 */
[----:B------:R-:W2:Y:S01]  /*416e0*/  LDL.LU R251, [R1+0x1dc] ;  /* 0x0001dc0001fb7983 */ /* 0x000ea20000300800 */
[----:B------:R-:W-:-:S15]  /*416f0*/  HMMA.1688.F32.TF32 R228, R180, R124, R72 ;  /* 0x0000007cb4e4723c */ /* 0x000fde0000081048 */
[----:B------:R-:W-:-:S09]  /*41700*/  NOP ;  /* 0x0000000000007918 */ /* 0x000fd20000000000 */
[----:B------:R-:W-:Y:S01]  /*41710*/  IMAD.MOV.U32 R72, RZ, RZ, R228 ;  /* 0x000000ffff487224 */ /* 0x000fe200078e00e4 */
[----:B------:R-:W-:Y:S01]  /*41720*/  MOV R73, R229 ;  /* 0x000000e500497202 */ /* 0x000fe20000000f00 */
[----:B------:R-:W-:Y:S01]  /*41730*/  IMAD.MOV.U32 R74, RZ, RZ, R230 ;  /* 0x000000ffff4a7224 */ /* 0x000fe200078e00e6 */
[----:B------:R-:W-:Y:S02]  /*41740*/  MOV R75, R231 ;  /* 0x000000e7004b7202 */ /* 0x000fe40000000f00 */
[----:B------:R-:W-:Y:S07]  /*41750*/  HMMA.1688.F32.TF32 R228, R180, R120, R68 ;  /* 0x00000078b4e4723c */ /* 0x000fee0000081044 */
[----:B------:R-:W-:Y:S01]  /*41760*/  IMAD.MOV.U32 R183, RZ, RZ, R52 ;  /* 0x000000ffffb77224 */ /* 0x000fe200078e0034 */
[----:B------:R-:W-:Y:S01]  /*41770*/  MOV R182, R53 ;  /* 0x0000003500b67202 */ /* 0x000fe20000000f00 */
[----:B------:R-:W-:Y:S01]  /*41780*/  IMAD.MOV.U32 R181, RZ, RZ, R54 ;  /* 0x000000ffffb57224 */ /* 0x000fe200078e0036 */
[----:B------:R-:W-:-:S02]  /*41790*/  MOV R180, R55 ;  /* 0x0000003700b47202 */ /* 0x000fc40000000f00 */
[C---:B------:R-:W-:Y:S06]  /*417a0*/  HMMA.1688.F32.TF32 R52, R176.reuse, R124, R140 ;  /* 0x0000007cb034723c */ /* 0x040fec000008108c */
[----:B------:R-:W-:Y:S01]  /*417b0*/  HMMA.1688.F32.TF32 R140, R176, R120, R144 ;  /* 0x00000078b08c723c */ /* 0x000fe20000081090 */
[----:B------:R-:W-:Y:S04]  /*417c0*/  LDS R144, [R2+UR14+0xe100] ;  /* 0x00e1000e02907984 */ /* 0x000fe80008000800 */
[----:B------:R-:W-:Y:S01]  /*417d0*/  LDS R146, [R2+UR14+0xe900] ;  /* 0x00e9000e02927984 */ /* 0x000fe20008000800 */
[----:B------:R-:W-:Y:S01]  /*417e0*/  IMAD.MOV.U32 R68, RZ, RZ, R228 ;  /* 0x000000ffff447224 */ /* 0x000fe200078e00e4 */
[----:B------:R-:W-:Y:S01]  /*417f0*/  MOV R69, R229 ;  /* 0x000000e500457202 */ /* 0x000fe20000000f00 */
[----:B------:R-:W-:Y:S01]  /*41800*/  IMAD.MOV.U32 R70, RZ, RZ, R230 ;  /* 0x000000ffff467224 */ /* 0x000fe200078e00e6 */
[----:B------:R-:W-:Y:S01]  /*41810*/  MOV R71, R231 ;  /* 0x000000e700477202 */ /* 0x000fe20000000f00 */
[----:B------:R-:W-:Y:S04]  /*41820*/  LDS R145, [R252+UR14+0xe100] ;  /* 0x00e1000efc917984 */ /* 0x000fe80008000800 */
[----:B------:R-:W-:Y:S04]  /*41830*/  LDS R147, [R252+UR14+0xe900] ;  /* 0x00e9000efc937984 */ /* 0x000fe80008000800 */
[----:B------:R-:W-:Y:S01]  /*41840*/  IMAD.MOV.U32 R224, RZ, RZ, R52 ;  /* 0x000000ffffe07224 */ /* 0x000fe200078e0034 */
[----:B------:R-:W-:Y:S01]  /*41850*/  MOV R225, R53 ;  /* 0x0000003500e17202 */ /* 0x000fe20000000f00 */
[----:B------:R-:W-:Y:S01]  /*41860*/  IMAD.MOV.U32 R226, RZ, RZ, R54 ;  /* 0x000000ffffe27224 */ /* 0x000fe200078e0036 */
[----:B------:R-:W-:-:S03]  /*41870*/  MOV R227, R55 ;  /* 0x0000003700e37202 */ /* 0x000fc60000000f00 */
[----:B------:R-:W-:Y:S01]  /*41880*/  IMAD.MOV.U32 R52, RZ, RZ, R140 ;  /* 0x000000ffff347224 */ /* 0x000fe200078e008c */
[----:B------:R-:W-:Y:S01]  /*41890*/  MOV R53, R141 ;  /* 0x0000008d00357202 */ /* 0x000fe20000000f00 */
[----:B------:R-:W-:Y:S01]  /*418a0*/  IMAD.MOV.U32 R54, RZ, RZ, R142 ;  /* 0x000000ffff367224 */ /* 0x000fe200078e008e */
[----:B------:R-:W-:Y:S02]  /*418b0*/  MOV R55, R143 ;  /* 0x0000008f00377202 */ /* 0x000fe40000000f00 */
[----:B------:R-:W-:Y:S01]  /*418c0*/  HMMA.1688.F32.TF32 R140, R176, R132, R148 ;  /* 0x00000084b08c723c */ /* 0x000fe20000081094 */
[----:B------:R-:W-:Y:S04]  /*418d0*/  LDS R148, [R0+UR14+0xe100] ;  /* 0x00e1000e00947984 */ /* 0x000fe80008000800 */
[----:B------:R-:W-:Y:S04]  /*418e0*/  LDS R150, [R0+UR14+0xe900] ;  /* 0x00e9000e00967984 */ /* 0x000fe80008000800 */
[----:B------:R-:W-:Y:S04]  /*418f0*/  LDS R149, [R3+UR14+0xe100] ;  /* 0x00e1000e03957984 */ /* 0x000fe80008000800 */
[----:B------:R-:W-:Y:S11]  /*41900*/  LDS R151, [R3+UR14+0xe900] ;  /* 0x00e9000e03977984 */ /* 0x000ff60008000800 */
[----:B------:R-:W-:Y:S01]  /*41910*/  IMAD.MOV.U32 R122, RZ, RZ, R140 ;  /* 0x000000ffff7a7224 */ /* 0x000fe200078e008c */
[----:B------:R-:W-:Y:S01]  /*41920*/  MOV R123, R141 ;  /* 0x0000008d007b7202 */ /* 0x000fe20000000f00 */
[----:B------:R-:W-:Y:S01]  /*41930*/  IMAD.MOV.U32 R126, RZ, RZ, R142 ;  /* 0x000000ffff7e7224 */ /* 0x000fe200078e008e */
[----:B------:R-:W-:-:S02]  /*41940*/  MOV R127, R143 ;  /* 0x0000008f007f7202 */ /* 0x000fc40000000f00 */
[----:B------:R-:W-:Y:S01]  /*41950*/  HMMA.1688.F32.TF32 R140, R176, R128, R152 ;  /* 0x00000080b08c723c */ /* 0x000fe20000081098 */
[----:B------:R-:W-:Y:S04]  /*41960*/  LDS R152, [R2+UR14+0xe080] ;  /* 0x00e0800e02987984 */ /* 0x000fe80008000800 */
[----:B------:R-:W-:Y:S04]  /*41970*/  LDS R154, [R2+UR14+0xe880] ;  /* 0x00e8800e029a7984 */ /* 0x000fe80008000800 */
[----:B------:R-:W-:Y:S04]  /*41980*/  LDS R153, [R252+UR14+0xe080] ;  /* 0x00e0800efc997984 */ /* 0x000fe80008000800 */
[----:B------:R-:W2:Y:S11]  /*41990*/  LDS R155, [R252+UR14+0xe880] ;  /* 0x00e8800efc9b7984 */ /* 0x000eb60008000800 */
        /* <DEDUP_REMOVED lines=22> */
[----:B------:R-:W-:Y:S06]  /*41b00*/  HMMA.1688.F32.TF32 R140, R176, R112, R168 ;  /* 0x00000070b08c723c */ /* 0x000fec00000810a8 */
[C---:B--2---:R-:W-:Y:S06]  /*41b10*/  HMMA.1688.F32.TF32 R176, R152.reuse, R124, R248 ;  /* 0x0000007c98b0723c */ /* 0x044fec00000810f8 */
[C---:B------:R-:W-:Y:S06]  /*41b20*/  HMMA.1688.F32.TF32 R248, R152.reuse, R120, R188 ;  /* 0x0000007898f8723c */ /* 0x040fec00000810bc */
[C---:B------:R-:W-:Y:S11]  /*41b30*/  HMMA.1688.F32.TF32 R188, R152.reuse, R132, R192 ;  /* 0x0000008498bc723c */ /* 0x040ff600000810c0 */
[----:B------:R-:W-:Y:S04]  /*41b40*/  STL.64 [R1+0x1f0], R176 ;  /* 0x0001f0b001007387 */ /* 0x000fe80000100a00 */
[----:B------:R1:W-:Y:S02]  /*41b50*/  STL.64 [R1+0x1f8], R178 ;  /* 0x0001f8b201007387 */ /* 0x0003e40000100a00 */
[C---:B-1----:R-:W-:Y:S02]  /*41b60*/  HMMA.1688.F32.TF32 R176, R152.reuse, R128, R196 ;  /* 0x0000008098b0723c */ /* 0x042fe400000810c4 */
[----:B------:R-:W-:Y:S04]  /*41b70*/  STL.64 [R1+0x1e0], R248 ;  /* 0x0001e0f801007387 */ /* 0x000fe80000100a00 */
[----:B------:R-:W-:Y:S01]  /*41b80*/  STL.64 [R1+0x1e8], R250 ;  /* 0x0001e8fa01007387 */ /* 0x000fe20000100a00 */
[C---:B------:R-:W-:Y:S03]  /*41b90*/  HMMA.1688.F32.TF32 R192, R152.reuse, R172, R200 ;  /* 0x000000ac98c0723c */ /* 0x040fe600000810c8 */
[----:B------:R-:W-:Y:S04]  /*41ba0*/  STL.64 [R1+0x1d0], R188 ;  /* 0x0001d0bc01007387 */ /* 0x000fe80000100a00 */
[----:B------:R1:W-:Y:S09]  /*41bb0*/  STL.64 [R1+0x1d8], R190 ;  /* 0x0001d8be01007387 */ /* 0x0003f20000100a00 */
[----:B------:R-:W-:Y:S01]  /*41bc0*/  STL.64 [R1+0x180], R176 ;  /* 0x000180b001007387 */ /* 0x000fe20000100a00 */
[C---:B-1----:R-:W-:Y:S03]  /*41bd0*/  HMMA.1688.F32.TF32 R188, R152.reuse, R136, R204 ;  /* 0x0000008898bc723c */ /* 0x042fe600000810cc */
[----:B------:R1:W-:Y:S03]  /*41be0*/  STL.64 [R1+0x188], R178 ;  /* 0x000188b201007387 */ /* 0x0003e60000100a00 */
[C---:B-1----:R-:W-:Y:S06]  /*41bf0*/  HMMA.1688.F32.TF32 R176, R152.reuse, R116, R208 ;  /* 0x0000007498b0723c */ /* 0x042fec00000810d0 */
[----:B------:R-:W-:Y:S01]  /*41c00*/  HMMA.1688.F32.TF32 R152, R152, R112, R212 ;  /* 0x000000709898723c */ /* 0x000fe200000810d4 */
[----:B------:R-:W-:Y:S04]  /*41c10*/  STL.64 [R1+0xf0], R192 ;  /* 0x0000f0c001007387 */ /* 0x000fe80000100a00 */
[----:B------:R-:W-:Y:S06]  /*41c20*/  STL.64 [R1+0xf8], R194 ;  /* 0x0000f8c201007387 */ /* 0x000fec0000100a00 */
[----:B------:R-:W-:Y:S04]  /*41c30*/  STL.64 [R1+0x60], R188 ;  /* 0x000060bc01007387 */ /* 0x000fe80000100a00 */
[----:B------:R1:W-:Y:S04]  /*41c40*/  STL.64 [R1+0x68], R190 ;  /* 0x000068be01007387 */ /* 0x0003e80000100a00 */
[----:B------:R-:W-:Y:S04]  /*41c50*/  STL.64 [R1+0x40], R176 ;  /* 0x000040b001007387 */ /* 0x000fe80000100a00 */
[----:B------:R2:W-:Y:S01]  /*41c60*/  STL.64 [R1+0x48], R178 ;  /* 0x000048b201007387 */ /* 0x0005e20000100a00 */
[C---:B-1----:R-:W-:Y:S03]  /*41c70*/  HMMA.1688.F32.TF32 R188, R148.reuse, R124, R216 ;  /* 0x0000007c94bc723c */ /* 0x042fe600000810d8 */
[----:B------:R-:W-:Y:S04]  /*41c80*/  STL.64 [R1+0x30], R152 ;  /* 0x0000309801007387 */ /* 0x000fe80000100a00 */
[----:B------:R1:W-:Y:S01]  /*41c90*/  STL.64 [R1+0x38], R154 ;  /* 0x0000389a01007387 */ /* 0x0003e20000100a00 */
[C---:B--2---:R-:W-:Y:S06]  /*41ca0*/  HMMA.1688.F32.TF32 R176, R148.reuse, R120, R220 ;  /* 0x0000007894b0723c */ /* 0x044fec00000810dc */
[C---:B------:R-:W-:Y:S06]  /*41cb0*/  HMMA.1688.F32.TF32 R248, R148.reuse, R128, R240 ;  /* 0x0000008094f8723c */ /* 0x040fec00000810f0 */
[C---:B-1----:R-:W-:Y:S06]  /*41cc0*/  HMMA.1688.F32.TF32 R152, R148.reuse, R132, R236 ;  /* 0x000000849498723c */ /* 0x042fec00000810ec */
[C---:B------:R-:W-:Y:S06]  /*41cd0*/  HMMA.1688.F32.TF32 R244, R148.reuse, R172, R244 ;  /* 0x000000ac94f4723c */ /* 0x040fec00000810f4 */
[C---:B------:R-:W-:Y:S06]  /*41ce0*/  HMMA.1688.F32.TF32 R4, R148.reuse, R136, R4 ;  /* 0x000000889404723c */ /* 0x040fec0000081004 */
[C---:B------:R-:W-:Y:S06]  /*41cf0*/  HMMA.1688.F32.TF32 R8, R148.reuse, R116, R8 ;  /* 0x000000749408723c */ /* 0x040fec0000081008 */
[----:B------:R-:W-:Y:S06]  /*41d00*/  HMMA.1688.F32.TF32 R12, R148, R112, R12 ;  /* 0x00000070940c723c */ /* 0x000fec000008100c */
[C---:B------:R-:W-:Y:S06]  /*41d10*/  HMMA.1688.F32.TF32 R16, R144.reuse, R124, R16 ;  /* 0x0000007c9010723c */ /* 0x040fec0000081010 */
[C---:B------:R-:W-:Y:S01]  /*41d20*/  HMMA.1688.F32.TF32 R20, R144.reuse, R120, R20 ;  /* 0x000000789014723c */ /* 0x040fe20000081014 */
[----:B------:R-:W-:Y:S05]  /*41d30*/  STL.64 [R1+0x20], R188 ;  /* 0x000020bc01007387 */ /* 0x000fea0000100a00 */
[C---:B------:R-:W-:Y:S01]  /*41d40*/  HMMA.1688.F32.TF32 R24, R144.reuse, R132, R24 ;  /* 0x000000849018723c */ /* 0x040fe20000081018 */
[----:B------:R-:W-:Y:S05]  /*41d50*/  STL.64 [R1+0x28], R190 ;  /* 0x000028be01007387 */ /* 0x000fea0000100a00 */
[C---:B------:R-:W-:Y:S01]  /*41d60*/  HMMA.1688.F32.TF32 R28, R144.reuse, R128, R28 ;  /* 0x00000080901c723c */ /* 0x040fe2000008101c */
[----:B------:R-:W-:Y:S05]  /*41d70*/  STL.64 [R1+0x10], R176 ;  /* 0x000010b001007387 */ /* 0x000fea0000100a00 */
[----:B------:R-:W-:Y:S01]  /*41d80*/  HMMA.1688.F32.TF32 R32, R144, R172, R32 ;  /* 0x000000ac9020723c */ /* 0x000fe20000081020 */
[----:B------:R-:W-:Y:S04]  /*41d90*/  STL.64 [R1+0x18], R178 ;  /* 0x000018b201007387 */ /* 0x000fe80000100a00 */
[----:B------:R-:W-:Y:S04]  /*41da0*/  STL.64 [R1], R152 ;  /* 0x0000009801007387 */ /* 0x000fe80000100a00 */
[----:B------:R-:W-:Y:S04]  /*41db0*/  STL.64 [R1+0x1ce8], R250 ;  /* 0x001ce8fa01007387 */ /* 0x000fe80000100a00 */
[----:B------:R-:W-:Y:S04]  /*41dc0*/  STL.64 [R1+0x1ce0], R248 ;  /* 0x001ce0f801007387 */ /* 0x000fe80000100a00 */
[----:B------:R-:W-:Y:S04]  /*41dd0*/  STL.64 [R1+0x1cf8], R246 ;  /* 0x001cf8f601007387 */ /* 0x000fe80000100a00 */
[----:B------:R-:W-:Y:S04]  /*41de0*/  STL.64 [R1+0x1cf0], R244 ;  /* 0x001cf0f401007387 */ /* 0x000fe80000100a00 */
[----:B------:R-:W-:Y:S04]  /*41df0*/  STL.64 [R1+0x1d10], R6 ;  /* 0x001d100601007387 */ /* 0x000fe80000100a00 */
[----:B------:R1:W-:Y:S04]  /*41e00*/  STL.64 [R1+0x1d08], R4 ;  /* 0x001d080401007387 */ /* 0x0003e80000100a00 */
[----:B------:R-:W-:Y:S04]  /*41e10*/  STL.64 [R1+0x1d20], R10 ;  /* 0x001d200a01007387 */ /* 0x000fe80000100a00 */
[----:B------:R-:W-:Y:S04]  /*41e20*/  STL.64 [R1+0x1d18], R8 ;  /* 0x001d180801007387 */ /* 0x000fe80000100a00 */
[----:B------:R-:W-:Y:S04]  /*41e30*/  STL.64 [R1+0x1d30], R14 ;  /* 0x001d300e01007387 */ /* 0x000fe80000100a00 */
[----:B------:R2:W-:Y:S04]  /*41e40*/  STL.64 [R1+0x1d28], R12 ;  /* 0x001d280c01007387 */ /* 0x0005e80000100a00 */
[----:B------:R3:W-:Y:S01]  /*41e50*/  STL.64 [R1+0x1d40], R18 ;  /* 0x001d401201007387 */ /* 0x0007e20000100a00 */
[----:B------:R-:W-:-:S03]  /*41e60*/  IMAD.MOV.U32 R171, RZ, RZ, R140 ;  /* 0x000000ffffab7224 */ /* 0x000fc600078e008c */
[----:B------:R4:W-:Y:S01]  /*41e70*/  STL.64 [R1+0x1d38], R16 ;  /* 0x001d381001007387 */ /* 0x0009e20000100a00 */
[----:B------:R-:W-:Y:S01]  /*41e80*/  MOV R170, R141 ;  /* 0x0000008d00aa7202 */ /* 0x000fe20000000f00 */
[----:B------:R-:W-:Y:S02]  /*41e90*/  IMAD.MOV.U32 R169, RZ, RZ, R142 ;  /* 0x000000ffffa97224 */ /* 0x000fe400078e008e */
[----:B------:R-:W-:Y:S01]  /*41ea0*/  STL.64 [R1+0x1d50], R22 ;  /* 0x001d501601007387 */ /* 0x000fe20000100a00 */
[----:B------:R-:W-:-:S03]  /*41eb0*/  MOV R168, R143 ;  /* 0x0000008f00a87202 */ /* 0x000fc60000000f00 */
[----:B------:R-:W-:Y:S04]  /*41ec0*/  STL.64 [R1+0x1d48], R20 ;  /* 0x001d481401007387 */ /* 0x000fe80000100a00 */
[----:B------:R-:W-:Y:S04]  /*41ed0*/  STL.64 [R1+0x1d60], R26 ;  /* 0x001d601a01007387 */ /* 0x000fe80000100a00 */
[----:B------:R-:W-:Y:S04]  /*41ee0*/  LDS R140, [R0+UR14+0xe180] ;  /* 0x00e1800e008c7984 */ /* 0x000fe80008000800 */
[----:B------:R-:W-:Y:S04]  /*41ef0*/  LDS R142, [R0+UR14+0xe980] ;  /* 0x00e9800e008e7984 */ /* 0x000fe80008000800 */
[----:B------:R-:W-:Y:S04]  /*41f00*/  LDS R141, [R3+UR14+0xe180] ;  /* 0x00e1800e038d7984 */ /* 0x000fe80008000800 */
[----:B------:R-:W4:Y:S04]  /*41f10*/  LDS R143, [R3+UR14+0xe980] ;  /* 0x00e9800e038f7984 */ /* 0x000f280008000800 */
[----:B------:R-:W-:Y:S01]  /*41f20*/  STL.64 [R1+0x1d58], R24 ;  /* 0x001d581801007387 */ /* 0x000fe20000100a00 */
[----:B-1----:R-:W-:-:S03]  /*41f30*/  IMAD.MOV.U32 R4, RZ, RZ, R228 ;  /* 0x000000ffff047224 */ /* 0x002fc600078e00e4 */
[----:B------:R-:W-:Y:S01]  /*41f40*/  STL.64 [R1+0x1d70], R30 ;  /* 0x001d701e01007387 */ /* 0x000fe20000100a00 */
[----:B------:R-:W-:-:S03]  /*41f50*/  MOV R5, R229 ;  /* 0x000000e500057202 */ /* 0x000fc60000000f00 */
[----:B------:R-:W-:Y:S01]  /*41f60*/  STL.64 [R1+0x1d68], R28 ;  /* 0x001d681c01007387 */ /* 0x000fe20000100a00 */
[----:B------:R-:W-:-:S03]  /*41f70*/  IMAD.MOV.U32 R6, RZ, RZ, R230 ;  /* 0x000000ffff067224 */ /* 0x000fc600078e00e6 */
[----:B------:R-:W-:Y:S01]  /*41f80*/  STL.64 [R1+0x1d80], R34 ;  /* 0x001d802201007387 */ /* 0x000fe20000100a00 */
[----:B------:R-:W-:-:S03]  /*41f90*/  MOV R7, R231 ;  /* 0x000000e700077202 */ /* 0x000fc60000000f00 */
[----:B------:R-:W-:Y:S01]  /*41fa0*/  STL.64 [R1+0x1d78], R32 ;  /* 0x001d782001007387 */ /* 0x000fe20000100a00 */
[----:B------:R-:W-:-:S03]  /*41fb0*/  IMAD.MOV.U32 R212, RZ, RZ, R52 ;  /* 0x000000ffffd47224 */ /* 0x000fc600078e0034 */
[----:B------:R-:W4:Y:S01]  /*41fc0*/  LDL.LU R228, [R1+0x1e64] ;  /* 0x001e640001e47983 */ /* 0x000f220000300800 */
[----:B------:R-:W-:-:S03]  /*41fd0*/  MOV R213, R53 ;  /* 0x0000003500d57202 */ /* 0x000fc60000000f00 */
[----:B------:R-:W4:Y:S01]  /*41fe0*/  LDL.LU R229, [R1+0x1e60] ;  /* 0x001e600001e57983 */ /* 0x000f220000300800 */
        /* <DEDUP_REMOVED lines=12> */
[----:B--2---:R-:W-:-:S03]  /*420b0*/  IMAD.MOV.U32 R12, RZ, RZ, R56 ;  /* 0x000000ffff0c7224 */ /* 0x004fc600078e0038 */
[----:B------:R-:W2:Y:S01]  /*420c0*/  LDL.LU R224, [R1+0x1e44] ;  /* 0x001e440001e07983 */ /* 0x000ea20000300800 */
[----:B------:R-:W-:-:S03]  /*420d0*/  MOV R13, R57 ;  /* 0x00000039000d7202 */ /* 0x000fc60000000f00 */
[----:B------:R-:W2:Y:S01]  /*420e0*/  LDL.LU R225, [R1+0x1e40] ;  /* 0x001e400001e17983 */ /* 0x000ea20000300800 */
[----:B------:R-:W-:-:S03]  /*420f0*/  IMAD.MOV.U32 R14, RZ, RZ, R58 ;  /* 0x000000ffff0e7224 */ /* 0x000fc600078e003a */
[----:B------:R-:W2:Y:S01]  /*42100*/  LDL.LU R226, [R1+0x1e3c] ;  /* 0x001e3c0001e27983 */ /* 0x000ea20000300800 */
[----:B------:R-:W-:-:S03]  /*42110*/  MOV R15, R59 ;  /* 0x0000003b000f7202 */ /* 0x000fc60000000f00 */
[----:B------:R-:W2:Y:S01]  /*42120*/  LDL.LU R227, [R1+0x1e38] ;  /* 0x001e380001e37983 */ /* 0x000ea20000300800 */
[----:B------:R-:W-:-:S03]  /*42130*/  IMAD.MOV.U32 R152, RZ, RZ, R76 ;  /* 0x000000ffff987224 */ /* 0x000fc600078e004c */
[----:B------:R-:W2:Y:S01]  /*42140*/  LDL.LU R56, [R1+0x1e34] ;  /* 0x001e340001387983 */ /* 0x000ea20000300800 */
[----:B------:R-:W-:-:S03]  /*42150*/  IMAD.MOV.U32 R2, RZ, RZ, R154 ;  /* 0x000000ffff027224 */ /* 0x000fc600078e009a */
[----:B------:R-:W2:Y:S01]  /*42160*/  LDL.LU R57, [R1+0x1e30] ;  /* 0x001e300001397983 */ /* 0x000ea20000300800 */
[----:B------:R-:W-:-:S03]  /*42170*/  MOV R153, R77 ;  /* 0x0000004d00997202 */ /* 0x000fc60000000f00 */
[----:B------:R-:W2:Y:S01]  /*42180*/  LDL.LU R58, [R1+0x1e2c] ;  /* 0x001e2c00013a7983 */ /* 0x000ea20000300800 */
[----:B------:R-:W-:Y:S01]  /*42190*/  MOV R252, R155 ;  /* 0x0000009b00fc7202 */ /* 0x000fe20000000f00 */
[----:B------:R-:W-:Y:S02]  /*421a0*/  IMAD.MOV.U32 R154, RZ, RZ, R78 ;  /* 0x000000ffff9a7224 */ /* 0x000fe400078e004e */
[----:B------:R-:W2:Y:S01]  /*421b0*/  LDL.LU R59, [R1+0x1e28] ;  /* 0x001e2800013b7983 */ /* 0x000ea20000300800 */
[----:B------:R-:W-:-:S03]  /*421c0*/  MOV R247, R156 ;  /* 0x0000009c00f77202 */ /* 0x000fc60000000f00 */
[----:B------:R-:W2:Y:S01]  /*421d0*/  LDL.LU R76, [R1+0x1e24] ;  /* 0x001e2400014c7983 */ /* 0x000ea20000300800 */
[----:B------:R-:W-:Y:S01]  /*421e0*/  MOV R155, R79 ;  /* 0x0000004f009b7202 */ /* 0x000fe20000000f00 */
[----:B------:R-:W-:Y:S02]  /*421f0*/  IMAD.MOV.U32 R246, RZ, RZ, R157 ;  /* 0x000000fffff67224 */ /* 0x000fe400078e009d */
[----:B------:R-:W2:Y:S01]  /*42200*/  LDL.LU R77, [R1+0x1e20] ;  /* 0x001e2000014d7983 */ /* 0x000ea20000300800 */
[----:B------:R-:W-:Y:S01]  /*42210*/  IMAD.MOV.U32 R156, RZ, RZ, R80 ;  /* 0x000000ffff9c7224 */ /* 0x000fe200078e0050 */
[----:B------:R-:W-:Y:S02]  /*42220*/  MOV R245, R158 ;  /* 0x0000009e00f57202 */ /* 0x000fe40000000f00 */
[----:B------:R-:W2:Y:S01]  /*42230*/  LDL.LU R78, [R1+0x1e1c] ;  /* 0x001e1c00014e7983 */ /* 0x000ea20000300800 */
[----:B------:R-:W-:Y:S01]  /*42240*/  MOV R157, R81 ;  /* 0x00000051009d7202 */ /* 0x000fe20000000f00 */
[----:B------:R-:W-:-:S02]  /*42250*/  IMAD.MOV.U32 R244, RZ, RZ, R159 ;  /* 0x000000fffff47224 */ /* 0x000fc400078e009f */
[----:B------:R-:W2:Y:S01]  /*42260*/  LDL.LU R79, [R1+0x1e18] ;  /* 0x001e1800014f7983 */ /* 0x000ea20000300800 */
[----:B------:R-:W-:Y:S01]  /*42270*/  IMAD.MOV.U32 R158, RZ, RZ, R82 ;  /* 0x000000ffff9e7224 */ /* 0x000fe200078e0052 */
[----:B------:R-:W-:Y:S02]  /*42280*/  MOV R243, R164 ;  /* 0x000000a400f37202 */ /* 0x000fe40000000f00 */
[----:B------:R-:W2:Y:S01]  /*42290*/  LDL.LU R80, [R1+0x1e14] ;  /* 0x001e140001507983 */ /* 0x000ea20000300800 */
[----:B------:R-:W-:Y:S01]  /*422a0*/  MOV R159, R83 ;  /* 0x00000053009f7202 */ /* 0x000fe20000000f00 */
[----:B------:R-:W-:Y:S02]  /*422b0*/  IMAD.MOV.U32 R242, RZ, RZ, R165 ;  /* 0x000000fffff27224 */ /* 0x000fe400078e00a5 */
[----:B------:R-:W2:Y:S01]  /*422c0*/  LDL.LU R81, [R1+0x1e10] ;  /* 0x001e100001517983 */ /* 0x000ea20000300800 */
[----:B------:R-:W-:Y:S01]  /*422d0*/  IMAD.MOV.U32 R164, RZ, RZ, R68 ;  /* 0x000000ffffa47224 */ /* 0x000fe200078e0044 */
[----:B------:R-:W-:-:S02]  /*422e0*/  MOV R241, R166 ;  /* 0x000000a600f17202 */ /* 0x000fc40000000f00 */
        /* <DEDUP_REMOVED lines=19> */
[----:B---3--:R-:W-:Y:S01]  /*42420*/  MOV R19, R184 ;  /* 0x000000b800137202 */ /* 0x008fe20000000f00 */
[----:B------:R-:W-:Y:S02]  /*42430*/  IMAD.MOV.U32 R18, RZ, RZ, R185 ;  /* 0x000000ffff127224 */ /* 0x000fe400078e00b9 */
[----:B------:R-:W3:Y:S01]  /*42440*/  LDL.LU R73, [R1+0x1df0] ;  /* 0x001df00001497983 */ /* 0x000ee20000300800 */
[C---:B------:R-:W-:Y:S01]  /*42450*/  LOP3.LUT R190, R0.reuse, 0x40, RZ, 0x3c, !PT ;  /* 0x0000004000be7812 */ /* 0x040fe200078e3cff */
[----:B------:R-:W-:Y:S02]  /*42460*/  IMAD.MOV.U32 R184, RZ, RZ, R60 ;  /* 0x000000ffffb87224 */ /* 0x000fe400078e003c */
[----:B------:R-:W3:Y:S01]  /*42470*/  LDL.LU R74, [R1+0x1dec] ;  /* 0x001dec00014a7983 */ /* 0x000ee20000300800 */
[----:B------:R-:W-:Y:S01]  /*42480*/  LOP3.LUT R191, R0, 0x60, RZ, 0x3c, !PT ;  /* 0x0000006000bf7812 */ /* 0x000fe200078e3cff */
[----:B----4-:R-:W-:Y:S01]  /*42490*/  IMAD.MOV.U32 R16, RZ, RZ, R187 ;  /* 0x000000ffff107224 */ /* 0x010fe200078e00bb */
[----:B------:R-:W-:Y:S01]  /*424a0*/  MOV R17, R186 ;  /* 0x000000ba00117202 */ /* 0x000fe20000000f00 */
[----:B------:R-:W3:Y:S01]  /*424b0*/  LDL.LU R75, [R1+0x1de8] ;  /* 0x001de800014b7983 */ /* 0x000ee20000300800 */
[----:B------:R-:W-:Y:S01]  /*424c0*/  MOV R185, R61 ;  /* 0x0000003d00b97202 */ /* 0x000fe20000000f00 */
[----:B------:R-:W-:-:S02]  /*424d0*/  IMAD.MOV.U32 R186, RZ, RZ, R62 ;  /* 0x000000ffffba7224 */ /* 0x000fc400078e003e */
[----:B------:R-:W4:Y:S01]  /*424e0*/  LDL.LU R60, [R1+0x1de4] ;  /* 0x001de400013c7983 */ /* 0x000f220000300800 */
[----:B------:R-:W-:Y:S01]  /*424f0*/  MOV R187, R63 ;  /* 0x0000003f00bb7202 */ /* 0x000fe20000000f00 */
[C---:B------:R-:W-:Y:S02]  /*42500*/  HMMA.1688.F32.TF32 R84, R140.reuse, R124, R84 ;  /* 0x0000007c8c54723c */ /* 0x040fe40000081054 */
[----:B------:R-:W4:Y:S01]  /*42510*/  LDL.LU R61, [R1+0x1de0] ;  /* 0x001de000013d7983 */ /* 0x000f220000300800 */
[----:B------:R-:W-:Y:S01]  /*42520*/  IMAD.MOV.U32 R188, RZ, RZ, R64 ;  /* 0x000000ffffbc7224 */ /* 0x000fe200078e0040 */
[----:B------:R-:W-:Y:S02]  /*42530*/  MOV R189, R65 ;  /* 0x0000004100bd7202 */ /* 0x000fe40000000f00 */
[----:B------:R-:W4:Y:S01]  /*42540*/  LDL.LU R62, [R1+0x1ddc] ;  /* 0x001ddc00013e7983 */ /* 0x000f220000300800 */
[C---:B------:R-:W-:Y:S03]  /*42550*/  HMMA.1688.F32.TF32 R88, R140.reuse, R120, R88 ;  /* 0x000000788c58723c */ /* 0x040fe60000081058 */
[----:B------:R-:W4:Y:S03]  /*42560*/  LDL.LU R63, [R1+0x1dd8] ;  /* 0x001dd800013f7983 */ /* 0x000f260000300800 */
[C---:B------:R-:W-:Y:S01]  /*42570*/  HMMA.1688.F32.TF32 R92, R140.reuse, R132, R92 ;  /* 0x000000848c5c723c */ /* 0x040fe2000008105c */
[----:B------:R-:W-:Y:S04]  /*42580*/  LDS R148, [R190+UR14+0xe180] ;  /* 0x00e1800ebe947984 */ /* 0x000fe80008000800 */
[----:B------:R-:W-:Y:S01]  /*42590*/  LDS R150, [R190+UR14+0xe980] ;  /* 0x00e9800ebe967984 */ /* 0x000fe20008000800 */
[C---:B------:R-:W-:Y:S03]  /*425a0*/  HMMA.1688.F32.TF32 R96, R140.reuse, R128, R96 ;  /* 0x000000808c60723c */ /* 0x040fe60000081060 */
[----:B------:R-:W4:Y:S03]  /*425b0*/  LDL.LU R64, [R1+0x1dd4] ;  /* 0x001dd40001407983 */ /* 0x000f260000300800 */
[C---:B------:R-:W-:Y:S01]  /*425c0*/  HMMA.1688.F32.TF32 R100, R140.reuse, R172, R100 ;  /* 0x000000ac8c64723c */ /* 0x040fe20000081064 */
[----:B------:R-:W-:Y:S04]  /*425d0*/  LDS R149, [R191+UR14+0xe180] ;  /* 0x00e1800ebf957984 */ /* 0x000fe80008000800 */
[----:B------:R-:W2:Y:S01]  /*425e0*/  LDS R151, [R191+UR14+0xe980] ;  /* 0x00e9800ebf977984 */ /* 0x000ea20008000800 */
[C---:B------:R-:W-:Y:S03]  /*425f0*/  HMMA.1688.F32.TF32 R104, R140.reuse, R136, R104 ;  /* 0x000000888c68723c */ /* 0x040fe60000081068 */
[----:B------:R-:W4:Y:S03]  /*42600*/  LDL.LU R65, [R1+0x1dd0] ;  /* 0x001dd00001417983 */ /* 0x000f260000300800 */
[C---:B------:R-:W-:Y:S01]  /*42610*/  HMMA.1688.F32.TF32 R108, R140.reuse, R116, R108 ;  /* 0x000000748c6c723c */ /* 0x040fe2000008106c */
[----:B------:R-:W-:Y:S01]  /*42620*/  MOV R223, R180 ;  /* 0x000000b400df7202 */ /* 0x000fe20000000f00 */
[----:B------:R-:W-:Y:S01]  /*42630*/  IMAD.MOV.U32 R222, RZ, RZ, R181 ;  /* 0x000000ffffde7224 */ /* 0x000fe200078e00b5 */
[----:B------:R-:W-:Y:S01]  /*42640*/  MOV R221, R182 ;  /* 0x000000b600dd7202 */ /* 0x000fe20000000f00 */
[----:B------:R-:W-:Y:S01]  /*42650*/  IMAD.MOV.U32 R220, RZ, RZ, R183 ;  /* 0x000000ffffdc7224 */ /* 0x000fe200078e00b7 */
[----:B------:R-:W-:Y:S01]  /*42660*/  MOV R209, R123 ;  /* 0x0000007b00d17202 */ /* 0x000fe20000000f00 */
[----:B------:R-:W-:Y:S01]  /*42670*/  HMMA.1688.F32.TF32 R48, R140, R112, R48 ;  /* 0x000000708c30723c */ /* 0x000fe20000081030 */
[----:B------:R-:W-:Y:S04]  /*42680*/  LDS R140, [R190+UR14+0xf000] ;  /* 0x00f0000ebe8c7984 */ /* 0x000fe80008000800 */
[----:B------:R1:W-:Y:S04]  /*42690*/  LDS R142, [R190+UR14+0xf800] ;  /* 0x00f8000ebe8e7984 */ /* 0x0003e80008000800 */
[----:B------:R-:W-:Y:S04]  /*426a0*/  LDS R141, [R191+UR14+0xf000] ;  /* 0x00f0000ebf8d7984 */ /* 0x000fe80008000800 */
[----:B------:R1:W4:Y:S02]  /*426b0*/  LDS R143, [R191+UR14+0xf800] ;  /* 0x00f8000ebf8f7984 */ /* 0x0003240008000800 */
[----:B-1----:R-:W-:-:S02]  /*426c0*/  IMAD.MOV.U32 R190, RZ, RZ, R66 ;  /* 0x000000ffffbe7224 */ /* 0x002fc400078e0042 */
[----:B------:R-:W4:Y:S01]  /*426d0*/  LDL.LU R66, [R1+0x1dcc] ;  /* 0x001dcc0001427983 */ /* 0x000f220000300800 */
[----:B------:R-:W-:Y:S01]  /*426e0*/  MOV R191, R67 ;  /* 0x0000004300bf7202 */ /* 0x000fe20000000f00 */
[----:B------:R-:W-:Y:S02]  /*426f0*/  IMAD.MOV.U32 R208, RZ, RZ, R122 ;  /* 0x000000ffffd07224 */ /* 0x000fe400078e007a */
        /* <DEDUP_REMOVED lines=9> */
[----:B------:R-:W-:-:S03]  /*42790*/  MOV R183, R119 ;  /* 0x0000007700b77202 */ /* 0x000fc60000000f00 */
[----:B------:R-:W4:Y:S01]  /*427a0*/  LDL.LU R114, [R1+0x1dc4] ;  /* 0x001dc40001727983 */ /* 0x000f220000300800 */
[----:B------:R-:W-:-:S03]  /*427b0*/  IMAD.MOV.U32 R250, RZ, RZ, R161 ;  /* 0x000000fffffa7224 */ /* 0x000fc600078e00a1 */
[----:B------:R-:W4:Y:S01]  /*427c0*/  LDL.LU R115, [R1+0x1dc0] ;  /* 0x001dc00001737983 */ /* 0x000f220000300800 */
[----:B------:R-:W-:Y:S01]  /*427d0*/  IMAD.MOV.U32 R160, RZ, RZ, R138 ;  /* 0x000000ffffa07224 */ /* 0x000fe200078e008a */
[----:B------:R-:W-:Y:S02]  /*427e0*/  MOV R249, R162 ;  /* 0x000000a200f97202 */ /* 0x000fe40000000f00 */
[----:B------:R-:W4:Y:S01]  /*427f0*/  LDL.LU R118, [R1+0x1dbc] ;  /* 0x001dbc0001767983 */ /* 0x000f220000300800 */
[----:B------:R-:W-:Y:S01]  /*42800*/  MOV R161, R139 ;  /* 0x0000008b00a17202 */ /* 0x000fe20000000f00 */
[----:B------:R-:W-:Y:S02]  /*42810*/  IMAD.MOV.U32 R248, RZ, RZ, R163 ;  /* 0x000000fffff87224 */ /* 0x000fe400078e00a3 */
[----:B------:R-:W4:Y:S01]  /*42820*/  LDL.LU R119, [R1+0x1db8] ;  /* 0x001db80001777983 */ /* 0x000f220000300800 */
[----:B------:R-:W-:Y:S01]  /*42830*/  IMAD.MOV.U32 R162, RZ, RZ, R174 ;  /* 0x000000ffffa27224 */ /* 0x000fe200078e00ae */
[----:B------:R-:W-:-:S02]  /*42840*/  MOV R163, R175 ;  /* 0x000000af00a37202 */ /* 0x000fc40000000f00 */
        /* <DEDUP_REMOVED lines=8> */
[----:B------:R-:W4:Y:S04]  /*428d0*/  LDL.LU R130, [R1+0x1da4] ;  /* 0x001da40001827983 */ /* 0x000f280000300800 */
        /* <DEDUP_REMOVED lines=8> */
[----:B------:R-:W4:Y:S01]  /*42960*/  LDL.LU R127, [R1+0x1d88] ;  /* 0x001d8800017f7983 */ /* 0x000f220000300800 */
[C---:B------:R-:W-:Y:S03]  /*42970*/  HMMA.1688.F32.TF32 R36, R144.reuse, R136, R36 ;  /* 0x000000889024723c */ /* 0x040fe60000081024 */
[----:B------:R-:W-:Y:S03]  /*42980*/  LDS R176, [R0+UR14+0xf000] ;  /* 0x00f0000e00b07984 */ /* 0x000fe60008000800 */
[C---:B------:R-:W-:Y:S01]  /*42990*/  HMMA.1688.F32.TF32 R40, R144.reuse, R116, R40 ;  /* 0x000000749028723c */ /* 0x040fe20000081028 */
[----:B------:R-:W-:Y:S04]  /*429a0*/  LDS R178, [R0+UR14+0xf800] ;  /* 0x00f8000e00b27984 */ /* 0x000fe80008000800 */
[----:B------:R-:W-:Y:S01]  /*429b0*/  LDS R177, [R3+UR14+0xf000] ;  /* 0x00f0000e03b17984 */ /* 0x000fe20008000800 */
[-C--:B------:R-:W-:Y:S03]  /*429c0*/  HMMA.1688.F32.TF32 R44, R144, R112.reuse, R44 ;  /* 0x00000070902c723c */ /* 0x080fe6000008102c */
[----:B------:R-:W1:Y:S04]  /*429d0*/  LDS R179, [R3+UR14+0xf800] ;  /* 0x00f8000e03b37984 */ /* 0x000e680008000800 */
[----:B------:R-:W-:Y:S04]  /*429e0*/  LDS R144, [R0+UR14+0xf080] ;  /* 0x00f0800e00907984 */ /* 0x000fe80008000800 */
[----:B------:R-:W-:Y:S04]  /*429f0*/  LDS R146, [R0+UR14+0xf880] ;  /* 0x00f8800e00927984 */ /* 0x000fe80008000800 */
[----:B------:R-:W-:Y:S04]  /*42a00*/  LDS R145, [R3+UR14+0xf080] ;  /* 0x00f0800e03917984 */ /* 0x000fe80008000800 */
[----:B------:R-:W1:Y:S01]  /*42a10*/  LDS R147, [R3+UR14+0xf880] ;  /* 0x00f8800e03937984 */ /* 0x000e620008000800 */
[C---:B--2---:R-:W-:Y:S06]  /*42a20*/  HMMA.1688.F32.TF32 R224, R148.reuse, R112, R224 ;  /* 0x0000007094e0723c */ /* 0x044fec00000810e0 */
[C---:B------:R-:W-:Y:S06]  /*42a30*/  HMMA.1688.F32.TF32 R56, R148.reuse, R116, R56 ;  /* 0x000000749438723c */ /* 0x040fec0000081038 */
[C---:B------:R-:W-:Y:S06]  /*42a40*/  HMMA.1688.F32.TF32 R76, R148.reuse, R136, R76 ;  /* 0x00000088944c723c */ /* 0x040fec000008104c */
[C---:B------:R-:W-:Y:S06]  /*42a50*/  HMMA.1688.F32.TF32 R80, R148.reuse, R172, R80 ;  /* 0x000000ac9450723c */ /* 0x040fec0000081050 */
[C---:B------:R-:W-:Y:S06]  /*42a60*/  HMMA.1688.F32.TF32 R68, R148.reuse, R128, R68 ;  /* 0x000000809444723c */ /* 0x040fec0000081044 */
[C---:B---3--:R-:W-:Y:S06]  /*42a70*/  HMMA.1688.F32.TF32 R72, R148.reuse, R132, R72 ;  /* 0x000000849448723c */ /* 0x048fec0000081048 */
[C---:B----4-:R-:W-:Y:S06]  /*42a80*/  HMMA.1688.F32.TF32 R60, R148.reuse, R120, R60 ;  /* 0x00000078943c723c */ /* 0x050fec000008103c */
[----:B------:R-:W-:Y:S06]  /*42a90*/  HMMA.1688.F32.TF32 R64, R148, R124, R64 ;  /* 0x0000007c9440723c */ /* 0x000fec0000081040 */
[C---:B------:R-:W-:Y:S06]  /*42aa0*/  HMMA.1688.F32.TF32 R220, R140.reuse, R114, R220 ;  /* 0x000000728cdc723c */ /* 0x040fec00000810dc */
[C---:B------:R-:W-:Y:S06]  /*42ab0*/  HMMA.1688.F32.TF32 R148, R140.reuse, R138, R12 ;  /* 0x0000008a8c94723c */ /* 0x040fec000008100c */
[C---:B------:R-:W-:Y:S06]  /*42ac0*/  HMMA.1688.F32.TF32 R152, R140.reuse, R174, R152 ;  /* 0x000000ae8c98723c */ /* 0x040fec0000081098 */
[C---:B------:R-:W-:Y:S06]  /*42ad0*/  HMMA.1688.F32.TF32 R156, R140.reuse, R130, R156 ;  /* 0x000000828c9c723c */ /* 0x040fec000008109c */
[C---:B------:R-:W-:Y:S06]  /*42ae0*/  HMMA.1688.F32.TF32 R160, R140.reuse, R134, R160 ;  /* 0x000000868ca0723c */ /* 0x040fec00000810a0 */
[----:B------:R-:W-:Y:S06]  /*42af0*/  HMMA.1688.F32.TF32 R164, R140, R122, R164 ;  /* 0x0000007a8ca4723c */ /* 0x000fec00000810a4 */
[-C--:B-1----:R-:W-:Y:S06]  /*42b00*/  HMMA.1688.F32.TF32 R204, R176, R126.reuse, R52 ;  /* 0x0000007eb0cc723c */ /* 0x082fec0000081034 */
[C---:B------:R-:W-:Y:S06]  /*42b10*/  HMMA.1688.F32.TF32 R168, R140.reuse, R126, R168 ;  /* 0x0000007e8ca8723c */ /* 0x040fec00000810a8 */
[----:B------:R-:W-:Y:S06]  /*42b20*/  HMMA.1688.F32.TF32 R52, R140, R118, R8 ;  /* 0x000000768c34723c */ /* 0x000fec0000081008 */
[C---:B------:R-:W-:Y:S06]  /*42b30*/  HMMA.1688.F32.TF32 R140, R144.reuse, R130, R4 ;  /* 0x00000082908c723c */ /* 0x040fec0000081004 */
[C---:B------:R-:W-:Y:S06]  /*42b40*/  HMMA.1688.F32.TF32 R4, R144.reuse, R174, R244 ;  /* 0x000000ae9004723c */ /* 0x040fec00000810f4 */
[C---:B------:R-:W-:Y:S06]  /*42b50*/  HMMA.1688.F32.TF32 R12, R144.reuse, R138, R248 ;  /* 0x0000008a900c723c */ /* 0x040fec00000810f8 */
[----:B------:R-:W-:Y:S06]  /*42b60*/  HMMA.1688.F32.TF32 R8, R144, R118, R240 ;  /* 0x000000769008723c */ /* 0x000fec00000810f0 */
[C---:B------:R-:W-:Y:S06]  /*42b70*/  HMMA.1688.F32.TF32 R200, R176.reuse, R122, R228 ;  /* 0x0000007ab0c8723c */ /* 0x040fec00000810e4 */
[C---:B------:R-:W-:Y:S01]  /*42b80*/  HMMA.1688.F32.TF32 R196, R176.reuse, R134, R232 ;  /* 0x00000086b0c4723c */ /* 0x040fe200000810e8 */
[----:B------:R-:W-:Y:S04]  /*42b90*/  STL.64 [R1+0xb0], R4 ;  /* 0x0000b00401007387 */ /* 0x000fe80000100a00 */
[----:B------:R1:W-:Y:S01]  /*42ba0*/  STL.64 [R1+0xb8], R6 ;  /* 0x0000b80601007387 */ /* 0x0003e20000100a00 */
[C---:B------:R-:W-:Y:S06]  /*42bb0*/  HMMA.1688.F32.TF32 R192, R176.reuse, R130, R192 ;  /* 0x00000082b0c0723c */ /* 0x040fec00000810c0 */
[C---:B------:R-:W-:Y:S06]  /*42bc0*/  HMMA.1688.F32.TF32 R188, R176.reuse, R174, R188 ;  /* 0x000000aeb0bc723c */ /* 0x040fec00000810bc */
[C---:B------:R-:W-:Y:S06]  /*42bd0*/  HMMA.1688.F32.TF32 R184, R176.reuse, R138, R184 ;  /* 0x0000008ab0b8723c */ /* 0x040fec00000810b8 */
[----:B------:R-:W-:Y:S01]  /*42be0*/  HMMA.1688.F32.TF32 R180, R176, R118, R180 ;  /* 0x00000076b0b4723c */ /* 0x000fe200000810b4 */
[C---:B------:R-:W-:Y:S01]  /*42bf0*/  LOP3.LUT R124, R0.reuse, 0x40, RZ, 0x3c, !PT ;  /* 0x00000040007c7812 */ /* 0x040fe200078e3cff */
[----:B------:R-:W-:Y:S04]  /*42c00*/  LDS R240, [R0+UR14+0xf100] ;  /* 0x00f1000e00f07984 */ /* 0x000fe80008000800 */
[-C--:B-1----:R-:W-:Y:S01]  /*42c10*/  HMMA.1688.F32.TF32 R4, R144, R114.reuse, R236 ;  /* 0x000000729004723c */ /* 0x082fe200000810ec */
[----:B------:R-:W-:Y:S04]  /*42c20*/  STL.64 [R1+0x90], R12 ;  /* 0x0000900c01007387 */ /* 0x000fe80000100a00 */
[----:B------:R-:W-:Y:S04]  /*42c30*/  STL.64 [R1+0x98], R14 ;  /* 0x0000980e01007387 */ /* 0x000fe80000100a00 */
[----:B------:R-:W2:Y:S04]  /*42c40*/  LDL.LU R248, [R1+0x10] ;  /* 0x0000100001f87983 */ /* 0x000ea80000300800 */
[----:B------:R-:W-:Y:S04]  /*42c50*/  STL.64 [R1+0x80], R8 ;  /* 0x0000800801007387 */ /* 0x000fe80000100a00 */
[----:B------:R-:W-:Y:S01]  /*42c60*/  STL.64 [R1+0x88], R10 ;  /* 0x0000880a01007387 */ /* 0x000fe20000100a00 */
[----:B------:R-:W-:Y:S01]  /*42c70*/  HMMA.1688.F32.TF32 R176, R176, R114, R16 ;  /* 0x00000072b0b0723c */ /* 0x000fe20000081010 */
[----:B------:R-:W-:-:S02]  /*42c80*/  LOP3.LUT R125, R0, 0x60, RZ, 0x3c, !PT ;  /* 0x00000060007d7812 */ /* 0x000fc400078e3cff */
[----:B------:R-:W-:Y:S04]  /*42c90*/  LDS R236, [R124+UR14+0xf080] ;  /* 0x00f0800e7cec7984 */ /* 0x000fe80008000800 */
[----:B------:R1:W-:Y:S04]  /*42ca0*/  STL.64 [R1+0x50], R4 ;  /* 0x0000500401007387 */ /* 0x0003e80000100a00 */
[----:B------:R3:W-:Y:S04]  /*42cb0*/  STL.64 [R1+0x58], R6 ;  /* 0x0000580601007387 */ /* 0x0007e80000100a00 */
[----:B------:R-:W2:Y:S04]  /*42cc0*/  LDL.LU R249, [R1+0x14] ;  /* 0x0000140001f97983 */ /* 0x000ea80000300800 */
[----:B------:R-:W2:Y:S04]  /*42cd0*/  LDL.LU R250, [R1+0x18] ;  /* 0x0000180001fa7983 */ /* 0x000ea80000300800 */
[----:B------:R-:W2:Y:S04]  /*42ce0*/  LDL.LU R251, [R1+0x1c] ;  /* 0x00001c0001fb7983 */ /* 0x000ea80000300800 */
[----:B-1----:R-:W4:Y:S04]  /*42cf0*/  LDL.LU R4, [R1+0x30] ;  /* 0x0000300001047983 */ /* 0x002f280000300800 */
[----:B------:R-:W4:Y:S04]  /*42d00*/  LDL.LU R5, [R1+0x34] ;  /* 0x0000340001057983 */ /* 0x000f280000300800 */
[----:B---3--:R-:W4:Y:S04]  /*42d10*/  LDL.LU R6, [R1+0x38] ;  /* 0x0000380001067983 */ /* 0x008f280000300800 */
[----:B------:R-:W4:Y:S04]  /*42d20*/  LDL.LU R7, [R1+0x3c] ;  /* 0x00003c0001077983 */ /* 0x000f280000300800 */
        /* <DEDUP_REMOVED lines=32> */
[----:B------:R-:W-:Y:S04]  /*42f30*/  LDS R238, [R124+UR14+0xf880] ;  /* 0x00f8800e7cee7984 */ /* 0x000fe80008000800 */
[----:B------:R-:W-:Y:S04]  /*42f40*/  LDS R237, [R125+UR14+0xf080] ;  /* 0x00f0800e7ded7984 */ /* 0x000fe80008000800 */
[----:B------:R-:W-:Y:S04]  /*42f50*/  LDS R239, [R125+UR14+0xf880] ;  /* 0x00f8800e7def7984 */ /* 0x000fe80008000800 */
[----:B------:R-:W-:Y:S04]  /*42f60*/  LDS R242, [R0+UR14+0xf900] ;  /* 0x00f9000e00f27984 */ /* 0x000fe80008000800 */
[----:B------:R-:W-:Y:S04]  /*42f70*/  LDS R241, [R3+UR14+0xf100] ;  /* 0x00f1000e03f17984 */ /* 0x000fe80008000800 */
[----:B------:R-:W2:Y:S04]  /*42f80*/  LDS R243, [R3+UR14+0xf900] ;  /* 0x00f9000e03f37984 */ /* 0x000ea80008000800 */
[----:B------:R-:W-:Y:S04]  /*42f90*/  LDS R233, [R125+UR14+0xf100] ;  /* 0x00f1000e7de97984 */ /* 0x000fe80008000800 */
[----:B------:R-:W-:Y:S04]  /*42fa0*/  LDS R235, [R125+UR14+0xf900] ;  /* 0x00f9000e7deb7984 */ /* 0x000fe80008000800 */
[----:B------:R-:W-:Y:S04]  /*42fb0*/  LDS R231, [R125+UR14+0xf980] ;  /* 0x00f9800e7de77984 */ /* 0x000fe80008000800 */
[----:B------:R-:W-:Y:S04]  /*42fc0*/  LDS R229, [R125+UR14+0xf180] ;  /* 0x00f1800e7de57984 */ /* 0x000fe80008000800 */
[----:B------:R-:W-:Y:S04]  /*42fd0*/  LDS R232, [R124+UR14+0xf100] ;  /* 0x00f1000e7ce87984 */ /* 0x000fe80008000800 */
[----:B------:R-:W1:Y:S04]  /*42fe0*/  LDS R234, [R124+UR14+0xf900] ;  /* 0x00f9000e7cea7984 */ /* 0x000e680008000800 */
[----:B------:R-:W-:Y:S04]  /*42ff0*/  LDS R230, [R124+UR14+0xf980] ;  /* 0x00f9800e7ce67984 */ /* 0x000fe80008000800 */
[----:B------:R-:W1:Y:S01]  /*43000*/  LDS R228, [R124+UR14+0xf180] ;  /* 0x00f1800e7ce47984 */ /* 0x000e620008000800 */
[----:B--2---:R-:W-:Y:S06]  /*43010*/  HMMA.1688.F32.TF32 R248, R240, R122, R248 ;  /* 0x0000007af0f8723c */ /* 0x004fec00000810f8 */
[C---:B---3--:R-:W-:Y:S06]  /*43020*/  HMMA.1688.F32.TF32 R12, R236.reuse, R138, R12 ;  /* 0x0000008aec0c723c */ /* 0x048fec000008100c */
[C---:B----4-:R-:W-:Y:S06]  /*43030*/  HMMA.1688.F32.TF32 R16, R236.reuse, R174, R16 ;  /* 0x000000aeec10723c */ /* 0x050fec0000081010 */
[C---:B------:R-:W-:Y:S06]  /*43040*/  HMMA.1688.F32.TF32 R20, R236.reuse, R130, R20 ;  /* 0x00000082ec14723c */ /* 0x040fec0000081014 */
[C---:B------:R-:W-:Y:S06]  /*43050*/  HMMA.1688.F32.TF32 R28, R236.reuse, R122, R28 ;  /* 0x0000007aec1c723c */ /* 0x040fec000008101c */
[C---:B------:R-:W-:Y:S06]  /*43060*/  HMMA.1688.F32.TF32 R32, R236.reuse, R126, R32 ;  /* 0x0000007eec20723c */ /* 0x040fec0000081020 */
[----:B------:R-:W-:-:S15]  /*43070*/  HMMA.1688.F32.TF32 R24, R236, R134, R24 ;  /* 0x00000086ec18723c */ /* 0x000fde0000081018 */
[----:B------:R-:W-:-:S02]  /*43080*/  NOP ;  /* 0x0000000000007918 */ /* 0x000fc40000000000 */
[----:B------:R-:W-:Y:S04]  /*43090*/  STL.64 [R1+0x120], R32 ;  /* 0x0001202001007387 */ /* 0x000fe80000100a00 */
[----:B------:R2:W-:Y:S01]  /*430a0*/  STL.64 [R1+0x128], R34 ;  /* 0x0001282201007387 */ /* 0x0005e20000100a00 */
[C---:B------:R-:W-:Y:S03]  /*430b0*/  HMMA.1688.F32.TF32 R8, R236.reuse, R118, R8 ;  /* 0x00000076ec08723c */ /* 0x040fe60000081008 */
        /* <DEDUP_REMOVED lines=9> */
[----:B----4-:R-:W1:Y:S04]  /*43150*/  LDL.LU.64 R26, [R1+0x1d60] ;  /* 0x001d6000011a7983 */ /* 0x010e680000300a00 */
[----:B------:R-:W1:Y:S04]  /*43160*/  LDL.LU.64 R24, [R1+0x1d58] ;  /* 0x001d580001187983 */ /* 0x000e680000300a00 */
[----:B------:R-:W-:Y:S04]  /*43170*/  STL.64 [R1+0x150], R20 ;  /* 0x0001501401007387 */ /* 0x000fe80000100a00 */
[----:B------:R4:W-:Y:S01]  /*43180*/  STL.64 [R1+0x158], R22 ;  /* 0x0001581601007387 */ /* 0x0009e20000100a00 */
[----:B------:R-:W-:Y:S03]  /*43190*/  HMMA.1688.F32.TF32 R244, R240, R126, R244 ;  /* 0x0000007ef0f4723c */ /* 0x000fe600000810f4 */
[----:B----4-:R-:W4:Y:S04]  /*431a0*/  LDL.LU.64 R22, [R1+0x1d50] ;  /* 0x001d500001167983 */ /* 0x010f280000300a00 */
[----:B------:R-:W4:Y:S04]  /*431b0*/  LDL.LU.64 R20, [R1+0x1d48] ;  /* 0x001d480001147983 */ /* 0x000f280000300a00 */
[----:B------:R-:W-:Y:S04]  /*431c0*/  STL.64 [R1+0x110], R16 ;  /* 0x0001101001007387 */ /* 0x000fe80000100a00 */
[----:B------:R2:W-:Y:S04]  /*431d0*/  STL.64 [R1+0x118], R18 ;  /* 0x0001181201007387 */ /* 0x0005e80000100a00 */
[----:B--2---:R-:W2:Y:S04]  /*431e0*/  LDL.LU.64 R18, [R1+0x1d40] ;  /* 0x001d400001127983 */ /* 0x004ea80000300a00 */
[----:B------:R-:W2:Y:S04]  /*431f0*/  LDL.LU.64 R16, [R1+0x1d38] ;  /* 0x001d380001107983 */ /* 0x000ea80000300a00 */
[----:B------:R-:W-:Y:S04]  /*43200*/  STL.64 [R1+0x100], R12 ;  /* 0x0001000c01007387 */ /* 0x000fe80000100a00 */
[----:B------:R3:W-:Y:S04]  /*43210*/  STL.64 [R1+0x108], R14 ;  /* 0x0001080e01007387 */ /* 0x0007e80000100a00 */
[----:B---3--:R-:W3:Y:S04]  /*43220*/  LDL.LU.64 R14, [R1+0x1d30] ;  /* 0x001d3000010e7983 */ /* 0x008ee80000300a00 */
[----:B------:R-:W3:Y:S04]  /*43230*/  LDL.LU.64 R12, [R1+0x1d28] ;  /* 0x001d2800010c7983 */ /* 0x000ee80000300a00 */
[----:B------:R-:W-:Y:S04]  /*43240*/  STL.64 [R1+0xf0], R8 ;  /* 0x0000f00801007387 */ /* 0x000fe80000100a00 */
[----:B------:R1:W-:Y:S04]  /*43250*/  STL.64 [R1+0xf8], R10 ;  /* 0x0000f80a01007387 */ /* 0x0003e80000100a00 */
[----:B-1----:R-:W4:Y:S04]  /*43260*/  LDL.LU.64 R10, [R1+0x1d20] ;  /* 0x001d2000010a7983 */ /* 0x002f280000300a00 */
[----:B------:R-:W4:Y:S04]  /*43270*/  LDL.LU.64 R8, [R1+0x1d18] ;  /* 0x001d180001087983 */ /* 0x000f280000300a00 */
[----:B------:R-:W2:Y:S04]  /*43280*/  LDL.LU.64 R6, [R1+0x1d10] ;  /* 0x001d100001067983 */ /* 0x000ea80000300a00 */
[----:B------:R-:W2:Y:S04]  /*43290*/  LDL.LU.64 R4, [R1+0x1d08] ;  /* 0x001d080001047983 */ /* 0x000ea80000300a00 */
[----:B------:R1:W-:Y:S04]  /*432a0*/  STL.64 [R1+0x60], R236 ;  /* 0x000060ec01007387 */ /* 0x0003e80000100a00 */
[----:B------:R1:W-:Y:S04]  /*432b0*/  STL.64 [R1+0x68], R238 ;  /* 0x000068ee01007387 */ /* 0x0003e80000100a00 */
[----:B-1----:R-:W3:Y:S04]  /*432c0*/  LDL.LU R236, [R1] ;  /* 0x0000000001ec7983 */ /* 0x002ee80000300800 */
[----:B------:R-:W3:Y:S01]  /*432d0*/  LDL.LU R237, [R1+0x4] ;  /* 0x0000040001ed7983 */ /* 0x000ee20000300800 */
[----:B------:R-:W-:Y:S01]  /*432e0*/  IMAD.MOV.U32 R238, RZ, RZ, R2 ;  /* 0x000000ffffee7224 */ /* 0x000fe200078e0002 */
[----:B------:R-:W-:-:S02]  /*432f0*/  MOV R239, R252 ;  /* 0x000000fc00ef7202 */ /* 0x000fc40000000f00 */
[----:B------:R-:W5:Y:S04]  /*43300*/  LDL.LU R2, [R1+0x1d04] ;  /* 0x001d040001027983 */ /* 0x000f680000300800 */
[----:B------:R-:W5:Y:S04]  /*43310*/  LDL.LU R252, [R1+0x1d00] ;  /* 0x001d000001fc7983 */ /* 0x000f680000300800 */
        /* <DEDUP_REMOVED lines=8> */
[----:B---3--:R-:W-:-:S15]  /*433a0*/  HMMA.1688.F32.TF32 R236, R240, R134, R236 ;  /* 0x00000086f0ec723c */ /* 0x008fde00000810ec */
[----:B------:R-:W-:-:S08]  /*433b0*/  NOP ;  /* 0x0000000000007918 */ /* 0x000fd00000000000 */
[----:B------:R-:W-:Y:S04]  /*433c0*/  STL.64 [R1+0x20], R236 ;  /* 0x000020ec01007387 */ /* 0x000fe80000100a00 */
[----:B------:R4:W-:Y:S04]  /*433d0*/  STL.64 [R1+0x28], R238 ;  /* 0x000028ee01007387 */ /* 0x0009e80000100a00 */
[----:B------:R-:W3:Y:S01]  /*433e0*/  LDL.LU R125, [R1+0x4e8] ;  /* 0x0004e800017d7983 */ /* 0x000ee20000300800 */
[C---:B----4-:R-:W-:Y:S06]  /*433f0*/  HMMA.1688.F32.TF32 R236, R240.reuse, R174, R244 ;  /* 0x000000aef0ec723c */ /* 0x050fec00000810f4 */
[----:B--2---:R-:W-:-:S15]  /*43400*/  HMMA.1688.F32.TF32 R248, R240, R130, R248 ;  /* 0x00000082f0f8723c */ /* 0x004fde00000810f8 */
[----:B------:R-:W-:-:S08]  /*43410*/  NOP ;  /* 0x0000000000007918 */ /* 0x000fd00000000000 */
[----:B------:R-:W-:Y:S04]  /*43420*/  STL.64 [R1+0x10], R248 ;  /* 0x000010f801007387 */ /* 0x000fe80000100a00 */
[----:B------:R-:W-:Y:S04]  /*43430*/  STL.64 [R1+0x18], R250 ;  /* 0x000018fa01007387 */ /* 0x000fe80000100a00 */
[----:B------:R-:W2:Y:S04]  /*43440*/  LDL.LU R124, [R1+0x4ec] ;  /* 0x0004ec00017c7983 */ /* 0x000ea80000300800 */
[----:B------:R-:W-:Y:S04]  /*43450*/  STL.64 [R1], R236 ;  /* 0x000000ec01007387 */ /* 0x000fe80000100a00 */
[----:B------:R1:W-:Y:S04]  /*43460*/  STL.64 [R1+0x8], R238 ;  /* 0x000008ee01007387 */ /* 0x0003e80000100a00 */
[----:B------:R-:W4:Y:S04]  /*43470*/  LDL.LU R121, [R1+0x4f0] ;  /* 0x0004f00001797983 */ /* 0x000f280000300800 */
[----:B------:R-:W4:Y:S04]  /*43480*/  LDL.LU R120, [R1+0x4f4] ;  /* 0x0004f40001787983 */ /* 0x000f280000300800 */
[----:B------:R-:W4:Y:S04]  /*43490*/  LDL.LU R117, [R1+0x4f8] ;  /* 0x0004f80001757983 */ /* 0x000f280000300800 */
[----:B------:R-:W4:Y:S01]  /*434a0*/  LDL.LU R116, [R1+0x4fc] ;  /* 0x0004fc0001747983 */ /* 0x000f220000300800 */
[C---:B------:R-:W-:Y:S03]  /*434b0*/  HMMA.1688.F32.TF32 R244, R240.reuse, R138, R4 ;  /* 0x0000008af0f4723c */ /* 0x040fe60000081004 */
[----:B------:R-:W4:Y:S03]  /*434c0*/  LDL.LU R113, [R1+0x504] ;  /* 0x0005040001717983 */ /* 0x000f260000300800 */
[C---:B-1----:R-:W-:Y:S06]  /*434d0*/  HMMA.1688.F32.TF32 R236, R240.reuse, R118, R8 ;  /* 0x00000076f0ec723c */ /* 0x042fec0000081008 */
[----:B------:R-:W-:Y:S06]  /*434e0*/  HMMA.1688.F32.TF32 R240, R240, R114, R12 ;  /* 0x00000072f0f0723c */ /* 0x000fec000008100c */
[----:B------:R-:W-:Y:S01]  /*434f0*/  HMMA.1688.F32.TF32 R12, R232, R134, R24 ;  /* 0x00000086e80c723c */ /* 0x000fe20000081018 */
[----:B------:R-:W4:Y:S05]  /*43500*/  LDL.LU R24, [R1+0x500] ;  /* 0x0005000001187983 */ /* 0x000f2a0000300800 */
[C---:B------:R-:W-:Y:S06]  /*43510*/  HMMA.1688.F32.TF32 R216, R144.reuse, R126, R216 ;  /* 0x0000007e90d8723c */ /* 0x040fec00000810d8 */
[C---:B------:R-:W-:Y:S06]  /*43520*/  HMMA.1688.F32.TF32 R212, R144.reuse, R122, R212 ;  /* 0x0000007a90d4723c */ /* 0x040fec00000810d4 */
[----:B------:R-:W-:Y:S01]  /*43530*/  HMMA.1688.F32.TF32 R208, R144, R134, R208 ;  /* 0x0000008690d0723c */ /* 0x000fe200000810d0 */
[----:B------:R-:W-:Y:S04]  /*43540*/  LDS R147, [R3+UR14+0xf980] ;  /* 0x00f9800e03937984 */ /* 0x000fe80008000800 */
[----:B------:R-:W-:Y:S04]  /*43550*/  LDS R145, [R3+UR14+0xf180] ;  /* 0x00f1800e03917984 */ /* 0x000fe80008000800 */
[----:B------:R-:W-:Y:S04]  /*43560*/  LDS R144, [R0+UR14+0xf180] ;  /* 0x00f1800e00907984 */ /* 0x000fe80008000800 */
[----:B------:R-:W1:Y:S01]  /*43570*/  LDS R146, [R0+UR14+0xf980] ;  /* 0x00f9800e00927984 */ /* 0x000e620008000800 */
[----:B------:R-:W1:Y:S01]  /*43580*/  S2R R112, SR_TID.X ;  /* 0x0000000000707919 */ /* 0x000e620000002100 */
[----:B------:R-:W-:Y:S01]  /*43590*/  UIMAD UR17, UR5, -0x80, UR10 ;  /* 0xffffff80051178a4 */ /* 0x000fe2000f8e020a */
[----:B------:R-:W-:Y:S01]  /*435a0*/  HMMA.1688.F32.TF32 R248, R228, R126, R64 ;  /* 0x0000007ee4f8723c */ /* 0x000fe20000081040 */
[----:B------:R-:W-:Y:S01]  /*435b0*/  UIADD3 UR14, UR11, -0x2, URZ ;  /* 0xfffffffe0b0e7890 */ /* 0x000fe2000fffe03f */
[----:B------:R-:W4:Y:S01]  /*435c0*/  LDL.LU R67, [R1+0x56c] ;  /* 0x00056c0001437983 */ /* 0x000f220000300800 */
[----:B------:R-:W-:-:S03]  /*435d0*/  UISETP.GT.AND UP1, UPT, UR17, URZ, UPT ;  /* 0x0000003f1100728c */ /* 0x000fc6000bf24270 */
[----:B------:R-:W-:Y:S01]  /*435e0*/  HMMA.1688.F32.TF32 R8, R232, R122, R20 ;  /* 0x0000007ae808723c */ /* 0x000fe20000081014 */
[----:B------:R-:W4:Y:S01]  /*435f0*/  LDL.LU R23, [R1+0x574] ;  /* 0x0005740001177983 */ /* 0x000f220000300800 */
[----:B------:R-:W-:-:S04]  /*43600*/  UISETP.GE.AND UP0, UPT, UR5, UR14, UPT ;  /* 0x0000000e0500728c */ /* 0x000fc8000bf06270 */
[----:B------:R-:W-:Y:S01]  /*43610*/  HMMA.1688.F32.TF32 R4, R232, R126, R16 ;  /* 0x0000007ee804723c */ /* 0x000fe20000081010 */
[----:B------:R-:W-:Y:S02]  /*43620*/  UIADD3 UR13, UR13, 0x1, URZ ;  /* 0x000000010d0d7890 */ /* 0x000fe4000fffe03f */
[----:B------:R-:W-:-:S03]  /*43630*/  USEL UR14, URZ, 0x4, !UP1 ;  /* 0x000000043f0e7887 */ /* 0x000fc6000c800000 */
[-C--:B------:R-:W-:Y:S01]  /*43640*/  HMMA.1688.F32.TF32 R16, R232, R130.reuse, R28 ;  /* 0x00000082e810723c */ /* 0x080fe2000008101c */
[----:B------:R-:W-:Y:S02]  /*43650*/  UISETP.GT.AND UP1, UPT, UR13, 0x1, UPT ;  /* 0x000000010d00788c */ /* 0x000fe4000bf24270 */
[----:B------:R-:W-:Y:S02]  /*43660*/  USEL UR14, UR14, URZ, !UP0 ;  /* 0x0000003f0e0e7287 */ /* 0x000fe4000c000000 */
[----:B------:R-:W-:Y:S01]  /*43670*/  USEL UR13, UR13, URZ, !UP1 ;  /* 0x0000003f0d0d7287 */ /* 0x000fe2000c800000 */
[-C--:B-1----:R-:W-:Y:S06]  /*43680*/  HMMA.1688.F32.TF32 R96, R144, R130.reuse, R96 ;  /* 0x000000829060723c */ /* 0x082fec0000081060 */
[----:B------:R-:W-:Y:S01]  /*43690*/  HMMA.1688.F32.TF32 R128, R228, R130, R68 ;  /* 0x00000082e480723c */ /* 0x000fe20000081044 */
[----:B------:R-:W-:-:S02]  /*436a0*/  LOP3.LUT R112, R112, 0x1f, RZ, 0xc0, !PT ;  /* 0x0000001f70707812 */ /* 0x000fc400078ec0ff */
[----:B------:R-:W-:Y:S01]  /*436b0*/  ISETP.NE.U32.AND P0, PT, RZ, UR14, PT ;  /* 0x0000000eff007c0c */ /* 0x000fe2000bf05070 */
[----:B------:R-:W-:Y:S02]  /*436c0*/  ULEA UR18, UR13, UR6, 0x10 ;  /* 0x000000060d127291 */ /* 0x000fe4000f8e803f */
[----:B------:R-:W-:-:S05]  /*436d0*/  IMAD.SHL.U32 R22, R112, 0x4, RZ ;  /* 0x0000000470167824 */ /* 0x000fca00078e00ff */
[----:B------:R-:W-:Y:S01]  /*436e0*/  IADD3 R3, R22, UR18, RZ ;  /* 0x0000001216037c10 */ /* 0x000fe2000fffe0ff */
[----:B------:R-:W-:Y:S01]  /*436f0*/  HMMA.1688.F32.TF32 R28, R232, R174, R32 ;  /* 0x000000aee81c723c */ /* 0x000fe20000081020 */
[----:B--2---:R-:W-:-:S04]  /*43700*/  IADD3 R124, P1, R124, UR15, RZ ;  /* 0x0000000f7c7c7c10 */ /* 0x004fc8000ff3e0ff */
[----:B---3--:R-:W-:Y:S01]  /*43710*/  IADD3.X R125, R125, UR4, RZ, P1, !PT ;  /* 0x000000047d7d7c10 */ /* 0x008fe20008ffe4ff */
[----:B------:R-:W-:Y:S04]  /*43720*/  STL [R1+0x4ec], R124 ;  /* 0x0004ec7c01007387 */ /* 0x000fe80000100800 */
[----:B------:R-:W-:Y:S04]  /*43730*/  STL [R1+0x4e8], R125 ;  /* 0x0004e87d01007387 */ /* 0x000fe80000100800 */
[----:B------:R-:W2:Y:S01]  /*43740*/  LDL.LU R68, [R1+0x568] ;  /* 0x0005680001447983 */ /* 0x000ea20000300800 */
[----:B----4-:R-:W-:-:S03]  /*43750*/  IADD3 R120, P1, R120, UR15, RZ ;  /* 0x0000000f78787c10 */ /* 0x010fc6000ff3e0ff */
[----:B------:R-:W3:Y:S01]  /*43760*/  LDL.LU R66, [R1+0x570] ;  /* 0x0005700001427983 */ /* 0x000ee20000300800 */
[----:B------:R-:W-:-:S03]  /*43770*/  IADD3.X R121, R121, UR4, RZ, P1, !PT ;  /* 0x0000000479797c10 */ /* 0x000fc60008ffe4ff */
[----:B------:R-:W-:Y:S01]  /*43780*/  STL [R1+0x4f4], R120 ;  /* 0x0004f47801007387 */ /* 0x000fe20000100800 */
[----:B------:R-:W-:-:S03]  /*43790*/  IADD3 R116, P2, R116, UR15, RZ ;  /* 0x0000000f74747c10 */ /* 0x000fc6000ff5e0ff */
[----:B------:R-:W-:Y:S01]  /*437a0*/  STL [R1+0x4f0], R121 ;  /* 0x0004f07901007387 */ /* 0x000fe20000100800 */
[----:B------:R-:W-:-:S03]  /*437b0*/  IADD3.X R117, R117, UR4, RZ, P2, !PT ;  /* 0x0000000475757c10 */ /* 0x000fc600097fe4ff */
[----:B------:R-:W-:Y:S04]  /*437c0*/  STL [R1+0x4fc], R116 ;  /* 0x0004fc7401007387 */ /* 0x000fe80000100800 */
[----:B------:R-:W4:Y:S04]  /*437d0*/  LDL.LU R27, [R1+0x57c] ;  /* 0x00057c00011b7983 */ /* 0x000f280000300800 */
[----:B------:R-:W-:Y:S04]  /*437e0*/  STL [R1+0x4f8], R117 ;  /* 0x0004f87501007387 */ /* 0x000fe80000100800 */
[----:B------:R-:W4:Y:S01]  /*437f0*/  LDL.LU R65, [R1+0x578] ;  /* 0x0005780001417983 */ /* 0x000f220000300800 */
[----:B------:R-:W-:Y:S01]  /*43800*/  IMAD.MOV.U32 R20, RZ, RZ, R124 ;  /* 0x000000ffff147224 */ /* 0x000fe200078e007c */
[----:B------:R-:W-:Y:S01]  /*43810*/  MOV R21, R125 ;  /* 0x0000007d00157202 */ /* 0x000fe20000000f00 */
[----:B------:R-:W-:Y:S01]  /*43820*/  BAR.SYNC.DEFER_BLOCKING 0x0 ;  /* 0x0000000000007b1d */ /* 0x000fe20000010000 */
[----:B------:R-:W-:-:S05]  /*43830*/  IADD3 R113, P1, R113, UR15, RZ ;  /* 0x0000000f71717c10 */ /* 0x000fca000ff3e0ff */
[----:B------:R-:W4:Y:S04]  /*43840*/  LDL.LU R64, [R1+0x580] ;  /* 0x0005800001407983 */ /* 0x000f280000300800 */
[----:B------:R-:W4:Y:S01]  /*43850*/  LDL.LU R25, [R1+0x584] ;  /* 0x0005840001197983 */ /* 0x000f220000300800 */
[----:B------:R-:W-:-:S03]  /*43860*/  IADD3.X R24, R24, UR4, RZ, P1, !PT ;  /* 0x0000000418187c10 */ /* 0x000fc60008ffe4ff */
[----:B------:R-:W4:Y:S04]  /*43870*/  LDL.LU R35, [R1+0x5e8] ;  /* 0x0005e80001237983 */ /* 0x000f280000300800 */
[----:B------:R-:W4:Y:S04]  /*43880*/  LDL.LU R33, [R1+0x5ec] ;  /* 0x0005ec0001217983 */ /* 0x000f280000300800 */
[----:B------:R-:W-:Y:S01]  /*43890*/  @!PT LDS RZ, [RZ] ;  /* 0x00000000fffff984 */ /* 0x000fe20000000800 */
[----:B------:R-:W-:Y:S01]  /*438a0*/  @!PT LDS RZ, [RZ] ;  /* 0x00000000fffff984 */ /* 0x000fe20000000800 */
[----:B------:R-:W-:Y:S01]  /*438b0*/  @!PT LDS RZ, [RZ] ;  /* 0x00000000fffff984 */ /* 0x000fe20000000800 */
[----:B------:R1:W-:Y:S02]  /*438c0*/  LDGSTS.E [R3], desc[UR8][R20.64], P0 ;  /* 0x0000000014037fae */ /* 0x0003e40008121848 */
[----:B-1----:R-:W-:Y:S01]  /*438d0*/  IMAD.MOV.U32 R20, RZ, RZ, R120 ;  /* 0x000000ffff147224 */ /* 0x002fe200078e0078 */
[----:B------:R-:W-:-:S05]  /*438e0*/  MOV R21, R121 ;  /* 0x0000007900157202 */ /* 0x000fca0000000f00 */
[----:B------:R1:W-:Y:S04]  /*438f0*/  LDGSTS.E [R3+0x80], desc[UR8][R20.64], P0 ;  /* 0x0008000014037fae */ /* 0x0003e80008121848 */
[----:B------:R-:W-:Y:S01]  /*43900*/  STL [R1+0x504], R113 ;  /* 0x0005047101007387 */ /* 0x000fe20000100800 */
[----:B-1----:R-:W-:Y:S01]  /*43910*/  IMAD.MOV.U32 R20, RZ, RZ, R116 ;  /* 0x000000ffff147224 */ /* 0x002fe200078e0074 */
[----:B------:R-:W-:Y:S02]  /*43920*/  MOV R21, R117 ;  /* 0x0000007500157202 */ /* 0x000fe40000000f00 */
[----:B------:R1:W-:Y:S04]  /*43930*/  STL [R1+0x500], R24 ;  /* 0x0005001801007387 */ /* 0x0003e80000100800 */
[----:B------:R1:W-:Y:S04]  /*43940*/  LDGSTS.E [R3+0x100], desc[UR8][R20.64], P0 ;  /* 0x0010000014037fae */ /* 0x0003e80008121848 */
[----:B------:R-:W4:Y:S01]  /*43950*/  LDL.LU R34, [R1+0x5f0] ;  /* 0x0005f00001227983 */ /* 0x000f220000300800 */
[----:B-1----:R-:W-:-:S03]  /*43960*/  MOV R21, R24 ;  /* 0x0000001800157202 */ /* 0x002fc60000000f00 */
[----:B------:R-:W4:Y:S04]  /*43970*/  LDL.LU R24, [R1+0x5f4] ;  /* 0x0005f40001187983 */ /* 0x000f280000300800 */
[----:B------:R-:W4:Y:S04]  /*43980*/  LDL.LU R32, [R1+0x5f8] ;  /* 0x0005f80001207983 */ /* 0x000f280000300800 */
[----:B------:R-:W4:Y:S01]  /*43990*/  LDL.LU R26, [R1+0x5fc] ;  /* 0x0005fc00011a7983 */ /* 0x000f220000300800 */
[----:B------:R-:W-:-:S04]  /*439a0*/  UISETP.GT.AND UP1, UPT, UR17, 0x4, UPT ;  /* 0x000000041100788c */ /* 0x000fc8000bf24270 */
[----:B------:R-:W-:Y:S01]  /*439b0*/  USEL UR14, URZ, 0x4, !UP1 ;  /* 0x000000043f0e7887 */ /* 0x000fe2000c800000 */
[----:B------:R-:W-:-:S03]  /*439c0*/  IMAD.MOV.U32 R20, RZ, RZ, R113 ;  /* 0x000000ffff147224 */ /* 0x000fc600078e0071 */
[----:B------:R-:W-:Y:S01]  /*439d0*/  USEL UR14, UR14, URZ, !UP0 ;  /* 0x0000003f0e0e7287 */ /* 0x000fe2000c000000 */
[----:B------:R-:W-:Y:S01]  /*439e0*/  IADD3 R67, P1, R67, UR15, RZ ;  /* 0x0000000f43437c10 */ /* 0x000fe2000ff3e0ff */
[----:B------:R1:W-:Y:S04]  /*439f0*/  LDGSTS.E [R3+0x180], desc[UR8][R20.64], P0 ;  /* 0x0018000014037fae */ /* 0x0003e80008121848 */
[----:B------:R-:W-:Y:S02]  /*43a00*/  ISETP.NE.U32.AND P0, PT, RZ, UR14, PT ;  /* 0x0000000eff007c0c */ /* 0x000fe4000bf05070 */
[----:B------:R-:W-:Y:S01]  /*43a10*/  IADD3 R23, P2, R23, UR15, RZ ;  /* 0x0000000f17177c10 */ /* 0x000fe2000ff5e0ff */
[----:B------:R-:W-:Y:S01]  /*43a20*/  STL [R1+0x56c], R67 ;  /* 0x00056c4301007387 */ /* 0x000fe20000100800 */
[----:B-1----:R-:W-:Y:S01]  /*43a30*/  IMAD.MOV.U32 R20, RZ, RZ, R67 ;  /* 0x000000ffff147224 */ /* 0x002fe200078e0043 */
[----:B------:R-:W-:-:S04]  /*43a40*/  UISETP.GT.AND UP1, UPT, UR17, 0x8, UPT ;  /* 0x000000081100788c */ /* 0x000fc8000bf24270 */
[----:B------:R-:W-:-:S04]  /*43a50*/  USEL UR14, URZ, 0x4, !UP1 ;  /* 0x000000043f0e7887 */ /* 0x000fc8000c800000 */
[----:B------:R-:W-:Y:S01]  /*43a60*/  USEL UR14, UR14, URZ, !UP0 ;  /* 0x0000003f0e0e7287 */ /* 0x000fe2000c000000 */
[----:B--2---:R-:W-:-:S04]  /*43a70*/  IADD3.X R68, R68, UR4, RZ, P1, !PT ;  /* 0x0000000444447c10 */ /* 0x004fc80008ffe4ff */
[----:B------:R-:W-:Y:S02]  /*43a80*/  MOV R21, R68 ;  /* 0x0000004400157202 */ /* 0x000fe40000000f00 */
[----:B---3--:R-:W-:Y:S01]  /*43a90*/  IADD3.X R66, R66, UR4, RZ, P2, !PT ;  /* 0x0000000442427c10 */ /* 0x008fe200097fe4ff */
[----:B------:R-:W-:Y:S04]  /*43aa0*/  STL [R1+0x568], R68 ;  /* 0x0005684401007387 */ /* 0x000fe80000100800 */
[----:B------:R1:W-:Y:S04]  /*43ab0*/  LDGSTS.E [R3+0x800], desc[UR8][R20.64], P0 ;  /* 0x0080000014037fae */ /* 0x0003e80008121848 */
[----:B------:R2:W-:Y:S01]  /*43ac0*/  STL [R1+0x574], R23 ;  /* 0x0005741701007387 */ /* 0x0005e20000100800 */
[----:B----4-:R-:W-:-:S03]  /*43ad0*/  IADD3 R27, P1, R27, UR15, RZ ;  /* 0x0000000f1b1b7c10 */ /* 0x010fc6000ff3e0ff */
[----:B------:R-:W-:Y:S01]  /*43ae0*/  STL [R1+0x570], R66 ;  /* 0x0005704201007387 */ /* 0x000fe20000100800 */
[----:B-1----:R-:W-:Y:S01]  /*43af0*/  IMAD.MOV.U32 R20, RZ, RZ, R23 ;  /* 0x000000ffff147224 */ /* 0x002fe200078e0017 */
[----:B------:R-:W-:Y:S02]  /*43b00*/  MOV R21, R66 ;  /* 0x0000004200157202 */ /* 0x000fe40000000f00 */
[----:B--2---:R-:W2:Y:S01]  /*43b10*/  LDL.LU R23, [R1+0x604] ;  /* 0x0006040001177983 */ /* 0x004ea20000300800 */
[----:B------:R-:W-:-:S03]  /*43b20*/  IADD3.X R65, R65, UR4, RZ, P1, !PT ;  /* 0x0000000441417c10 */ /* 0x000fc60008ffe4ff */
[----:B------:R1:W-:Y:S04]  /*43b30*/  LDGSTS.E [R3+0x880], desc[UR8][R20.64], P0 ;  /* 0x0088000014037fae */ /* 0x0003e80008121848 */
[----:B------:R3:W-:Y:S04]  /*43b40*/  STL [R1+0x57c], R27 ;  /* 0x00057c1b01007387 */ /* 0x0007e80000100800 */
[----:B------:R-:W-:Y:S01]  /*43b50*/  STL [R1+0x578], R65 ;  /* 0x0005784101007387 */ /* 0x000fe20000100800 */
[----:B-1----:R-:W-:-:S03]  /*43b60*/  IMAD.MOV.U32 R20, RZ, RZ, R27 ;  /* 0x000000ffff147224 */ /* 0x002fc600078e001b */
[----:B---3--:R-:W3:Y:S01]  /*43b70*/  LDL.LU R27, [R1+0x600] ;  /* 0x00060000011b7983 */ /* 0x008ee20000300800 */
[----:B------:R-:W-:Y:S02]  /*43b80*/  IADD3 R25, P2, R25, UR15, RZ ;  /* 0x0000000f19197c10 */ /* 0x000fe4000ff5e0ff */
[----:B------:R-:W-:Y:S02]  /*43b90*/  MOV R21, R65 ;  /* 0x0000004100157202 */ /* 0x000fe40000000f00 */
[----:B------:R-:W-:Y:S02]  /*43ba0*/  IADD3.X R64, R64, UR4, RZ, P2, !PT ;  /* 0x0000000440407c10 */ /* 0x000fe400097fe4ff */
[----:B------:R-:W-:Y:S01]  /*43bb0*/  ISETP.NE.U32.AND P1, PT, RZ, UR14, PT ;  /* 0x0000000eff007c0c */ /* 0x000fe2000bf25070 */
[----:B------:R1:W-:Y:S01]  /*43bc0*/  LDGSTS.E [R3+0x900], desc[UR8][R20.64], P0 ;  /* 0x0090000014037fae */ /* 0x0003e20008121848 */
[----:B------:R-:W-:-:S03]  /*43bd0*/  IADD3 R33, P3, R33, UR15, RZ ;  /* 0x0000000f21217c10 */ /* 0x000fc6000ff7e0ff */
[----:B------:R4:W-:Y:S01]  /*43be0*/  STL [R1+0x584], R25 ;  /* 0x0005841901007387 */ /* 0x0009e20000100800 */
[----:B------:R-:W-:-:S03]  /*43bf0*/  IADD3.X R35, R35, UR4, RZ, P3, !PT ;  /* 0x0000000423237c10 */ /* 0x000fc60009ffe4ff */
[----:B------:R-:W-:Y:S01]  /*43c00*/  STL [R1+0x580], R64 ;  /* 0x0005804001007387 */ /* 0x000fe20000100800 */
[----:B-1----:R-:W-:Y:S01]  /*43c10*/  IMAD.MOV.U32 R20, RZ, RZ, R25 ;  /* 0x000000ffff147224 */ /* 0x002fe200078e0019 */
[----:B------:R-:W-:Y:S02]  /*43c20*/  MOV R21, R64 ;  /* 0x0000004000157202 */ /* 0x000fe40000000f00 */
[----:B------:R1:W-:Y:S04]  /*43c30*/  STL [R1+0x5ec], R33 ;  /* 0x0005ec2101007387 */ /* 0x0003e80000100800 */
[----:B------:R1:W-:Y:S04]  /*43c40*/  LDGSTS.E [R3+0x980], desc[UR8][R20.64], P0 ;  /* 0x0098000014037fae */ /* 0x0003e80008121848 */
[----:B------:R-:W3:Y:S04]  /*43c50*/  LDL.LU R67, [R1+0x66c] ;  /* 0x00066c0001437983 */ /* 0x000ee80000300800 */
[----:B------:R-:W-:Y:S01]  /*43c60*/  STL [R1+0x5e8], R35 ;  /* 0x0005e82301007387 */ /* 0x000fe20000100800 */
[----:B-1----:R-:W-:Y:S01]  /*43c70*/  IMAD.MOV.U32 R20, RZ, RZ, R33 ;  /* 0x000000ffff147224 */ /* 0x002fe200078e0021 */
[----:B------:R-:W-:-:S02]  /*43c80*/  MOV R21, R35 ;  /* 0x0000002300157202 */ /* 0x000fc40000000f00 */
[----:B----4-:R-:W4:Y:S04]  /*43c90*/  LDL.LU R25, [R1+0x674] ;  /* 0x0006740001197983 */ /* 0x010f280000300800 */
[----:B------:R-:W4:Y:S04]  /*43ca0*/  LDL.LU R68, [R1+0x668] ;  /* 0x0006680001447983 */ /* 0x000f280000300800 */
[----:B------:R-:W4:Y:S04]  /*43cb0*/  LDL.LU R33, [R1+0x670] ;  /* 0x0006700001217983 */ /* 0x000f280000300800 */
[----:B------:R1:W-:Y:S01]  /*43cc0*/  LDGSTS.E [R3+0x1000], desc[UR8][R20.64], P1 ;  /* 0x0100000014037fae */ /* 0x0003e20008921848 */
[----:B------:R-:W-:-:S04]  /*43cd0*/  IADD3 R24, P0, R24, UR15, RZ ;  /* 0x0000000f18187c10 */ /* 0x000fc8000ff1e0ff */
[----:B------:R-:W-:Y:S01]  /*43ce0*/  IADD3.X R34, R34, UR4, RZ, P0, !PT ;  /* 0x0000000422227c10 */ /* 0x000fe200087fe4ff */
[----:B------:R1:W-:Y:S01]  /*43cf0*/  STL [R1+0x5f4], R24 ;  /* 0x0005f41801007387 */ /* 0x0003e20000100800 */
[----:B------:R-:W-:Y:S01]  /*43d00*/  IADD3 R26, P2, R26, UR15, RZ ;  /* 0x0000000f1a1a7c10 */ /* 0x000fe2000ff5e0ff */
[----:B-1----:R-:W-:Y:S01]  /*43d10*/  IMAD.MOV.U32 R20, RZ, RZ, R24 ;  /* 0x000000ffff147224 */ /* 0x002fe200078e0018 */
[----:B------:R-:W-:Y:S01]  /*43d20*/  MOV R21, R34 ;  /* 0x0000002200157202 */ /* 0x000fe20000000f00 */
[----:B------:R-:W-:Y:S01]  /*43d30*/  STL [R1+0x5f0], R34 ;  /* 0x0005f02201007387 */ /* 0x000fe20000100800 */
[----:B------:R-:W-:-:S03]  /*43d40*/  IADD3.X R32, R32, UR4, RZ, P2, !PT ;  /* 0x0000000420207c10 */ /* 0x000fc600097fe4ff */
[----:B------:R1:W-:Y:S04]  /*43d50*/  STL [R1+0x5fc], R26 ;  /* 0x0005fc1a01007387 */ /* 0x0003e80000100800 */
[----:B------:R-:W4:Y:S04]  /*43d60*/  LDL.LU R24, [R1+0x67c] ;  /* 0x00067c0001187983 */ /* 0x000f280000300800 */
[----:B------:R1:W-:Y:S04]  /*43d70*/  LDGSTS.E [R3+0x1080], desc[UR8][R20.64], P1 ;  /* 0x0108000014037fae */ /* 0x0003e80008921848 */
[----:B------:R-:W-:Y:S01]  /*43d80*/  STL [R1+0x5f8], R32 ;  /* 0x0005f82001007387 */ /* 0x000fe20000100800 */
[----:B-1----:R-:W-:-:S03]  /*43d90*/  IMAD.MOV.U32 R20, RZ, RZ, R26 ;  /* 0x000000ffff147224 */ /* 0x002fc600078e001a */
[----:B------:R-:W4:Y:S04]  /*43da0*/  LDL.LU R26, [R1+0x678] ;  /* 0x00067800011a7983 */ /* 0x000f280000300800 */
[----:B------:R-:W4:Y:S04]  /*43db0*/  LDL.LU R34, [R1+0x684] ;  /* 0x0006840001227983 */ /* 0x000f280000300800 */
[----:B------:R-:W4:Y:S01]  /*43dc0*/  LDL.LU R65, [R1+0x6ec] ;  /* 0x0006ec0001417983 */ /* 0x000f220000300800 */
[----:B------:R-:W-:Y:S01]  /*43dd0*/  UISETP.GT.AND UP1, UPT, UR17, 0xc, UPT ;  /* 0x0000000c1100788c */ /* 0x000fe2000bf24270 */
[----:B------:R-:W-:-:S03]  /*43de0*/  MOV R21, R32 ;  /* 0x0000002000157202 */ /* 0x000fc60000000f00 */
[----:B------:R-:W-:Y:S02]  /*43df0*/  USEL UR14, URZ, 0x4, !UP1 ;  /* 0x000000043f0e7887 */ /* 0x000fe4000c800000 */
[----:B------:R1:W-:Y:S02]  /*43e00*/  LDGSTS.E [R3+0x1100], desc[UR8][R20.64], P1 ;  /* 0x0110000014037fae */ /* 0x0003e40008921848 */
[----:B------:R-:W-:Y:S01]  /*43e10*/  USEL UR14, UR14, URZ, !UP0 ;  /* 0x0000003f0e0e7287 */ /* 0x000fe2000c000000 */
[----:B--2---:R-:W-:-:S05]  /*43e20*/  IADD3 R23, P0, R23, UR15, RZ ;  /* 0x0000000f17177c10 */ /* 0x004fca000ff1e0ff */
[----:B------:R-:W-:Y:S01]  /*43e30*/  STL [R1+0x604], R23 ;  /* 0x0006041701007387 */ /* 0x000fe20000100800 */
[----:B---3--:R-:W-:-:S05]  /*43e40*/  IADD3.X R27, R27, UR4, RZ, P0, !PT ;  /* 0x000000041b1b7c10 */ /* 0x008fca00087fe4ff */
[----:B------:R2:W-:Y:S04]  /*43e50*/  STL [R1+0x600], R27 ;  /* 0x0006001b01007387 */ /* 0x0005e80000100800 */
[----:B------:R-:W3:Y:S01]  /*43e60*/  LDL.LU R64, [R1+0x680] ;  /* 0x0006800001407983 */ /* 0x000ee20000300800 */
[----:B-1----:R-:W-:Y:S01]  /*43e70*/  IMAD.MOV.U32 R20, RZ, RZ, R23 ;  /* 0x000000ffff147224 */ /* 0x002fe200078e0017 */
[----:B------:R-:W-:Y:S02]  /*43e80*/  MOV R21, R27 ;  /* 0x0000001b00157202 */ /* 0x000fe40000000f00 */
[----:B------:R-:W3:Y:S04]  /*43e90*/  LDL.LU R66, [R1+0x6e8] ;  /* 0x0006e80001427983 */ /* 0x000ee80000300800 */
[----:B------:R-:W3:Y:S01]  /*43ea0*/  LDL.LU R35, [R1+0x6f0] ;  /* 0x0006f00001237983 */ /* 0x000ee20000300800 */
[----:B------:R-:W-:-:S03]  /*43eb0*/  ISETP.NE.U32.AND P0, PT, RZ, UR14, PT ;  /* 0x0000000eff007c0c */ /* 0x000fc6000bf05070 */
[----:B--2---:R-:W2:Y:S04]  /*43ec0*/  LDL.LU R27, [R1+0x6f4] ;  /* 0x0006f400011b7983 */ /* 0x004ea80000300800 */
[----:B------:R1:W-:Y:S04]  /*43ed0*/  LDGSTS.E [R3+0x1180], desc[UR8][R20.64], P1 ;  /* 0x0118000014037fae */ /* 0x0003e80008921848 */
[----:B------:R-:W2:Y:S01]  /*43ee0*/  LDL.LU R32, [R1+0x6f8] ;  /* 0x0006f80001207983 */ /* 0x000ea20000300800 */
[----:B------:R-:W-:-:S03]  /*43ef0*/  IADD3 R67, P1, R67, UR15, RZ ;  /* 0x0000000f43437c10 */ /* 0x000fc6000ff3e0ff */
[----:B------:R-:W2:Y:S02]  /*43f00*/  LDL.LU R23, [R1+0x6fc] ;  /* 0x0006fc0001177983 */ /* 0x000ea40000300800 */
[----:B-1----:R-:W-:Y:S01]  /*43f10*/  IMAD.MOV.U32 R20, RZ, RZ, R67 ;  /* 0x000000ffff147224 */ /* 0x002fe200078e0043 */
[----:B----4-:R-:W-:Y:S02]  /*43f20*/  IADD3 R25, P2, R25, UR15, RZ ;  /* 0x0000000f19197c10 */ /* 0x010fe4000ff5e0ff */
[----:B------:R-:W-:-:S04]  /*43f30*/  IADD3.X R68, R68, UR4, RZ, P1, !PT ;  /* 0x0000000444447c10 */ /* 0x000fc80008ffe4ff */
[----:B------:R-:W-:Y:S02]  /*43f40*/  MOV R21, R68 ;  /* 0x0000004400157202 */ /* 0x000fe40000000f00 */
[----:B------:R-:W-:Y:S01]  /*43f50*/  IADD3.X R33, R33, UR4, RZ, P2, !PT ;  /* 0x0000000421217c10 */ /* 0x000fe200097fe4ff */
[----:B------:R-:W-:Y:S04]  /*43f60*/  STL [R1+0x66c], R67 ;  /* 0x00066c4301007387 */ /* 0x000fe80000100800 */
[----:B------:R1:W-:Y:S04]  /*43f70*/  LDGSTS.E [R3+0x1800], desc[UR8][R20.64], P0 ;  /* 0x0180000014037fae */ /* 0x0003e80008121848 */
[----:B------:R-:W-:Y:S04]  /*43f80*/  STL [R1+0x668], R68 ;  /* 0x0006684401007387 */ /* 0x000fe80000100800 */
[----:B------:R4:W-:Y:S01]  /*43f90*/  STL [R1+0x674], R25 ;  /* 0x0006741901007387 */ /* 0x0009e20000100800 */
[----:B-1----:R-:W-:Y:S01]  /*43fa0*/  IMAD.MOV.U32 R20, RZ, RZ, R25 ;  /* 0x000000ffff147224 */ /* 0x002fe200078e0019 */
[----:B------:R-:W-:-:S02]  /*43fb0*/  MOV R21, R33 ;  /* 0x0000002100157202 */ /* 0x000fc40000000f00 */
[----:B------:R-:W-:Y:S04]  /*43fc0*/  STL [R1+0x670], R33 ;  /* 0x0006702101007387 */ /* 0x000fe80000100800 */
[----:B----4-:R-:W4:Y:S04]  /*43fd0*/  LDL.LU R25, [R1+0x704] ;  /* 0x0007040001197983 */ /* 0x010f280000300800 */
[----:B------:R1:W-:Y:S01]  /*43fe0*/  LDGSTS.E [R3+0x1880], desc[UR8][R20.64], P0 ;  /* 0x0188000014037fae */ /* 0x0003e20008121848 */
[----:B------:R-:W-:-:S05]  /*43ff0*/  IADD3 R24, P1, R24, UR15, RZ ;  /* 0x0000000f18187c10 */ /* 0x000fca000ff3e0ff */
[----:B------:R-:W-:Y:S01]  /*44000*/  STL [R1+0x67c], R24 ;  /* 0x00067c1801007387 */ /* 0x000fe20000100800 */
[----:B------:R-:W-:-:S04]  /*44010*/  IADD3.X R26, R26, UR4, RZ, P1, !PT ;  /* 0x000000041a1a7c10 */ /* 0x000fc80008ffe4ff */
[----:B-1----:R-:W-:Y:S01]  /*44020*/  MOV R21, R26 ;  /* 0x0000001a00157202 */ /* 0x002fe20000000f00 */
[----:B------:R1:W-:Y:S04]  /*44030*/  STL [R1+0x678], R26 ;  /* 0x0006781a01007387 */ /* 0x0003e80000100800 */
[----:B-1----:R-:W4:Y:S01]  /*44040*/  LDL.LU R26, [R1+0x700] ;  /* 0x00070000011a7983 */ /* 0x002f220000300800 */
[----:B------:R-:W-:Y:S01]  /*44050*/  UISETP.GT.AND UP1, UPT, UR17, 0x10, UPT ;  /* 0x000000101100788c */ /* 0x000fe2000bf24270 */
[----:B------:R-:W-:Y:S01]  /*44060*/  IADD3 R34, P2, R34, UR15, RZ ;  /* 0x0000000f22227c10 */ /* 0x000fe2000ff5e0ff */
[----:B------:R-:W-:Y:S01]  /*44070*/  IMAD.MOV.U32 R20, RZ, RZ, R24 ;  /* 0x000000ffff147224 */ /* 0x000fe200078e0018 */
[----:B------:R-:W-:Y:S01]  /*44080*/  IADD3 R65, P3, R65, UR15, RZ ;  /* 0x0000000f41417c10 */ /* 0x000fe2000ff7e0ff */
[----:B------:R-:W-:Y:S01]  /*44090*/  USEL UR14, URZ, 0x4, !UP1 ;  /* 0x000000043f0e7887 */ /* 0x000fe2000c800000 */
[----:B------:R-:W4:Y:S03]  /*440a0*/  LDL.LU R33, [R1+0x77c] ;  /* 0x00077c0001217983 */ /* 0x000f260000300800 */
[----:B------:R-:W-:Y:S01]  /*440b0*/  USEL UR14, UR14, URZ, !UP0 ;  /* 0x0000003f0e0e7287 */ /* 0x000fe2000c000000 */
[----:B------:R-:W4:Y:S04]  /*440c0*/  LDL.LU R24, [R1+0x784] ;  /* 0x0007840001187983 */ /* 0x000f280000300800 */
[----:B------:R-:W-:Y:S01]  /*440d0*/  STL [R1+0x684], R34 ;  /* 0x0006842201007387 */ /* 0x000fe20000100800 */
[----:B------:R-:W-:-:S03]  /*440e0*/  ISETP.NE.U32.AND P1, PT, RZ, UR14, PT ;  /* 0x0000000eff007c0c */ /* 0x000fc6000bf25070 */
[----:B------:R1:W-:Y:S02]  /*440f0*/  LDGSTS.E [R3+0x1900], desc[UR8][R20.64], P0 ;  /* 0x0190000014037fae */ /* 0x0003e40008121848 */
[----:B-1----:R-:W-:Y:S01]  /*44100*/  IMAD.MOV.U32 R20, RZ, RZ, R34 ;  /* 0x000000ffff147224 */ /* 0x002fe200078e0022 */
[----:B---3--:R-:W-:-:S04]  /*44110*/  IADD3.X R64, R64, UR4, RZ, P2, !PT ;  /* 0x0000000440407c10 */ /* 0x008fc800097fe4ff */
[----:B------:R-:W-:Y:S01]  /*44120*/  MOV R21, R64 ;  /* 0x0000004000157202 */ /* 0x000fe20000000f00 */
[----:B------:R1:W-:Y:S04]  /*44130*/  STL [R1+0x680], R64 ;  /* 0x0006804001007387 */ /* 0x0003e80000100800 */
[----:B------:R-:W-:Y:S01]  /*44140*/  STL [R1+0x6ec], R65 ;  /* 0x0006ec4101007387 */ /* 0x000fe20000100800 */
[----:B------:R-:W-:-:S03]  /*44150*/  IADD3.X R66, R66, UR4, RZ, P3, !PT ;  /* 0x0000000442427c10 */ /* 0x000fc60009ffe4ff */
[----:B------:R3:W-:Y:S04]  /*44160*/  LDGSTS.E [R3+0x1980], desc[UR8][R20.64], P0 ;  /* 0x0198000014037fae */ /* 0x0007e80008121848 */
[----:B-1----:R-:W4:Y:S01]  /*44170*/  LDL.LU R64, [R1+0x778] ;  /* 0x0007780001407983 */ /* 0x002f220000300800 */
[----:B--2---:R-:W-:-:S04]  /*44180*/  IADD3 R27, P0, R27, UR15, RZ ;  /* 0x0000000f1b1b7c10 */ /* 0x004fc8000ff1e0ff */
[----:B------:R-:W-:Y:S01]  /*44190*/  IADD3.X R35, R35, UR4, RZ, P0, !PT ;  /* 0x0000000423237c10 */ /* 0x000fe200087fe4ff */
[----:B---3--:R-:W-:Y:S01]  /*441a0*/  IMAD.MOV.U32 R20, RZ, RZ, R65 ;  /* 0x000000ffff147224 */ /* 0x008fe200078e0041 */
[----:B------:R-:W-:Y:S01]  /*441b0*/  MOV R21, R66 ;  /* 0x0000004200157202 */ /* 0x000fe20000000f00 */
[----:B------:R-:W-:Y:S01]  /*441c0*/  STL [R1+0x6e8], R66 ;  /* 0x0006e84201007387 */ /* 0x000fe20000100800 */
[----:B------:R-:W-:-:S03]  /*441d0*/  IADD3 R23, P2, R23, UR15, RZ ;  /* 0x0000000f17177c10 */ /* 0x000fc6000ff5e0ff */
[----:B------:R-:W2:Y:S01]  /*441e0*/  LDL.LU R34, [R1+0x780] ;  /* 0x0007800001227983 */ /* 0x000ea20000300800 */
[----:B------:R-:W-:-:S03]  /*441f0*/  IADD3.X R32, R32, UR4, RZ, P2, !PT ;  /* 0x0000000420207c10 */ /* 0x000fc600097fe4ff */
[----:B------:R1:W-:Y:S04]  /*44200*/  LDGSTS.E [R3+0x2000], desc[UR8][R20.64], P1 ;  /* 0x0200000014037fae */ /* 0x0003e80008921848 */
[----:B------:R3:W-:Y:S04]  /*44210*/  STL [R1+0x6f4], R27 ;  /* 0x0006f41b01007387 */ /* 0x0007e80000100800 */
[----:B------:R-:W-:Y:S01]  /*44220*/  STL [R1+0x6f0], R35 ;  /* 0x0006f02301007387 */ /* 0x000fe20000100800 */
[----:B-1----:R-:W-:Y:S01]  /*44230*/  IMAD.MOV.U32 R20, RZ, RZ, R27 ;  /* 0x000000ffff147224 */ /* 0x002fe200078e001b */
[----:B------:R-:W-:-:S02]  /*44240*/  MOV R21, R35 ;  /* 0x0000002300157202 */ /* 0x000fc40000000f00 */
[----:B------:R-:W-:Y:S04]  /*44250*/  STL [R1+0x6fc], R23 ;  /* 0x0006fc1701007387 */ /* 0x000fe80000100800 */
[----:B---3--:R-:W3:Y:S04]  /*44260*/  LDL.LU R27, [R1+0x78c] ;  /* 0x00078c00011b7983 */ /* 0x008ee80000300800 */
[----:B------:R1:W-:Y:S04]  /*44270*/  LDGSTS.E [R3+0x2080], desc[UR8][R20.64], P1 ;  /* 0x0208000014037fae */ /* 0x0003e80008921848 */
[----:B------:R4:W-:Y:S01]  /*44280*/  STL [R1+0x6f8], R32 ;  /* 0x0006f82001007387 */ /* 0x0009e20000100800 */
[----:B-1----:R-:W-:-:S03]  /*44290*/  MOV R21, R32 ;  /* 0x0000002000157202 */ /* 0x002fc60000000f00 */
[----:B----4-:R-:W4:Y:S01]  /*442a0*/  LDL.LU R32, [R1+0x788] ;  /* 0x0007880001207983 */ /* 0x010f220000300800 */
[----:B------:R-:W-:Y:S01]  /*442b0*/  IADD3 R25, P0, R25, UR15, RZ ;  /* 0x0000000f19197c10 */ /* 0x000fe2000ff1e0ff */
[----:B------:R-:W-:Y:S02]  /*442c0*/  IMAD.MOV.U32 R20, RZ, RZ, R23 ;  /* 0x000000ffff147224 */ /* 0x000fe400078e0017 */
[----:B------:R-:W4:Y:S04]  /*442d0*/  LDL.LU R35, [R1+0x794] ;  /* 0x0007940001237983 */ /* 0x000f280000300800 */
[----:B------:R-:W4:Y:S04]  /*442e0*/  LDL.LU R23, [R1+0x7fc] ;  /* 0x0007fc0001177983 */ /* 0x000f280000300800 */
[----:B------:R-:W-:Y:S01]  /*442f0*/  STL [R1+0x704], R25 ;  /* 0x0007041901007387 */ /* 0x000fe20000100800 */
[----:B------:R-:W-:-:S03]  /*44300*/  UISETP.GT.AND UP1, UPT, UR17, 0x14, UPT ;  /* 0x000000141100788c */ /* 0x000fc6000bf24270 */
[----:B------:R1:W-:Y:S01]  /*44310*/  LDGSTS.E [R3+0x2100], desc[UR8][R20.64], P1 ;  /* 0x0210000014037fae */ /* 0x0003e20008921848 */
[----:B------:R-:W-:-:S05]  /*44320*/  IADD3.X R26, R26, UR4, RZ, P0, !PT ;  /* 0x000000041a1a7c10 */ /* 0x000fca00087fe4ff */
[----:B------:R1:W-:Y:S04]  /*44330*/  STL [R1+0x700], R26 ;  /* 0x0007001a01007387 */ /* 0x0003e80000100800 */
[----:B------:R-:W4:Y:S01]  /*44340*/  LDL.LU R65, [R1+0x790] ;  /* 0x0007900001417983 */ /* 0x000f220000300800 */
[----:B-1----:R-:W-:Y:S01]  /*44350*/  IMAD.MOV.U32 R20, RZ, RZ, R25 ;  /* 0x000000ffff147224 */ /* 0x002fe200078e0019 */
[----:B------:R-:W-:Y:S01]  /*44360*/  MOV R21, R26 ;  /* 0x0000001a00157202 */ /* 0x000fe20000000f00 */
[----:B------:R-:W-:Y:S01]  /*44370*/  USEL UR14, URZ, 0x4, !UP1 ;  /* 0x000000043f0e7887 */ /* 0x000fe2000c800000 */
[----:B------:R-:W4:Y:S04]  /*44380*/  LDL.LU R66, [R1+0x7f8] ;  /* 0x0007f80001427983 */ /* 0x000f280000300800 */
[----:B------:R1:W-:Y:S01]  /*44390*/  LDGSTS.E [R3+0x2180], desc[UR8][R20.64], P1 ;  /* 0x0218000014037fae */ /* 0x0003e20008921848 */
[----:B------:R-:W-:Y:S01]  /*443a0*/  IADD3 R33, P1, R33, UR15, RZ ;  /* 0x0000000f21217c10 */ /* 0x000fe2000ff3e0ff */
[----:B------:R-:W-:Y:S01]  /*443b0*/  USEL UR14, UR14, URZ, !UP0 ;  /* 0x0000003f0e0e7287 */ /* 0x000fe2000c000000 */
[----:B------:R-:W-:Y:S01]  /*443c0*/  IADD3 R24, P2, R24, UR15, RZ ;  /* 0x0000000f18187c10 */ /* 0x000fe2000ff5e0ff */
[----:B------:R-:W4:Y:S04]  /*443d0*/  LDL.LU R26, [R1+0x804] ;  /* 0x00080400011a7983 */ /* 0x000f280000300800 */
[----:B------:R-:W4:Y:S01]  /*443e0*/  LDL.LU R25, [R1+0x80c] ;  /* 0x00080c0001197983 */ /* 0x000f220000300800 */
[----:B------:R-:W-:-:S03]  /*443f0*/  ISETP.NE.U32.AND P0, PT, RZ, UR14, PT ;  /* 0x0000000eff007c0c */ /* 0x000fc6000bf05070 */
[----:B------:R-:W-:Y:S01]  /*44400*/  STL [R1+0x77c], R33 ;  /* 0x00077c2101007387 */ /* 0x000fe20000100800 */
[----:B-1----:R-:W-:Y:S01]  /*44410*/  IMAD.MOV.U32 R20, RZ, RZ, R33 ;  /* 0x000000ffff147224 */ /* 0x002fe200078e0021 */
[----:B------:R-:W-:-:S04]  /*44420*/  IADD3.X R64, R64, UR4, RZ, P1, !PT ;  /* 0x0000000440407c10 */ /* 0x000fc80008ffe4ff */
[----:B------:R-:W-:Y:S01]  /*44430*/  MOV R21, R64 ;  /* 0x0000004000157202 */ /* 0x000fe20000000f00 */
[----:B------:R1:W-:Y:S04]  /*44440*/  STL [R1+0x778], R64 ;  /* 0x0007784001007387 */ /* 0x0003e80000100800 */
[----:B------:R2:W-:Y:S04]  /*44450*/  STL [R1+0x784], R24 ;  /* 0x0007841801007387 */ /* 0x0005e80000100800 */
[----:B------:R2:W-:Y:S04]  /*44460*/  LDGSTS.E [R3+0x2800], desc[UR8][R20.64], P0 ;  /* 0x0280000014037fae */ /* 0x0005e80008121848 */
[----:B-1----:R-:W4:Y:S01]  /*44470*/  LDL.LU R64, [R1+0x800] ;  /* 0x0008000001407983 */ /* 0x002f220000300800 */
[----:B--2---:R-:W-:-:S05]  /*44480*/  IADD3.X R34, R34, UR4, RZ, P2, !PT ;  /* 0x0000000422227c10 */ /* 0x004fca00097fe4ff */
[----:B------:R-:W-:Y:S01]  /*44490*/  STL [R1+0x780], R34 ;  /* 0x0007802201007387 */ /* 0x000fe20000100800 */
[----:B------:R-:W-:Y:S01]  /*444a0*/  IMAD.MOV.U32 R20, RZ, RZ, R24 ;  /* 0x000000ffff147224 */ /* 0x000fe200078e0018 */
[----:B------:R-:W-:Y:S02]  /*444b0*/  MOV R21, R34 ;  /* 0x0000002200157202 */ /* 0x000fe40000000f00 */
[----:B------:R-:W2:Y:S04]  /*444c0*/  LDL.LU R33, [R1+0x808] ;  /* 0x0008080001217983 */ /* 0x000ea80000300800 */
[----:B------:R-:W2:Y:S04]  /*444d0*/  LDL.LU R24, [R1+0x814] ;  /* 0x0008140001187983 */ /* 0x000ea80000300800 */
[----:B------:R1:W-:Y:S01]  /*444e0*/  LDGSTS.E [R3+0x2880], desc[UR8][R20.64], P0 ;  /* 0x0288000014037fae */ /* 0x0003e20008121848 */
[----:B---3--:R-:W-:-:S05]  /*444f0*/  IADD3 R27, P1, R27, UR15, RZ ;  /* 0x0000000f1b1b7c10 */ /* 0x008fca000ff3e0ff */
[----:B------:R3:W-:Y:S01]  /*44500*/  STL [R1+0x78c], R27 ;  /* 0x00078c1b01007387 */ /* 0x0007e20000100800 */
[----:B-1----:R-:W-:Y:S01]  /*44510*/  IMAD.MOV.U32 R20, RZ, RZ, R27 ;  /* 0x000000ffff147224 */ /* 0x002fe200078e001b */
[----:B----4-:R-:W-:-:S05]  /*44520*/  IADD3.X R32, R32, UR4, RZ, P1, !PT ;  /* 0x0000000420207c10 */ /* 0x010fca0008ffe4ff */
[----:B------:R1:W-:Y:S04]  /*44530*/  STL [R1+0x788], R32 ;  /* 0x0007882001007387 */ /* 0x0003e80000100800 */
[----:B---3--:R-:W3:Y:S01]  /*44540*/  LDL.LU R27, [R1+0x810] ;  /* 0x00081000011b7983 */ /* 0x008ee20000300800 */
[----:B------:R-:W-:Y:S02]  /*44550*/  IADD3 R35, P2, R35, UR15, RZ ;  /* 0x0000000f23237c10 */ /* 0x000fe4000ff5e0ff */
[----:B------:R-:W-:Y:S01]  /*44560*/  MOV R21, R32 ;  /* 0x0000002000157202 */ /* 0x000fe20000000f00 */
[----:B------:R-:W4:Y:S01]  /*44570*/  LDL.LU R34, [R1+0x87c] ;  /* 0x00087c0001227983 */ /* 0x000f220000300800 */
[----:B------:R-:W-:-:S03]  /*44580*/  IADD3 R23, P3, R23, UR15, RZ ;  /* 0x0000000f17177c10 */ /* 0x000fc6000ff7e0ff */
[----:B-1----:R-:W4:Y:S04]  /*44590*/  LDL.LU R32, [R1+0x884] ;  /* 0x0008840001207983 */ /* 0x002f280000300800 */
[----:B------:R1:W-:Y:S04]  /*445a0*/  STL [R1+0x794], R35 ;  /* 0x0007942301007387 */ /* 0x0003e80000100800 */
[----:B------:R1:W-:Y:S02]  /*445b0*/  LDGSTS.E [R3+0x2900], desc[UR8][R20.64], P0 ;  /* 0x0290000014037fae */ /* 0x0003e40008121848 */
[----:B-1----:R-:W-:Y:S01]  /*445c0*/  IMAD.MOV.U32 R20, RZ, RZ, R35 ;  /* 0x000000ffff147224 */ /* 0x002fe200078e0023 */
[----:B------:R-:W-:-:S05]  /*445d0*/  IADD3.X R65, R65, UR4, RZ, P2, !PT ;  /* 0x0000000441417c10 */ /* 0x000fca00097fe4ff */
[----:B------:R1:W-:Y:S04]  /*445e0*/  STL [R1+0x790], R65 ;  /* 0x0007904101007387 */ /* 0x0003e80000100800 */
[----:B------:R1:W-:Y:S04]  /*445f0*/  STL [R1+0x7fc], R23 ;  /* 0x0007fc1701007387 */ /* 0x0003e80000100800 */
[----:B------:R-:W4:Y:S01]  /*44600*/  LDL.LU R35, [R1+0x878] ;  /* 0x0008780001237983 */ /* 0x000f220000300800 */
[----:B------:R-:W-:-:S04]  /*44610*/  UISETP.GT.AND UP1, UPT, UR17, 0x18, UPT ;  /* 0x000000181100788c */ /* 0x000fc8000bf24270 */
[----:B------:R-:W-:-:S04]  /*44620*/  USEL UR14, URZ, 0x4, !UP1 ;  /* 0x000000043f0e7887 */ /* 0x000fc8000c800000 */
[----:B------:R-:W-:Y:S01]  /*44630*/  USEL UR14, UR14, URZ, !UP0 ;  /* 0x0000003f0e0e7287 */ /* 0x000fe2000c000000 */
[----:B------:R-:W-:-:S05]  /*44640*/  MOV R21, R65 ;  /* 0x0000004100157202 */ /* 0x000fca0000000f00 */
[----:B------:R-:W-:Y:S01]  /*44650*/  ISETP.NE.U32.AND P1, PT, RZ, UR14, PT ;  /* 0x0000000eff007c0c */ /* 0x000fe2000bf25070 */
[----:B------:R1:W-:Y:S01]  /*44660*/  LDGSTS.E [R3+0x2980], desc[UR8][R20.64], P0 ;  /* 0x0298000014037fae */ /* 0x0003e20008121848 */
[----:B------:R-:W-:Y:S02]  /*44670*/  IADD3.X R66, R66, UR4, RZ, P3, !PT ;  /* 0x0000000442427c10 */ /* 0x000fe40009ffe4ff */
[----:B------:R-:W-:Y:S02]  /*44680*/  IADD3 R26, P0, R26, UR15, RZ ;  /* 0x0000000f1a1a7c10 */ /* 0x000fe4000ff1e0ff */
[----:B------:R-:W-:Y:S01]  /*44690*/  IADD3 R25, P2, R25, UR15, RZ ;  /* 0x0000000f19197c10 */ /* 0x000fe2000ff5e0ff */
[----:B------:R-:W-:Y:S04]  /*446a0*/  STL [R1+0x7f8], R66 ;  /* 0x0007f84201007387 */ /* 0x000fe80000100800 */
[----:B-1----:R-:W4:Y:S01]  /*446b0*/  LDL.LU R65, [R1+0x880] ;  /* 0x0008800001417983 */ /* 0x002f220000300800 */
[----:B------:R-:W-:Y:S01]  /*446c0*/  IMAD.MOV.U32 R20, RZ, RZ, R23 ;  /* 0x000000ffff147224 */ /* 0x000fe200078e0017 */
[----:B------:R-:W-:-:S02]  /*446d0*/  MOV R21, R66 ;  /* 0x0000004200157202 */ /* 0x000fc40000000f00 */
[----:B------:R-:W4:Y:S04]  /*446e0*/  LDL.LU R23, [R1+0x88c] ;  /* 0x00088c0001177983 */ /* 0x000f280000300800 */
[----:B------:R1:W-:Y:S04]  /*446f0*/  STL [R1+0x804], R26 ;  /* 0x0008041a01007387 */ /* 0x0003e80000100800 */
[----:B------:R1:W-:Y:S02]  /*44700*/  LDGSTS.E [R3+0x3000], desc[UR8][R20.64], P1 ;  /* 0x0300000014037fae */ /* 0x0003e40008921848 */
[----:B-1----:R-:W-:Y:S01]  /*44710*/  IMAD.MOV.U32 R20, RZ, RZ, R26 ;  /* 0x000000ffff147224 */ /* 0x002fe200078e001a */
[----:B------:R-:W-:-:S05]  /*44720*/  IADD3.X R64, R64, UR4, RZ, P0, !PT ;  /* 0x0000000440407c10 */ /* 0x000fca00087fe4ff */
[----:B------:R-:W-:Y:S04]  /*44730*/  STL [R1+0x800], R64 ;  /* 0x0008004001007387 */ /* 0x000fe80000100800 */
[----:B------:R-:W-:Y:S04]  /*44740*/  STL [R1+0x80c], R25 ;  /* 0x00080c1901007387 */ /* 0x000fe80000100800 */
[----:B------:R-:W4:Y:S01]  /*44750*/  LDL.LU R26, [R1+0x888] ;  /* 0x00088800011a7983 */ /* 0x000f220000300800 */
[----:B------:R-:W-:Y:S02]  /*44760*/  MOV R21, R64 ;  /* 0x0000004000157202 */ /* 0x000fe40000000f00 */
[----:B--2---:R-:W-:-:S02]  /*44770*/  IADD3.X R33, R33, UR4, RZ, P2, !PT ;  /* 0x0000000421217c10 */ /* 0x004fc400097fe4ff */
[----:B------:R-:W-:Y:S01]  /*44780*/  IADD3 R24, P0, R24, UR15, RZ ;  /* 0x0000000f18187c10 */ /* 0x000fe2000ff1e0ff */
[----:B------:R1:W-:Y:S04]  /*44790*/  LDGSTS.E [R3+0x3080], desc[UR8][R20.64], P1 ;  /* 0x0308000014037fae */ /* 0x0003e80008921848 */
[----:B------:R2:W-:Y:S01]  /*447a0*/  STL [R1+0x808], R33 ;  /* 0x0008082101007387 */ /* 0x0005e20000100800 */
[----:B-1----:R-:W-:Y:S01]  /*447b0*/  IMAD.MOV.U32 R20, RZ, RZ, R25 ;  /* 0x000000ffff147224 */ /* 0x002fe200078e0019 */
[----:B------:R-:W-:Y:S02]  /*447c0*/  MOV R21, R33 ;  /* 0x0000002100157202 */ /* 0x000fe40000000f00 */
[----:B--2---:R-:W2:Y:S04]  /*447d0*/  LDL.LU R33, [R1+0x894] ;  /* 0x0008940001217983 */ /* 0x004ea80000300800 */
[----:B------:R-:W2:Y:S04]  /*447e0*/  LDL.LU R25, [R1+0x8fc] ;  /* 0x0008fc0001197983 */ /* 0x000ea80000300800 */
[----:B------:R-:W-:Y:S01]  /*447f0*/  STL [R1+0x814], R24 ;  /* 0x0008141801007387 */ /* 0x000fe20000100800 */
[----:B---3--:R-:W-:-:S03]  /*44800*/  IADD3.X R27, R27, UR4, RZ, P0, !PT ;  /* 0x000000041b1b7c10 */ /* 0x008fc600087fe4ff */
[----:B------:R1:W-:Y:S04]  /*44810*/  LDGSTS.E [R3+0x3100], desc[UR8][R20.64], P1 ;  /* 0x0310000014037fae */ /* 0x0003e80008921848 */
[----:B------:R3:W-:Y:S04]  /*44820*/  STL [R1+0x810], R27 ;  /* 0x0008101b01007387 */ /* 0x0007e80000100800 */
[----:B------:R-:W2:Y:S01]  /*44830*/  LDL.LU R66, [R1+0x890] ;  /* 0x0008900001427983 */ /* 0x000ea20000300800 */
[----:B-1----:R-:W-:Y:S01]  /*44840*/  IMAD.MOV.U32 R20, RZ, RZ, R24 ;  /* 0x000000ffff147224 */ /* 0x002fe200078e0018 */
[----:B------:R-:W-:-:S02]  /*44850*/  MOV R21, R27 ;  /* 0x0000001b00157202 */ /* 0x000fc40000000f00 */
[----:B------:R-:W2:Y:S04]  /*44860*/  LDL.LU R64, [R1+0x8f8] ;  /* 0x0008f80001407983 */ /* 0x000ea80000300800 */
[----:B------:R1:W-:Y:S01]  /*44870*/  LDGSTS.E [R3+0x3180], desc[UR8][R20.64], P1 ;  /* 0x0318000014037fae */ /* 0x0003e20008921848 */
[----:B----4-:R-:W-:Y:S02]  /*44880*/  IADD3 R34, P1, R34, UR15, RZ ;  /* 0x0000000f22227c10 */ /* 0x010fe4000ff3e0ff */
[----:B------:R-:W-:Y:S01]  /*44890*/  IADD3 R32, P2, R32, UR15, RZ ;  /* 0x0000000f20207c10 */ /* 0x000fe2000ff5e0ff */
[----:B---3--:R-:W3:Y:S04]  /*448a0*/  LDL.LU R27, [R1+0x904] ;  /* 0x00090400011b7983 */ /* 0x008ee80000300800 */
[----:B------:R-:W4:Y:S04]  /*448b0*/  LDL.LU R24, [R1+0x90c] ;  /* 0x00090c0001187983 */ /* 0x000f280000300800 */
[----:B------:R-:W-:Y:S01]  /*448c0*/  STL [R1+0x87c], R34 ;  /* 0x00087c2201007387 */ /* 0x000fe20000100800 */
[----:B------:R-:W-:-:S04]  /*448d0*/  IADD3.X R35, R35, UR4, RZ, P1, !PT ;  /* 0x0000000423237c10 */ /* 0x000fc80008ffe4ff */
[----:B-1----:R-:W-:Y:S01]  /*448e0*/  MOV R21, R35 ;  /* 0x0000002300157202 */ /* 0x002fe20000000f00 */
[----:B------:R1:W-:Y:S04]  /*448f0*/  STL [R1+0x878], R35 ;  /* 0x0008782301007387 */ /* 0x0003e80000100800 */
[----:B------:R-:W-:Y:S04]  /*44900*/  STL [R1+0x884], R32 ;  /* 0x0008842001007387 */ /* 0x000fe80000100800 */
[----:B-1----:R-:W4:Y:S01]  /*44910*/  LDL.LU R35, [R1+0x900] ;  /* 0x0009000001237983 */ /* 0x002f220000300800 */
[----:B------:R-:W-:-:S04]  /*44920*/  UISETP.GT.AND UP1, UPT, UR17, 0x1c, UPT ;  /* 0x0000001c1100788c */ /* 0x000fc8000bf24270 */
[----:B------:R-:W-:-:S04]  /*44930*/  USEL UR14, URZ, 0x4, !UP1 ;  /* 0x000000043f0e7887 */ /* 0x000fc8000c800000 */
[----:B------:R-:W-:-:S06]  /*44940*/  USEL UR14, UR14, URZ, !UP0 ;  /* 0x0000003f0e0e7287 */ /* 0x000fcc000c000000 */
[----:B------:R-:W-:Y:S01]  /*44950*/  ISETP.NE.U32.AND P0, PT, RZ, UR14, PT ;  /* 0x0000000eff007c0c */ /* 0x000fe2000bf05070 */
[----:B------:R-:W-:Y:S01]  /*44960*/  IMAD.MOV.U32 R20, RZ, RZ, R34 ;  /* 0x000000ffff147224 */ /* 0x000fe200078e0022 */
[----:B------:R-:W-:Y:S02]  /*44970*/  IADD3.X R65, R65, UR4, RZ, P2, !PT ;  /* 0x0000000441417c10 */ /* 0x000fe400097fe4ff */
[----:B------:R-:W-:-:S03]  /*44980*/  IADD3 R23, P1, R23, UR15, RZ ;  /* 0x0000000f17177c10 */ /* 0x000fc6000ff3e0ff */
[----:B------:R-:W-:Y:S04]  /*44990*/  STL [R1+0x880], R65 ;  /* 0x0008804101007387 */ /* 0x000fe80000100800 */
[----:B------:R-:W4:Y:S04]  /*449a0*/  LDL.LU R34, [R1+0x908] ;  /* 0x0009080001227983 */ /* 0x000f280000300800 */
[----:B------:R1:W-:Y:S04]  /*449b0*/  LDGSTS.E [R3+0x3800], desc[UR8][R20.64], P0 ;  /* 0x0380000014037fae */ /* 0x0003e80008121848 */
[----:B------:R-:W-:Y:S01]  /*449c0*/  STL [R1+0x88c], R23 ;  /* 0x00088c1701007387 */ /* 0x000fe20000100800 */
[----:B-1----:R-:W-:Y:S01]  /*449d0*/  IMAD.MOV.U32 R20, RZ, RZ, R32 ;  /* 0x000000ffff147224 */ /* 0x002fe200078e0020 */
[----:B------:R-:W-:-:S05]  /*449e0*/  MOV R21, R65 ;  /* 0x0000004100157202 */ /* 0x000fca0000000f00 */
[----:B------:R1:W-:Y:S01]  /*449f0*/  LDGSTS.E [R3+0x3880], desc[UR8][R20.64], P0 ;  /* 0x0388000014037fae */ /* 0x0003e20008121848 */
[----:B------:R-:W-:Y:S01]  /*44a00*/  UISETP.GT.AND UP1, UPT, UR17, 0x20, UPT ;  /* 0x000000201100788c */ /* 0x000fe2000bf24270 */
[----:B-1----:R-:W-:-:S03]  /*44a10*/  IMAD.MOV.U32 R20, RZ, RZ, R23 ;  /* 0x000000ffff147224 */ /* 0x002fc600078e0017 */
[----:B------:R-:W-:-:S04]  /*44a20*/  USEL UR14, URZ, 0x4, !UP1 ;  /* 0x000000043f0e7887 */ /* 0x000fc8000c800000 */
[----:B------:R-:W-:Y:S01]  /*44a30*/  USEL UR14, UR14, URZ, !UP0 ;  /* 0x0000003f0e0e7287 */ /* 0x000fe2000c000000 */
[----:B------:R-:W-:-:S04]  /*44a40*/  IADD3.X R26, R26, UR4, RZ, P1, !PT ;  /* 0x000000041a1a7c10 */ /* 0x000fc80008ffe4ff */
[----:B------:R-:W-:Y:S01]  /*44a50*/  MOV R21, R26 ;  /* 0x0000001a00157202 */ /* 0x000fe20000000f00 */
[----:B------:R1:W-:Y:S04]  /*44a60*/  STL [R1+0x888], R26 ;  /* 0x0008881a01007387 */ /* 0x0003e80000100800 */
[----:B------:R2:W-:Y:S04]  /*44a70*/  LDGSTS.E [R3+0x3900], desc[UR8][R20.64], P0 ;  /* 0x0390000014037fae */ /* 0x0005e80008121848 */
[----:B-1----:R-:W4:Y:S04]  /*44a80*/  LDL.LU R26, [R1+0x910] ;  /* 0x00091000011a7983 */ /* 0x002f280000300800 */
[----:B------:R-:W4:Y:S01]  /*44a90*/  LDL.LU R23, [R1+0x914] ;  /* 0x0009140001177983 */ /* 0x000f220000300800 */
[----:B--2---:R-:W-:-:S03]  /*44aa0*/  IADD3 R33, P2, R33, UR15, RZ ;  /* 0x0000000f21217c10 */ /* 0x004fc6000ff5e0ff */
[----:B------:R-:W2:Y:S01]  /*44ab0*/  LDL.LU R32, [R1+0x97c] ;  /* 0x00097c0001207983 */ /* 0x000ea20000300800 */
[----:B------:R-:W-:-:S03]  /*44ac0*/  IADD3 R25, P3, R25, UR15, RZ ;  /* 0x0000000f19197c10 */ /* 0x000fc6000ff7e0ff */
[----:B------:R-:W2:Y:S01]  /*44ad0*/  LDL.LU R65, [R1+0x984] ;  /* 0x0009840001417983 */ /* 0x000ea20000300800 */
[----:B------:R-:W-:-:S03]  /*44ae0*/  IMAD.MOV.U32 R20, RZ, RZ, R33 ;  /* 0x000000ffff147224 */ /* 0x000fc600078e0021 */
[----:B------:R1:W-:Y:S01]  /*44af0*/  STL [R1+0x894], R33 ;  /* 0x0008942101007387 */ /* 0x0003e20000100800 */
[----:B------:R-:W-:Y:S02]  /*44b00*/  ISETP.NE.U32.AND P1, PT, RZ, UR14, PT ;  /* 0x0000000eff007c0c */ /* 0x000fe4000bf25070 */
[----:B------:R-:W-:-:S05]  /*44b10*/  IADD3.X R66, R66, UR4, RZ, P2, !PT ;  /* 0x0000000442427c10 */ /* 0x000fca00097fe4ff */
[----:B------:R4:W-:Y:S01]  /*44b20*/  STL [R1+0x890], R66 ;  /* 0x0008904201007387 */ /* 0x0009e20000100800 */
[----:B------:R-:W-:-:S03]  /*44b30*/  MOV R21, R66 ;  /* 0x0000004200157202 */ /* 0x000fc60000000f00 */
[----:B------:R4:W-:Y:S01]  /*44b40*/  STL [R1+0x8fc], R25 ;  /* 0x0008fc1901007387 */ /* 0x0009e20000100800 */
[----:B------:R-:W-:-:S03]  /*44b50*/  IADD3.X R64, R64, UR4, RZ, P3, !PT ;  /* 0x0000000440407c10 */ /* 0x000fc60009ffe4ff */
[----:B-1----:R-:W2:Y:S04]  /*44b60*/  LDL.LU R33, [R1+0x978] ;  /* 0x0009780001217983 */ /* 0x002ea80000300800 */
[----:B------:R1:W-:Y:S01]  /*44b70*/  LDGSTS.E [R3+0x3980], desc[UR8][R20.64], P0 ;  /* 0x0398000014037fae */ /* 0x0003e20008121848 */
[----:B---3--:R-:W-:-:S03]  /*44b80*/  IADD3 R27, P0, R27, UR15, RZ ;  /* 0x0000000f1b1b7c10 */ /* 0x008fc6000ff1e0ff */
[----:B------:R-:W-:Y:S01]  /*44b90*/  STL [R1+0x8f8], R64 ;  /* 0x0008f84001007387 */ /* 0x000fe20000100800 */
[----:B----4-:R-:W-:-:S03]  /*44ba0*/  IADD3 R24, P2, R24, UR15, RZ ;  /* 0x0000000f18187c10 */ /* 0x010fc6000ff5e0ff */
[----:B------:R-:W3:Y:S01]  /*44bb0*/  LDL.LU R66, [R1+0x980] ;  /* 0x0009800001427983 */ /* 0x000ee20000300800 */
[----:B-1----:R-:W-:Y:S01]  /*44bc0*/  IMAD.MOV.U32 R20, RZ, RZ, R25 ;  /* 0x000000ffff147224 */ /* 0x002fe200078e0019 */
[----:B------:R-:W-:Y:S02]  /*44bd0*/  MOV R21, R64 ;  /* 0x0000004000157202 */ /* 0x000fe40000000f00 */
[----:B------:R-:W4:Y:S04]  /*44be0*/  LDL.LU R25, [R1+0x98c] ;  /* 0x00098c0001197983 */ /* 0x000f280000300800 */
[----:B------:R1:W-:Y:S04]  /*44bf0*/  STL [R1+0x904], R27 ;  /* 0x0009041b01007387 */ /* 0x0003e80000100800 */
[----:B------:R1:W-:Y:S01]  /*44c00*/  LDGSTS.E [R3+0x4000], desc[UR8][R20.64], P1 ;  /* 0x0400000014037fae */ /* 0x0003e20008921848 */
[----:B------:R-:W-:Y:S01]  /*44c10*/  IADD3.X R35, R35, UR4, RZ, P0, !PT ;  /* 0x0000000423237c10 */ /* 0x000fe200087fe4ff */
[----:B-1----:R-:W-:-:S04]  /*44c20*/  IMAD.MOV.U32 R20, RZ, RZ, R27 ;  /* 0x000000ffff147224 */ /* 0x002fc800078e001b */
[----:B------:R1:W-:Y:S04]  /*44c30*/  STL [R1+0x900], R35 ;  /* 0x0009002301007387 */ /* 0x0003e80000100800 */
[----:B------:R-:W-:Y:S04]  /*44c40*/  STL [R1+0x90c], R24 ;  /* 0x00090c1801007387 */ /* 0x000fe80000100800 */
[----:B------:R-:W4:Y:S01]  /*44c50*/  LDL.LU R27, [R1+0x988] ;  /* 0x00098800011b7983 */ /* 0x000f220000300800 */
[----:B------:R-:W-:-:S05]  /*44c60*/  MOV R21, R35 ;  /* 0x0000002300157202 */ /* 0x000fca0000000f00 */
[----:B------:R1:W-:Y:S01]  /*44c70*/  LDGSTS.E [R3+0x4080], desc[UR8][R20.64], P1 ;  /* 0x0408000014037fae */ /* 0x0003e20008921848 */
[----:B------:R-:W-:Y:S01]  /*44c80*/  IADD3.X R34, R34, UR4, RZ, P2, !PT ;  /* 0x0000000422227c10 */ /* 0x000fe200097fe4ff */
[----:B------:R-:W-:Y:S01]  /*44c90*/  UISETP.GT.AND UP1, UPT, UR17, 0x24, UPT ;  /* 0x000000241100788c */ /* 0x000fe2000bf24270 */
[----:B-1----:R-:W-:Y:S02]  /*44ca0*/  IMAD.MOV.U32 R20, RZ, RZ, R24 ;  /* 0x000000ffff147224 */ /* 0x002fe400078e0018 */
[----:B------:R-:W-:Y:S01]  /*44cb0*/  MOV R21, R34 ;  /* 0x0000002200157202 */ /* 0x000fe20000000f00 */
[----:B------:R1:W-:Y:S04]  /*44cc0*/  STL [R1+0x908], R34 ;  /* 0x0009082201007387 */ /* 0x0003e80000100800 */
[----:B------:R-:W4:Y:S04]  /*44cd0*/  LDL.LU R64, [R1+0x990] ;  /* 0x0009900001407983 */ /* 0x000f280000300800 */
[----:B------:R-:W4:Y:S01]  /*44ce0*/  LDL.LU R35, [R1+0x994] ;  /* 0x0009940001237983 */ /* 0x000f220000300800 */
[----:B------:R-:W-:-:S03]  /*44cf0*/  USEL UR14, URZ, 0x4, !UP1 ;  /* 0x000000043f0e7887 */ /* 0x000fc6000c800000 */
[----:B------:R1:W-:Y:S04]  /*44d00*/  LDGSTS.E [R3+0x4100], desc[UR8][R20.64], P1 ;  /* 0x0410000014037fae */ /* 0x0003e80008921848 */
[----:B-1----:R-:W4:Y:S04]  /*44d10*/  LDL.LU R34, [R1+0x9f8] ;  /* 0x0009f80001227983 */ /* 0x002f280000300800 */
[----:B------:R-:W4:Y:S01]  /*44d20*/  LDL.LU R24, [R1+0x9fc] ;  /* 0x0009fc0001187983 */ /* 0x000f220000300800 */
[----:B------:R-:W-:Y:S01]  /*44d30*/  USEL UR14, UR14, URZ, !UP0 ;  /* 0x0000003f0e0e7287 */ /* 0x000fe2000c000000 */
[----:B------:R-:W-:-:S04]  /*44d40*/  IADD3 R23, P0, R23, UR15, RZ ;  /* 0x0000000f17177c10 */ /* 0x000fc8000ff1e0ff */
[----:B------:R-:W-:Y:S01]  /*44d50*/  IADD3.X R26, R26, UR4, RZ, P0, !PT ;  /* 0x000000041a1a7c10 */ /* 0x000fe200087fe4ff */
[----:B------:R-:W-:-:S03]  /*44d60*/  IMAD.MOV.U32 R20, RZ, RZ, R23 ;  /* 0x000000ffff147224 */ /* 0x000fc600078e0017 */
[----:B------:R-:W-:-:S05]  /*44d70*/  MOV R21, R26 ;  /* 0x0000001a00157202 */ /* 0x000fca0000000f00 */
[----:B------:R1:W-:Y:S01]  /*44d80*/  LDGSTS.E [R3+0x4180], desc[UR8][R20.64], P1 ;  /* 0x0418000014037fae */ /* 0x0003e20008921848 */
[----:B--2---:R-:W-:Y:S02]  /*44d90*/  IADD3 R32, P1, R32, UR15, RZ ;  /* 0x0000000f20207c10 */ /* 0x004fe4000ff3e0ff */
[----:B------:R-:W-:Y:S01]  /*44da0*/  IADD3 R65, P2, R65, UR15, RZ ;  /* 0x0000000f41417c10 */ /* 0x000fe2000ff5e0ff */
[----:B------:R-:W-:Y:S01]  /*44db0*/  STL [R1+0x914], R23 ;  /* 0x0009141701007387 */ /* 0x000fe20000100800 */
[----:B------:R-:W-:-:S03]  /*44dc0*/  ISETP.NE.U32.AND P0, PT, RZ, UR14, PT ;  /* 0x0000000eff007c0c */ /* 0x000fc6000bf05070 */
[----:B------:R2:W-:Y:S04]  /*44dd0*/  STL [R1+0x910], R26 ;  /* 0x0009101a01007387 */ /* 0x0005e80000100800 */
[----:B--2---:R-:W2:Y:S04]  /*44de0*/  LDL.LU R26, [R1+0xa04] ;  /* 0x000a0400011a7983 */ /* 0x004ea80000300800 */
[----:B------:R-:W2:Y:S01]  /*44df0*/  LDL.LU R23, [R1+0xa0c] ;  /* 0x000a0c0001177983 */ /* 0x000ea20000300800 */
[----:B------:R-:W-:-:S03]  /*44e00*/  IADD3.X R33, R33, UR4, RZ, P1, !PT ;  /* 0x0000000421217c10 */ /* 0x000fc60008ffe4ff */
[----:B------:R-:W-:Y:S01]  /*44e10*/  STL [R1+0x97c], R32 ;  /* 0x00097c2001007387 */ /* 0x000fe20000100800 */
[----:B-1----:R-:W-:-:S03]  /*44e20*/  MOV R21, R33 ;  /* 0x0000002100157202 */ /* 0x002fc60000000f00 */
[----:B------:R1:W-:Y:S04]  /*44e30*/  STL [R1+0x978], R33 ;  /* 0x0009782101007387 */ /* 0x0003e80000100800 */
[----:B------:R-:W-:Y:S01]  /*44e40*/  STL [R1+0x984], R65 ;  /* 0x0009844101007387 */ /* 0x000fe20000100800 */
[----:B---3--:R-:W-:Y:S01]  /*44e50*/  IADD3.X R66, R66, UR4, RZ, P2, !PT ;  /* 0x0000000442427c10 */ /* 0x008fe200097fe4ff */
[----:B------:R-:W-:Y:S02]  /*44e60*/  IMAD.MOV.U32 R20, RZ, RZ, R32 ;  /* 0x000000ffff147224 */ /* 0x000fe400078e0020 */
[----:B-1----:R-:W3:Y:S01]  /*44e70*/  LDL.LU R33, [R1+0xa00] ;  /* 0x000a000001217983 */ /* 0x002ee20000300800 */
[----:B----4-:R-:W-:-:S03]  /*44e80*/  IADD3 R25, P1, R25, UR15, RZ ;  /* 0x0000000f19197c10 */ /* 0x010fc6000ff3e0ff */
[----:B------:R-:W-:Y:S04]  /*44e90*/  STL [R1+0x980], R66 ;  /* 0x0009804201007387 */ /* 0x000fe80000100800 */
[----:B------:R-:W4:Y:S04]  /*44ea0*/  LDL.LU R32, [R1+0xa08] ;  /* 0x000a080001207983 */ /* 0x000f280000300800 */
[----:B------:R1:W-:Y:S04]  /*44eb0*/  LDGSTS.E [R3+0x4800], desc[UR8][R20.64], P0 ;  /* 0x0480000014037fae */ /* 0x0003e80008121848 */
[----:B------:R-:W-:Y:S01]  /*44ec0*/  STL [R1+0x98c], R25 ;  /* 0x00098c1901007387 */ /* 0x000fe20000100800 */
[----:B-1----:R-:W-:Y:S01]  /*44ed0*/  IMAD.MOV.U32 R20, RZ, RZ, R65 ;  /* 0x000000ffff147224 */ /* 0x002fe200078e0041 */
[----:B------:R-:W-:-:S05]  /*44ee0*/  MOV R21, R66 ;  /* 0x0000004200157202 */ /* 0x000fca0000000f00 */
[----:B------:R1:W-:Y:S01]  /*44ef0*/  LDGSTS.E [R3+0x4880], desc[UR8][R20.64], P0 ;  /* 0x0488000014037fae */ /* 0x0003e20008121848 */
[----:B------:R-:W-:-:S05]  /*44f00*/  IADD3.X R27, R27, UR4, RZ, P1, !PT ;  /* 0x000000041b1b7c10 */ /* 0x000fca0008ffe4ff */
[----:B------:R1:W-:Y:S02]  /*44f10*/  STL [R1+0x988], R27 ;  /* 0x0009881b01007387 */ /* 0x0003e40000100800 */
[----:B-1----:R-:W-:Y:S01]  /*44f20*/  MOV R21, R27 ;  /* 0x0000001b00157202 */ /* 0x002fe20000000f00 */
[----:B------:R-:W-:Y:S01]  /*44f30*/  IMAD.MOV.U32 R20, RZ, RZ, R25 ;  /* 0x000000ffff147224 */ /* 0x000fe200078e0019 */
[----:B------:R-:W-:Y:S01]  /*44f40*/  UISETP.GT.AND UP1, UPT, UR17, 0x28, UPT ;  /* 0x000000281100788c */ /* 0x000fe2000bf24270 */
[----:B------:R-:W4:Y:S04]  /*44f50*/  LDL.LU R27, [R1+0xa10] ;  /* 0x000a1000011b7983 */ /* 0x000f280000300800 */
[----:B------:R-:W4:Y:S01]  /*44f60*/  LDL.LU R25, [R1+0xa14] ;  /* 0x000a140001197983 */ /* 0x000f220000300800 */
[----:B------:R-:W-:-:S03]  /*44f70*/  USEL UR14, URZ, 0x4, !UP1 ;  /* 0x000000043f0e7887 */ /* 0x000fc6000c800000 */
[----:B------:R1:W-:Y:S01]  /*44f80*/  LDGSTS.E [R3+0x4900], desc[UR8][R20.64], P0 ;  /* 0x0490000014037fae */ /* 0x0003e20008121848 */
[----:B------:R-:W-:Y:S01]  /*44f90*/  IADD3 R35, P2, R35, UR15, RZ ;  /* 0x0000000f23237c10 */ /* 0x000fe2000ff5e0ff */
[----:B------:R-:W-:-:S03]  /*44fa0*/  USEL UR14, UR14, URZ, !UP0 ;  /* 0x0000003f0e0e7287 */ /* 0x000fc6000c000000 */
[----:B------:R-:W-:Y:S01]  /*44fb0*/  IADD3.X R64, R64, UR4, RZ, P2, !PT ;  /* 0x0000000440407c10 */ /* 0x000fe200097fe4ff */
[----:B------:R-:W-:Y:S01]  /*44fc0*/  STL [R1+0x994], R35 ;  /* 0x0009942301007387 */ /* 0x000fe20000100800 */
[----:B-1----:R-:W-:Y:S01]  /*44fd0*/  IMAD.MOV.U32 R20, RZ, RZ, R35 ;  /* 0x000000ffff147224 */ /* 0x002fe200078e0023 */
[----:B------:R-:W-:Y:S02]  /*44fe0*/  IADD3 R24, P3, R24, UR15, RZ ;  /* 0x0000000f18187c10 */ /* 0x000fe4000ff7e0ff */
[----:B------:R-:W-:Y:S01]  /*44ff0*/  STL [R1+0x990], R64 ;  /* 0x0009904001007387 */ /* 0x000fe20000100800 */
[----:B------:R-:W-:Y:S02]  /*45000*/  MOV R21, R64 ;  /* 0x0000004000157202 */ /* 0x000fe40000000f00 */
[----:B------:R-:W-:Y:S01]  /*45010*/  IADD3.X R34, R34, UR4, RZ, P3, !PT ;  /* 0x0000000422227c10 */ /* 0x000fe20009ffe4ff */
[----:B------:R1:W-:Y:S01]  /*45020*/  STL [R1+0x9fc], R24 ;  /* 0x0009fc1801007387 */ /* 0x0003e20000100800 */
[----:B------:R-:W-:-:S03]  /*45030*/  ISETP.NE.U32.AND P1, PT, RZ, UR14, PT ;  /* 0x0000000eff007c0c */ /* 0x000fc6000bf25070 */
[----:B------:R-:W4:Y:S04]  /*45040*/  LDL.LU R67, [R1+0xa7c] ;  /* 0x000a7c0001437983 */ /* 0x000f280000300800 */
[----:B------:R-:W-:Y:S04]  /*45050*/  STL [R1+0x9f8], R34 ;  /* 0x0009f82201007387 */ /* 0x000fe80000100800 */
[----:B------:R-:W4:Y:S04]  /*45060*/  LDL.LU R65, [R1+0xa84] ;  /* 0x000a840001417983 */ /* 0x000f280000300800 */
[----:B------:R1:W-:Y:S04]  /*45070*/  LDGSTS.E [R3+0x4980], desc[UR8][R20.64], P0 ;  /* 0x0498000014037fae */ /* 0x0003e80008121848 */
[----:B------:R-:W4:Y:S04]  /*45080*/  LDL.LU R68, [R1+0xa78] ;  /* 0x000a780001447983 */ /* 0x000f280000300800 */
[----:B------:R-:W4:Y:S01]  /*45090*/  LDL.LU R66, [R1+0xa80] ;  /* 0x000a800001427983 */ /* 0x000f220000300800 */
[----:B-1----:R-:W-:Y:S01]  /*450a0*/  IMAD.MOV.U32 R20, RZ, RZ, R24 ;  /* 0x000000ffff147224 */ /* 0x002fe200078e0018 */
[----:B------:R-:W-:-:S02]  /*450b0*/  MOV R21, R34 ;  /* 0x0000002200157202 */ /* 0x000fc40000000f00 */
[----:B------:R-:W4:Y:S04]  /*450c0*/  LDL.LU R24, [R1+0xa8c] ;  /* 0x000a8c0001187983 */ /* 0x000f280000300800 */
[----:B------:R1:W-:Y:S01]  /*450d0*/  LDGSTS.E [R3+0x5000], desc[UR8][R20.64], P1 ;  /* 0x0500000014037fae */ /* 0x0003e20008921848 */
[----:B--2---:R-:W-:Y:S02]  /*450e0*/  IADD3 R26, P0, R26, UR15, RZ ;  /* 0x0000000f1a1a7c10 */ /* 0x004fe4000ff1e0ff */
[----:B------:R-:W-:-:S03]  /*450f0*/  IADD3 R23, P2, R23, UR15, RZ ;  /* 0x0000000f17177c10 */ /* 0x000fc6000ff5e0ff */
[----:B------:R2:W-:Y:S01]  /*45100*/  STL [R1+0xa04], R26 ;  /* 0x000a041a01007387 */ /* 0x0005e20000100800 */
[----:B-1----:R-:W-:Y:S01]  /*45110*/  IMAD.MOV.U32 R20, RZ, RZ, R26 ;  /* 0x000000ffff147224 */ /* 0x002fe200078e001a */
[----:B---3--:R-:W-:-:S05]  /*45120*/  IADD3.X R33, R33, UR4, RZ, P0, !PT ;  /* 0x0000000421217c10 */ /* 0x008fca00087fe4ff */
[----:B------:R-:W-:Y:S01]  /*45130*/  STL [R1+0xa00], R33 ;  /* 0x000a002101007387 */ /* 0x000fe20000100800 */
[----:B------:R-:W-:Y:S02]  /*45140*/  MOV R21, R33 ;  /* 0x0000002100157202 */ /* 0x000fe40000000f00 */
[----:B----4-:R-:W-:Y:S01]  /*45150*/  IADD3.X R32, R32, UR4, RZ, P2, !PT ;  /* 0x0000000420207c10 */ /* 0x010fe200097fe4ff */
[----:B------:R1:W-:Y:S04]  /*45160*/  STL [R1+0xa0c], R23 ;  /* 0x000a0c1701007387 */ /* 0x0003e80000100800 */
[----:B--2---:R-:W2:Y:S04]  /*45170*/  LDL.LU R26, [R1+0xa88] ;  /* 0x000a8800011a7983 */ /* 0x004ea80000300800 */
[----:B------:R-:W-:Y:S04]  /*45180*/  STL [R1+0xa08], R32 ;  /* 0x000a082001007387 */ /* 0x000fe80000100800 */
[----:B------:R3:W-:Y:S04]  /*45190*/  LDGSTS.E [R3+0x5080], desc[UR8][R20.64], P1 ;  /* 0x0508000014037fae */ /* 0x0007e80008921848 */
[----:B------:R-:W4:Y:S01]  /*451a0*/  LDL.LU R64, [R1+0xa90] ;  /* 0x000a900001407983 */ /* 0x000f220000300800 */
[----:B---3--:R-:W-:-:S03]  /*451b0*/  IMAD.MOV.U32 R20, RZ, RZ, R23 ;  /* 0x000000ffff147224 */ /* 0x008fc600078e0017 */
[----:B-1----:R-:W3:Y:S01]  /*451c0*/  LDL.LU R23, [R1+0xa94] ;  /* 0x000a940001177983 */ /* 0x002ee20000300800 */
[----:B------:R-:W-:-:S03]  /*451d0*/  MOV R21, R32 ;  /* 0x0000002000157202 */ /* 0x000fc60000000f00 */
[----:B------:R-:W4:Y:S04]  /*451e0*/  LDL.LU R35, [R1+0xaf8] ;  /* 0x000af80001237983 */ /* 0x000f280000300800 */
[----:B------:R-:W4:Y:S04]  /*451f0*/  LDL.LU R34, [R1+0xafc] ;  /* 0x000afc0001227983 */ /* 0x000f280000300800 */
[----:B------:R1:W-:Y:S01]  /*45200*/  LDGSTS.E [R3+0x5100], desc[UR8][R20.64], P1 ;  /* 0x0510000014037fae */ /* 0x0003e20008921848 */
[----:B------:R-:W-:-:S04]  /*45210*/  IADD3 R25, P0, R25, UR15, RZ ;  /* 0x0000000f19197c10 */ /* 0x000fc8000ff1e0ff */
[----:B------:R-:W-:Y:S01]  /*45220*/  IADD3.X R27, R27, UR4, RZ, P0, !PT ;  /* 0x000000041b1b7c10 */ /* 0x000fe200087fe4ff */
[----:B------:R-:W-:Y:S03]  /*45230*/  STL [R1+0xa14], R25 ;  /* 0x000a141901007387 */ /* 0x000fe60000100800 */
[----:B-1----:R-:W-:Y:S01]  /*45240*/  MOV R21, R27 ;  /* 0x0000001b00157202 */ /* 0x002fe20000000f00 */
[----:B------:R1:W-:Y:S04]  /*45250*/  STL [R1+0xa10], R27 ;  /* 0x000a101b01007387 */ /* 0x0003e80000100800 */
[----:B------:R-:W4:Y:S01]  /*45260*/  LDL.LU R33, [R1+0xb00] ;  /* 0x000b000001217983 */ /* 0x000f220000300800 */
[----:B------:R-:W-:-:S03]  /*45270*/  IMAD.MOV.U32 R20, RZ, RZ, R25 ;  /* 0x000000ffff147224 */ /* 0x000fc600078e0019 */
[----:B-1----:R-:W4:Y:S04]  /*45280*/  LDL.LU R27, [R1+0xb04] ;  /* 0x000b0400011b7983 */ /* 0x002f280000300800 */
[----:B------:R-:W4:Y:S04]  /*45290*/  LDL.LU R32, [R1+0xb08] ;  /* 0x000b080001207983 */ /* 0x000f280000300800 */
[----:B------:R-:W4:Y:S01]  /*452a0*/  LDL.LU R25, [R1+0xb0c] ;  /* 0x000b0c0001197983 */ /* 0x000f220000300800 */
[----:B------:R-:W-:-:S03]  /*452b0*/  UISETP.GT.AND UP1, UPT, UR17, 0x2c, UPT ;  /* 0x0000002c1100788c */ /* 0x000fc6000bf24270 */
[----:B------:R1:W-:Y:S01]  /*452c0*/  LDGSTS.E [R3+0x5180], desc[UR8][R20.64], P1 ;  /* 0x0518000014037fae */ /* 0x0003e20008921848 */
[----:B------:R-:W-:-:S04]  /*452d0*/  USEL UR14, URZ, 0x4, !UP1 ;  /* 0x000000043f0e7887 */ /* 0x000fc8000c800000 */
[----:B------:R-:W-:Y:S01]  /*452e0*/  USEL UR14, UR14, URZ, !UP0 ;  /* 0x0000003f0e0e7287 */ /* 0x000fe2000c000000 */
[----:B------:R-:W-:-:S05]  /*452f0*/  IADD3 R67, P1, R67, UR15, RZ ;  /* 0x0000000f43437c10 */ /* 0x000fca000ff3e0ff */
[----:B------:R-:W-:Y:S02]  /*45300*/  ISETP.NE.U32.AND P0, PT, RZ, UR14, PT ;  /* 0x0000000eff007c0c */ /* 0x000fe4000bf05070 */
[----:B------:R-:W-:Y:S02]  /*45310*/  IADD3 R65, P2, R65, UR15, RZ ;  /* 0x0000000f41417c10 */ /* 0x000fe4000ff5e0ff */
[----:B------:R-:W-:Y:S01]  /*45320*/  IADD3.X R68, R68, UR4, RZ, P1, !PT ;  /* 0x0000000444447c10 */ /* 0x000fe20008ffe4ff */
[----:B-1----:R-:W-:-:S03]  /*45330*/  IMAD.MOV.U32 R20, RZ, RZ, R67 ;  /* 0x000000ffff147224 */ /* 0x002fc600078e0043 */
[----:B------:R-:W-:Y:S02]  /*45340*/  MOV R21, R68 ;  /* 0x0000004400157202 */ /* 0x000fe40000000f00 */
[----:B------:R-:W-:Y:S01]  /*45350*/  IADD3.X R66, R66, UR4, RZ, P2, !PT ;  /* 0x0000000442427c10 */ /* 0x000fe200097fe4ff */
[----:B------:R-:W-:Y:S01]  /*45360*/  STL [R1+0xa7c], R67 ;  /* 0x000a7c4301007387 */ /* 0x000fe20000100800 */
[----:B------:R-:W-:-:S03]  /*45370*/  IADD3 R24, P1, R24, UR15, RZ ;  /* 0x0000000f18187c10 */ /* 0x000fc6000ff3e0ff */
[----:B------:R1:W-:Y:S01]  /*45380*/  LDGSTS.E [R3+0x5800], desc[UR8][R20.64], P0 ;  /* 0x0580000014037fae */ /* 0x0003e20008121848 */
[----:B------:R-:W-:-:S03]  /*45390*/  UISETP.GT.AND UP1, UPT, UR17, 0x30, UPT ;  /* 0x000000301100788c */ /* 0x000fc6000bf24270 */
[----:B------:R-:W-:Y:S04]  /*453a0*/  STL [R1+0xa78], R68 ;  /* 0x000a784401007387 */ /* 0x000fe80000100800 */
[----:B------:R-:W-:Y:S01]  /*453b0*/  STL [R1+0xa84], R65 ;  /* 0x000a844101007387 */ /* 0x000fe20000100800 */
[----:B-1----:R-:W-:Y:S01]  /*453c0*/  IMAD.MOV.U32 R20, RZ, RZ, R65 ;  /* 0x000000ffff147224 */ /* 0x002fe200078e0041 */
[----:B------:R-:W-:Y:S02]  /*453d0*/  MOV R21, R66 ;  /* 0x0000004200157202 */ /* 0x000fe40000000f00 */
[----:B------:R-:W-:Y:S01]  /*453e0*/  STL [R1+0xa80], R66 ;  /* 0x000a804201007387 */ /* 0x000fe20000100800 */
[----:B------:R-:W-:-:S03]  /*453f0*/  USEL UR14, URZ, 0x4, !UP1 ;  /* 0x000000043f0e7887 */ /* 0x000fc6000c800000 */
[----:B------:R1:W-:Y:S04]  /*45400*/  LDGSTS.E [R3+0x5880], desc[UR8][R20.64], P0 ;  /* 0x0588000014037fae */ /* 0x0003e80008121848 */
[----:B------:R-:W-:Y:S01]  /*45410*/  STL [R1+0xa8c], R24 ;  /* 0x000a8c1801007387 */ /* 0x000fe20000100800 */
[----:B------:R-:W-:Y:S01]  /*45420*/  USEL UR14, UR14, URZ, !UP0 ;  /* 0x0000003f0e0e7287 */ /* 0x000fe2000c000000 */
[----:B-1----:R-:W-:Y:S01]  /*45430*/  IMAD.MOV.U32 R20, RZ, RZ, R24 ;  /* 0x000000ffff147224 */ /* 0x002fe200078e0018 */
[----:B--2---:R-:W-:-:S04]  /*45440*/  IADD3.X R26, R26, UR4, RZ, P1, !PT ;  /* 0x000000041a1a7c10 */ /* 0x004fc80008ffe4ff */
[----:B------:R-:W-:Y:S01]  /*45450*/  MOV R21, R26 ;  /* 0x0000001a00157202 */ /* 0x000fe20000000f00 */
[----:B------:R1:W-:Y:S01]  /*45460*/  STL [R1+0xa88], R26 ;  /* 0x000a881a01007387 */ /* 0x0003e20000100800 */
[----:B------:R-:W-:-:S03]  /*45470*/  ISETP.NE.U32.AND P1, PT, RZ, UR14, PT ;  /* 0x0000000eff007c0c */ /* 0x000fc6000bf25070 */
[----:B------:R2:W-:Y:S04]  /*45480*/  LDGSTS.E [R3+0x5900], desc[UR8][R20.64], P0 ;  /* 0x0590000014037fae */ /* 0x0005e80008121848 */
[----:B-1----:R-:W2:Y:S04]  /*45490*/  LDL.LU R26, [R1+0xb10] ;  /* 0x000b1000011a7983 */ /* 0x002ea80000300800 */
[----:B------:R-:W2:Y:S01]  /*454a0*/  LDL.LU R24, [R1+0xb14] ;  /* 0x000b140001187983 */ /* 0x000ea20000300800 */
[----:B---3--:R-:W-:-:S04]  /*454b0*/  IADD3 R23, P2, R23, UR15, RZ ;  /* 0x0000000f17177c10 */ /* 0x008fc8000ff5e0ff */
[----:B----4-:R-:W-:Y:S01]  /*454c0*/  IADD3.X R64, R64, UR4, RZ, P2, !PT ;  /* 0x0000000440407c10 */ /* 0x010fe200097fe4ff */
[----:B--2---:R-:W-:Y:S01]  /*454d0*/  IMAD.MOV.U32 R20, RZ, RZ, R23 ;  /* 0x000000ffff147224 */ /* 0x004fe200078e0017 */
[----:B------:R-:W-:Y:S02]  /*454e0*/  IADD3 R34, P3, R34, UR15, RZ ;  /* 0x0000000f22227c10 */ /* 0x000fe4000ff7e0ff */
[----:B------:R-:W-:Y:S01]  /*454f0*/  MOV R21, R64 ;  /* 0x0000004000157202 */ /* 0x000fe20000000f00 */
[----:B------:R1:W-:Y:S01]  /*45500*/  STL [R1+0xa94], R23 ;  /* 0x000a941701007387 */ /* 0x0003e20000100800 */
[----:B------:R-:W-:-:S03]  /*45510*/  IADD3.X R35, R35, UR4, RZ, P3, !PT ;  /* 0x0000000423237c10 */ /* 0x000fc60009ffe4ff */
[----:B------:R-:W-:Y:S04]  /*45520*/  STL [R1+0xa90], R64 ;  /* 0x000a904001007387 */ /* 0x000fe80000100800 */
[----:B------:R-:W-:Y:S04]  /*45530*/  STL [R1+0xafc], R34 ;  /* 0x000afc2201007387 */ /* 0x000fe80000100800 */
[----:B------:R2:W-:Y:S04]  /*45540*/  LDGSTS.E [R3+0x5980], desc[UR8][R20.64], P0 ;  /* 0x0598000014037fae */ /* 0x0005e80008121848 */
[----:B------:R-:W3:Y:S04]  /*45550*/  LDL.LU R67, [R1+0xb7c] ;  /* 0x000b7c0001437983 */ /* 0x000ee80000300800 */
[----:B------:R-:W-:Y:S04]  /*45560*/  STL [R1+0xaf8], R35 ;  /* 0x000af82301007387 */ /* 0x000fe80000100800 */
[----:B-1----:R-:W4:Y:S01]  /*45570*/  LDL.LU R23, [R1+0xb84] ;  /* 0x000b840001177983 */ /* 0x002f220000300800 */
[----:B--2---:R-:W-:Y:S01]  /*45580*/  IMAD.MOV.U32 R20, RZ, RZ, R34 ;  /* 0x000000ffff147224 */ /* 0x004fe200078e0022 */
[----:B------:R-:W-:-:S02]  /*45590*/  MOV R21, R35 ;  /* 0x0000002300157202 */ /* 0x000fc40000000f00 */
[----:B------:R-:W2:Y:S01]  /*455a0*/  LDL.LU R68, [R1+0xb78] ;  /* 0x000b780001447983 */ /* 0x000ea20000300800 */
[----:B------:R-:W-:-:S03]  /*455b0*/  IADD3 R27, P0, R27, UR15, RZ ;  /* 0x0000000f1b1b7c10 */ /* 0x000fc6000ff1e0ff */
[----:B------:R-:W2:Y:S01]  /*455c0*/  LDL.LU R66, [R1+0xb80] ;  /* 0x000b800001427983 */ /* 0x000ea20000300800 */
[----:B------:R-:W-:Y:S02]  /*455d0*/  IADD3.X R33, R33, UR4, RZ, P0, !PT ;  /* 0x0000000421217c10 */ /* 0x000fe400087fe4ff */
[----:B------:R-:W-:Y:S01]  /*455e0*/  IADD3 R25, P2, R25, UR15, RZ ;  /* 0x0000000f19197c10 */ /* 0x000fe2000ff5e0ff */
[----:B------:R1:W-:Y:S03]  /*455f0*/  STL [R1+0xb04], R27 ;  /* 0x000b041b01007387 */ /* 0x0003e60000100800 */
[----:B------:R-:W-:Y:S01]  /*45600*/  IADD3.X R32, R32, UR4, RZ, P2, !PT ;  /* 0x0000000420207c10 */ /* 0x000fe200097fe4ff */
[----:B------:R1:W-:Y:S04]  /*45610*/  LDGSTS.E [R3+0x6000], desc[UR8][R20.64], P1 ;  /* 0x0600000014037fae */ /* 0x0003e80008921848 */
[----:B------:R-:W-:Y:S04]  /*45620*/  STL [R1+0xb00], R33 ;  /* 0x000b002101007387 */ /* 0x000fe80000100800 */
[----:B------:R1:W-:Y:S02]  /*45630*/  STL [R1+0xb0c], R25 ;  /* 0x000b0c1901007387 */ /* 0x0003e40000100800 */
[----:B-1----:R-:W-:-:S02]  /*45640*/  IMAD.MOV.U32 R20, RZ, RZ, R27 ;  /* 0x000000ffff147224 */ /* 0x002fc400078e001b */
[----:B------:R-:W2:Y:S04]  /*45650*/  LDL.LU R27, [R1+0xb8c] ;  /* 0x000b8c00011b7983 */ /* 0x000ea80000300800 */
[----:B------:R-:W-:Y:S04]  /*45660*/  STL [R1+0xb08], R32 ;  /* 0x000b082001007387 */ /* 0x000fe80000100800 */
[----:B------:R-:W2:Y:S01]  /*45670*/  LDL.LU R65, [R1+0xb88] ;  /* 0x000b880001417983 */ /* 0x000ea20000300800 */
[----:B------:R-:W-:Y:S01]  /*45680*/  MOV R21, R33 ;  /* 0x0000002100157202 */ /* 0x000fe20000000f00 */
[----:B------:R-:W-:-:S02]  /*45690*/  UISETP.GT.AND UP1, UPT, UR17, 0x34, UPT ;  /* 0x000000341100788c */ /* 0x000fc4000bf24270 */
[----:B------:R-:W2:Y:S04]  /*456a0*/  LDL.LU R64, [R1+0xb90] ;  /* 0x000b900001407983 */ /* 0x000ea80000300800 */
[----:B------:R1:W-:Y:S01]  /*456b0*/  LDGSTS.E [R3+0x6080], desc[UR8][R20.64], P1 ;  /* 0x0608000014037fae */ /* 0x0003e20008921848 */
[----:B------:R-:W-:Y:S01]  /*456c0*/  USEL UR14, URZ, 0x4, !UP1 ;  /* 0x000000043f0e7887 */ /* 0x000fe2000c800000 */
[----:B-1----:R-:W-:Y:S02]  /*456d0*/  IMAD.MOV.U32 R20, RZ, RZ, R25 ;  /* 0x000000ffff147224 */ /* 0x002fe400078e0019 */
[----:B------:R-:W2:Y:S01]  /*456e0*/  LDL.LU R25, [R1+0xb94] ;  /* 0x000b940001197983 */ /* 0x000ea20000300800 */
[----:B------:R-:W-:-:S03]  /*456f0*/  MOV R21, R32 ;  /* 0x0000002000157202 */ /* 0x000fc60000000f00 */
[----:B------:R-:W2:Y:S01]  /*45700*/  LDL.LU R35, [R1+0xbf8] ;  /* 0x000bf80001237983 */ /* 0x000ea20000300800 */
[----:B------:R-:W-:-:S03]  /*45710*/  USEL UR14, UR14, URZ, !UP0 ;  /* 0x0000003f0e0e7287 */ /* 0x000fc6000c000000 */
[----:B------:R-:W2:Y:S04]  /*45720*/  LDL.LU R33, [R1+0xbfc] ;  /* 0x000bfc0001217983 */ /* 0x000ea80000300800 */
[----:B------:R1:W-:Y:S01]  /*45730*/  LDGSTS.E [R3+0x6100], desc[UR8][R20.64], P1 ;  /* 0x0610000014037fae */ /* 0x0003e20008921848 */
[----:B------:R-:W-:-:S04]  /*45740*/  IADD3 R24, P0, R24, UR15, RZ ;  /* 0x0000000f18187c10 */ /* 0x000fc8000ff1e0ff */
[----:B------:R-:W-:Y:S01]  /*45750*/  IADD3.X R26, R26, UR4, RZ, P0, !PT ;  /* 0x000000041a1a7c10 */ /* 0x000fe200087fe4ff */
[----:B-1----:R-:W-:Y:S01]  /*45760*/  IMAD.MOV.U32 R20, RZ, RZ, R24 ;  /* 0x000000ffff147224 */ /* 0x002fe200078e0018 */
[----:B------:R1:W-:Y:S02]  /*45770*/  STL [R1+0xb14], R24 ;  /* 0x000b141801007387 */ /* 0x0003e40000100800 */
[----:B------:R-:W-:Y:S02]  /*45780*/  MOV R21, R26 ;  /* 0x0000001a00157202 */ /* 0x000fe40000000f00 */
[----:B------:R3:W-:Y:S01]  /*45790*/  STL [R1+0xb10], R26 ;  /* 0x000b101a01007387 */ /* 0x0007e20000100800 */
[----:B------:R-:W-:-:S03]  /*457a0*/  ISETP.NE.U32.AND P0, PT, RZ, UR14, PT ;  /* 0x0000000eff007c0c */ /* 0x000fc6000bf05070 */
[----:B------:R-:W2:Y:S04]  /*457b0*/  LDL.LU R34, [R1+0xc00] ;  /* 0x000c000001227983 */ /* 0x000ea80000300800 */
[----:B-1----:R-:W2:Y:S04]  /*457c0*/  LDL.LU R24, [R1+0xc04] ;  /* 0x000c040001187983 */ /* 0x002ea80000300800 */
[----:B------:R1:W-:Y:S04]  /*457d0*/  LDGSTS.E [R3+0x6180], desc[UR8][R20.64], P1 ;  /* 0x0618000014037fae */ /* 0x0003e80008921848 */
[----:B------:R-:W2:Y:S01]  /*457e0*/  LDL.LU R32, [R1+0xc08] ;  /* 0x000c080001207983 */ /* 0x000ea20000300800 */
[----:B---3--:R-:W-:-:S03]  /*457f0*/  IADD3 R67, P1, R67, UR15, RZ ;  /* 0x0000000f43437c10 */ /* 0x008fc6000ff3e0ff */
[----:B------:R-:W3:Y:S02]  /*45800*/  LDL.LU R26, [R1+0xc0c] ;  /* 0x000c0c00011a7983 */ /* 0x000ee40000300800 */
[----:B-1----:R-:W-:Y:S01]  /*45810*/  IMAD.MOV.U32 R20, RZ, RZ, R67 ;  /* 0x000000ffff147224 */ /* 0x002fe200078e0043 */
[----:B----4-:R-:W-:Y:S02]  /*45820*/  IADD3 R23, P2, R23, UR15, RZ ;  /* 0x0000000f17177c10 */ /* 0x010fe4000ff5e0ff */
[----:B--2---:R-:W-:-:S04]  /*45830*/  IADD3.X R68, R68, UR4, RZ, P1, !PT ;  /* 0x0000000444447c10 */ /* 0x004fc80008ffe4ff */
        /* <DEDUP_REMOVED lines=8> */
[----:B------:R-:W-:Y:S01]  /*458c0*/  IADD3 R27, P1, R27, UR15, RZ ;  /* 0x0000000f1b1b7c10 */ /* 0x000fe2000ff3e0ff */
[----:B------:R-:W-:Y:S04]  /*458d0*/  STL [R1+0xb80], R66 ;  /* 0x000b804201007387 */ /* 0x000fe80000100800 */
[----:B--2---:R-:W2:Y:S01]  /*458e0*/  LDL.LU R23, [R1+0xc14] ;  /* 0x000c140001177983 */ /* 0x004ea20000300800 */
[----:B------:R-:W-:-:S03]  /*458f0*/  IADD3.X R65, R65, UR4, RZ, P1, !PT ;  /* 0x0000000441417c10 */ /* 0x000fc60008ffe4ff */
[----:B------:R1:W-:Y:S04]  /*45900*/  LDGSTS.E [R3+0x6880], desc[UR8][R20.64], P0 ;  /* 0x0688000014037fae */ /* 0x0003e80008121848 */
[----:B------:R4:W-:Y:S04]  /*45910*/  STL [R1+0xb8c], R27 ;  /* 0x000b8c1b01007387 */ /* 0x0009e80000100800 */
[----:B------:R-:W-:Y:S01]  /*45920*/  STL [R1+0xb88], R65 ;  /* 0x000b884101007387 */ /* 0x000fe20000100800 */
[----:B-1----:R-:W-:-:S03]  /*45930*/  IMAD.MOV.U32 R20, RZ, RZ, R27 ;  /* 0x000000ffff147224 */ /* 0x002fc600078e001b */
[----:B----4-:R-:W4:Y:S01]  /*45940*/  LDL.LU R27, [R1+0xc10] ;  /* 0x000c1000011b7983 */ /* 0x010f220000300800 */
[----:B------:R-:W-:-:S04]  /*45950*/  UISETP.GT.AND UP1, UPT, UR17, 0x38, UPT ;  /* 0x000000381100788c */ /* 0x000fc8000bf24270 */
[----:B------:R-:W-:Y:S01]  /*45960*/  USEL UR14, URZ, 0x4, !UP1 ;  /* 0x000000043f0e7887 */ /* 0x000fe2000c800000 */
[----:B------:R-:W-:-:S03]  /*45970*/  IADD3 R25, P2, R25, UR15, RZ ;  /* 0x0000000f19197c10 */ /* 0x000fc6000ff5e0ff */
[----:B------:R-:W-:Y:S01]  /*45980*/  USEL UR14, UR14, URZ, !UP0 ;  /* 0x0000003f0e0e7287 */ /* 0x000fe2000c000000 */
[----:B------:R-:W-:Y:S02]  /*45990*/  MOV R21, R65 ;  /* 0x0000004100157202 */ /* 0x000fe40000000f00 */
[----:B------:R-:W-:-:S03]  /*459a0*/  IADD3.X R64, R64, UR4, RZ, P2, !PT ;  /* 0x0000000440407c10 */ /* 0x000fc600097fe4ff */
[----:B------:R1:W-:Y:S01]  /*459b0*/  LDGSTS.E [R3+0x6900], desc[UR8][R20.64], P0 ;  /* 0x0690000014037fae */ /* 0x0003e20008121848 */
[----:B------:R-:W-:Y:S02]  /*459c0*/  IADD3 R33, P3, R33, UR15, RZ ;  /* 0x0000000f21217c10 */ /* 0x000fe4000ff7e0ff */
[----:B------:R-:W-:Y:S01]  /*459d0*/  ISETP.NE.U32.AND P1, PT, RZ, UR14, PT ;  /* 0x0000000eff007c0c */ /* 0x000fe2000bf25070 */
[----:B------:R1:W-:Y:S01]  /*459e0*/  STL [R1+0xb94], R25 ;  /* 0x000b941901007387 */ /* 0x0003e20000100800 */
[----:B------:R-:W-:-:S03]  /*459f0*/  IADD3.X R35, R35, UR4, RZ, P3, !PT ;  /* 0x0000000423237c10 */ /* 0x000fc60009ffe4ff */
[----:B------:R-:W-:Y:S01]  /*45a00*/  STL [R1+0xb90], R64 ;  /* 0x000b904001007387 */ /* 0x000fe20000100800 */
[----:B-1----:R-:W-:Y:S01]  /*45a10*/  IMAD.MOV.U32 R20, RZ, RZ, R25 ;  /* 0x000000ffff147224 */ /* 0x002fe200078e0019 */
[----:B------:R-:W-:Y:S02]  /*45a20*/  MOV R21, R64 ;  /* 0x0000004000157202 */ /* 0x000fe40000000f00 */
[----:B------:R1:W-:Y:S04]  /*45a30*/  STL [R1+0xbfc], R33 ;  /* 0x000bfc2101007387 */ /* 0x0003e80000100800 */
[----:B------:R1:W-:Y:S04]  /*45a40*/  LDGSTS.E [R3+0x6980], desc[UR8][R20.64], P0 ;  /* 0x0698000014037fae */ /* 0x0003e80008121848 */
[----:B------:R-:W4:Y:S04]  /*45a50*/  LDL.LU R67, [R1+0xc7c] ;  /* 0x000c7c0001437983 */ /* 0x000f280000300800 */
[----:B------:R-:W-:Y:S01]  /*45a60*/  STL [R1+0xbf8], R35 ;  /* 0x000bf82301007387 */ /* 0x000fe20000100800 */
[----:B-1----:R-:W-:Y:S01]  /*45a70*/  IMAD.MOV.U32 R20, RZ, RZ, R33 ;  /* 0x000000ffff147224 */ /* 0x002fe200078e0021 */
[----:B------:R-:W-:-:S02]  /*45a80*/  MOV R21, R35 ;  /* 0x0000002300157202 */ /* 0x000fc40000000f00 */
[----:B------:R-:W4:Y:S04]  /*45a90*/  LDL.LU R25, [R1+0xc84] ;  /* 0x000c840001197983 */ /* 0x000f280000300800 */
[----:B------:R-:W4:Y:S04]  /*45aa0*/  LDL.LU R68, [R1+0xc78] ;  /* 0x000c780001447983 */ /* 0x000f280000300800 */
[----:B------:R-:W4:Y:S04]  /*45ab0*/  LDL.LU R33, [R1+0xc80] ;  /* 0x000c800001217983 */ /* 0x000f280000300800 */
[----:B------:R1:W-:Y:S01]  /*45ac0*/  LDGSTS.E [R3+0x7000], desc[UR8][R20.64], P1 ;  /* 0x0700000014037fae */ /* 0x0003e20008921848 */
[----:B------:R-:W-:-:S04]  /*45ad0*/  IADD3 R24, P0, R24, UR15, RZ ;  /* 0x0000000f18187c10 */ /* 0x000fc8000ff1e0ff */
[----:B------:R-:W-:Y:S01]  /*45ae0*/  IADD3.X R34, R34, UR4, RZ, P0, !PT ;  /* 0x0000000422227c10 */ /* 0x000fe200087fe4ff */
[----:B------:R3:W-:Y:S01]  /*45af0*/  STL [R1+0xc04], R24 ;  /* 0x000c041801007387 */ /* 0x0007e20000100800 */
[----:B-1----:R-:W-:Y:S02]  /*45b00*/  IMAD.MOV.U32 R20, RZ, RZ, R24 ;  /* 0x000000ffff147224 */ /* 0x002fe400078e0018 */
[----:B------:R-:W-:Y:S01]  /*45b10*/  MOV R21, R34 ;  /* 0x0000002200157202 */ /* 0x000fe20000000f00 */
[----:B------:R-:W-:Y:S01]  /*45b20*/  STL [R1+0xc00], R34 ;  /* 0x000c002201007387 */ /* 0x000fe20000100800 */
[----:B---3--:R-:W-:-:S03]  /*45b30*/  IADD3 R26, P2, R26, UR15, RZ ;  /* 0x0000000f1a1a7c10 */ /* 0x008fc6000ff5e0ff */
[----:B------:R1:W-:Y:S01]  /*45b40*/  LDGSTS.E [R3+0x7080], desc[UR8][R20.64], P1 ;  /* 0x0708000014037fae */ /* 0x0003e20008921848 */
[----:B------:R-:W-:-:S03]  /*45b50*/  IADD3.X R32, R32, UR4, RZ, P2, !PT ;  /* 0x0000000420207c10 */ /* 0x000fc600097fe4ff */
[----:B------:R3:W-:Y:S04]  /*45b60*/  STL [R1+0xc0c], R26 ;  /* 0x000c0c1a01007387 */ /* 0x0007e80000100800 */
[----:B------:R-:W4:Y:S04]  /*45b70*/  LDL.LU R24, [R1+0xc8c] ;  /* 0x000c8c0001187983 */ /* 0x000f280000300800 */
[----:B------:R-:W-:Y:S01]  /*45b80*/  STL [R1+0xc08], R32 ;  /* 0x000c082001007387 */ /* 0x000fe20000100800 */
[----:B-1----:R-:W-:-:S03]  /*45b90*/  IMAD.MOV.U32 R20, RZ, RZ, R26 ;  /* 0x000000ffff147224 */ /* 0x002fc600078e001a */
[----:B---3--:R-:W3:Y:S04]  /*45ba0*/  LDL.LU R26, [R1+0xc88] ;  /* 0x000c8800011a7983 */ /* 0x008ee80000300800 */
[----:B------:R-:W3:Y:S04]  /*45bb0*/  LDL.LU R34, [R1+0xc94] ;  /* 0x000c940001227983 */ /* 0x000ee80000300800 */
[----:B------:R-:W3:Y:S01]  /*45bc0*/  LDL.LU R65, [R1+0xcfc] ;  /* 0x000cfc0001417983 */ /* 0x000ee20000300800 */
[----:B------:R-:W-:-:S05]  /*45bd0*/  MOV R21, R32 ;  /* 0x0000002000157202 */ /* 0x000fca0000000f00 */
[----:B------:R1:W-:Y:S01]  /*45be0*/  LDGSTS.E [R3+0x7100], desc[UR8][R20.64], P1 ;  /* 0x0710000014037fae */ /* 0x0003e20008921848 */
[----:B--2---:R-:W-:-:S05]  /*45bf0*/  IADD3 R23, P0, R23, UR15, RZ ;  /* 0x0000000f17177c10 */ /* 0x004fca000ff1e0ff */
[----:B------:R-:W-:Y:S01]  /*45c00*/  STL [R1+0xc14], R23 ;  /* 0x000c141701007387 */ /* 0x000fe20000100800 */
[----:B----4-:R-:W-:-:S05]  /*45c10*/  IADD3.X R27, R27, UR4, RZ, P0, !PT ;  /* 0x000000041b1b7c10 */ /* 0x010fca00087fe4ff */
[----:B------:R2:W-:Y:S04]  /*45c20*/  STL [R1+0xc10], R27 ;  /* 0x000c101b01007387 */ /* 0x0005e80000100800 */
[----:B------:R-:W4:Y:S01]  /*45c30*/  LDL.LU R64, [R1+0xc90] ;  /* 0x000c900001407983 */ /* 0x000f220000300800 */
[----:B-1----:R-:W-:-:S03]  /*45c40*/  MOV R21, R27 ;  /* 0x0000001b00157202 */ /* 0x002fc60000000f00 */
[----:B------:R-:W4:Y:S04]  /*45c50*/  LDL.LU R66, [R1+0xcf8] ;  /* 0x000cf80001427983 */ /* 0x000f280000300800 */
[----:B------:R-:W4:Y:S04]  /*45c60*/  LDL.LU R35, [R1+0xd00] ;  /* 0x000d000001237983 */ /* 0x000f280000300800 */
[----:B--2---:R-:W2:Y:S01]  /*45c70*/  LDL.LU R27, [R1+0xd04] ;  /* 0x000d0400011b7983 */ /* 0x004ea20000300800 */
[----:B------:R-:W-:-:S03]  /*45c80*/  IMAD.MOV.U32 R20, RZ, RZ, R23 ;  /* 0x000000ffff147224 */ /* 0x000fc600078e0017 */
[----:B------:R-:W2:Y:S04]  /*45c90*/  LDL.LU R32, [R1+0xd08] ;  /* 0x000d080001207983 */ /* 0x000ea80000300800 */
[----:B------:R-:W2:Y:S01]  /*45ca0*/  LDL.LU R23, [R1+0xd0c] ;  /* 0x000d0c0001177983 */ /* 0x000ea20000300800 */
[----:B------:R-:W-:-:S03]  /*45cb0*/  UISETP.GT.AND UP1, UPT, UR17, 0x3c, UPT ;  /* 0x0000003c1100788c */ /* 0x000fc6000bf24270 */
[----:B------:R1:W-:Y:S01]  /*45cc0*/  LDGSTS.E [R3+0x7180], desc[UR8][R20.64], P1 ;  /* 0x0718000014037fae */ /* 0x0003e20008921848 */
[----:B------:R-:W-:-:S04]  /*45cd0*/  USEL UR14, URZ, 0x4, !UP1 ;  /* 0x000000043f0e7887 */ /* 0x000fc8000c800000 */
[----:B------:R-:W-:Y:S01]  /*45ce0*/  USEL UR14, UR14, URZ, !UP0 ;  /* 0x0000003f0e0e7287 */ /* 0x000fe2000c000000 */
[----:B------:R-:W-:-:S05]  /*45cf0*/  IADD3 R67, P1, R67, UR15, RZ ;  /* 0x0000000f43437c10 */ /* 0x000fca000ff3e0ff */
[----:B------:R-:W-:Y:S01]  /*45d00*/  ISETP.NE.U32.AND P0, PT, RZ, UR14, PT ;  /* 0x0000000eff007c0c */ /* 0x000fe2000bf05070 */
[----:B-1----:R-:W-:Y:S01]  /*45d10*/  IMAD.MOV.U32 R20, RZ, RZ, R67 ;  /* 0x000000ffff147224 */ /* 0x002fe200078e0043 */
[----:B------:R-:W-:Y:S02]  /*45d20*/  IADD3 R25, P2, R25, UR15, RZ ;  /* 0x0000000f19197c10 */ /* 0x000fe4000ff5e0ff */
[----:B------:R-:W-:-:S04]  /*45d30*/  IADD3.X R68, R68, UR4, RZ, P1, !PT ;  /* 0x0000000444447c10 */ /* 0x000fc80008ffe4ff */
[----:B------:R-:W-:Y:S02]  /*45d40*/  MOV R21, R68 ;  /* 0x0000004400157202 */ /* 0x000fe40000000f00 */
[----:B------:R-:W-:Y:S01]  /*45d50*/  IADD3.X R33, R33, UR4, RZ, P2, !PT ;  /* 0x0000000421217c10 */ /* 0x000fe200097fe4ff */
[----:B------:R-:W-:Y:S04]  /*45d60*/  STL [R1+0xc7c], R67 ;  /* 0x000c7c4301007387 */ /* 0x000fe80000100800 */
[----:B------:R1:W-:Y:S04]  /*45d70*/  LDGSTS.E [R3+0x7800], desc[UR8][R20.64], P0 ;  /* 0x0780000014037fae */ /* 0x0003e80008121848 */
[----:B------:R-:W-:Y:S04]  /*45d80*/  STL [R1+0xc78], R68 ;  /* 0x000c784401007387 */ /* 0x000fe80000100800 */
[----:B------:R1:W-:Y:S02]  /*45d90*/  STL [R1+0xc84], R25 ;  /* 0x000c841901007387 */ /* 0x0003e40000100800 */
[----:B-1----:R-:W-:Y:S01]  /*45da0*/  IMAD.MOV.U32 R20, RZ, RZ, R25 ;  /* 0x000000ffff147224 */ /* 0x002fe200078e0019 */
[----:B------:R-:W-:Y:S01]  /*45db0*/  MOV R21, R33 ;  /* 0x0000002100157202 */ /* 0x000fe20000000f00 */
[----:B------:R-:W-:Y:S01]  /*45dc0*/  STL [R1+0xc80], R33 ;  /* 0x000c802101007387 */ /* 0x000fe20000100800 */
[----:B------:R-:W-:-:S03]  /*45dd0*/  UISETP.GT.AND UP1, UPT, UR17, 0x40, UPT ;  /* 0x000000401100788c */ /* 0x000fc6000bf24270 */
[----:B------:R-:W2:Y:S04]  /*45de0*/  LDL.LU R25, [R1+0xd14] ;  /* 0x000d140001197983 */ /* 0x000ea80000300800 */
[----:B------:R1:W-:Y:S01]  /*45df0*/  LDGSTS.E [R3+0x7880], desc[UR8][R20.64], P0 ;  /* 0x0788000014037fae */ /* 0x0003e20008121848 */
[----:B------:R-:W-:-:S04]  /*45e00*/  USEL UR14, URZ, 0x4, !UP1 ;  /* 0x000000043f0e7887 */ /* 0x000fc8000c800000 */
[----:B------:R-:W-:Y:S01]  /*45e10*/  USEL UR14, UR14, URZ, !UP0 ;  /* 0x0000003f0e0e7287 */ /* 0x000fe2000c000000 */
[----:B------:R-:W-:-:S04]  /*45e20*/  IADD3 R24, P1, R24, UR15, RZ ;  /* 0x0000000f18187c10 */ /* 0x000fc8000ff3e0ff */
[----:B---3--:R-:W-:Y:S01]  /*45e30*/  IADD3.X R26, R26, UR4, RZ, P1, !PT ;  /* 0x000000041a1a7c10 */ /* 0x008fe20008ffe4ff */
[----:B------:R-:W-:Y:S03]  /*45e40*/  STL [R1+0xc8c], R24 ;  /* 0x000c8c1801007387 */ /* 0x000fe60000100800 */
[----:B-1----:R-:W-:Y:S01]  /*45e50*/  MOV R21, R26 ;  /* 0x0000001a00157202 */ /* 0x002fe20000000f00 */
[----:B------:R1:W-:Y:S01]  /*45e60*/  STL [R1+0xc88], R26 ;  /* 0x000c881a01007387 */ /* 0x0003e20000100800 */
[----:B------:R-:W-:Y:S01]  /*45e70*/  IADD3 R34, P2, R34, UR15, RZ ;  /* 0x0000000f22227c10 */ /* 0x000fe2000ff5e0ff */
[----:B------:R-:W-:Y:S01]  /*45e80*/  IMAD.MOV.U32 R20, RZ, RZ, R24 ;  /* 0x000000ffff147224 */ /* 0x000fe200078e0018 */
[----:B------:R-:W-:Y:S02]  /*45e90*/  IADD3 R65, P3, R65, UR15, RZ ;  /* 0x0000000f41417c10 */ /* 0x000fe4000ff7e0ff */
[----:B------:R-:W-:-:S02]  /*45ea0*/  ISETP.NE.U32.AND P1, PT, RZ, UR14, PT ;  /* 0x0000000eff007c0c */ /* 0x000fc4000bf25070 */
[----:B------:R3:W-:Y:S04]  /*45eb0*/  LDGSTS.E [R3+0x7900], desc[UR8][R20.64], P0 ;  /* 0x0790000014037fae */ /* 0x0007e80008121848 */
[----:B-1----:R-:W2:Y:S04]  /*45ec0*/  LDL.LU R26, [R1+0xd10] ;  /* 0x000d1000011a7983 */ /* 0x002ea80000300800 */
[----:B------:R-:W2:Y:S04]  /*45ed0*/  LDL.LU R33, [R1+0xd7c] ;  /* 0x000d7c0001217983 */ /* 0x000ea80000300800 */
[----:B------:R-:W2:Y:S01]  /*45ee0*/  LDL.LU R24, [R1+0xd84] ;  /* 0x000d840001187983 */ /* 0x000ea20000300800 */
[----:B---3--:R-:W-:-:S03]  /*45ef0*/  IMAD.MOV.U32 R20, RZ, RZ, R34 ;  /* 0x000000ffff147224 */ /* 0x008fc600078e0022 */
[----:B------:R-:W-:Y:S01]  /*45f00*/  STL [R1+0xc94], R34 ;  /* 0x000c942201007387 */ /* 0x000fe20000100800 */
[----:B----4-:R-:W-:-:S04]  /*45f10*/  IADD3.X R64, R64, UR4, RZ, P2, !PT ;  /* 0x0000000440407c10 */ /* 0x010fc800097fe4ff */
[----:B------:R-:W-:Y:S01]  /*45f20*/  MOV R21, R64 ;  /* 0x0000004000157202 */ /* 0x000fe20000000f00 */
[----:B------:R1:W-:Y:S04]  /*45f30*/  STL [R1+0xc90], R64 ;  /* 0x000c904001007387 */ /* 0x0003e80000100800 */
[----:B------:R-:W-:Y:S01]  /*45f40*/  STL [R1+0xcfc], R65 ;  /* 0x000cfc4101007387 */ /* 0x000fe20000100800 */
[----:B------:R-:W-:-:S03]  /*45f50*/  IADD3.X R66, R66, UR4, RZ, P3, !PT ;  /* 0x0000000442427c10 */ /* 0x000fc60009ffe4ff */
[----:B------:R3:W-:Y:S04]  /*45f60*/  LDGSTS.E [R3+0x7980], desc[UR8][R20.64], P0 ;  /* 0x0798000014037fae */ /* 0x0007e80008121848 */
[----:B-1----:R-:W4:Y:S01]  /*45f70*/  LDL.LU R64, [R1+0xd78] ;  /* 0x000d780001407983 */ /* 0x002f220000300800 */
[----:B--2---:R-:W-:Y:S02]  /*45f80*/  IADD3 R27, P0, R27, UR15, RZ ;  /* 0x0000000f1b1b7c10 */ /* 0x004fe4000ff1e0ff */
[----:B------:R-:W-:Y:S02]  /*45f90*/  IADD3 R23, P2, R23, UR15, RZ ;  /* 0x0000000f17177c10 */ /* 0x000fe4000ff5e0ff */
[----:B------:R-:W-:Y:S01]  /*45fa0*/  IADD3.X R35, R35, UR4, RZ, P0, !PT ;  /* 0x0000000423237c10 */ /* 0x000fe200087fe4ff */
[----:B---3--:R-:W-:Y:S01]  /*45fb0*/  IMAD.MOV.U32 R20, RZ, RZ, R65 ;  /* 0x000000ffff147224 */ /* 0x008fe200078e0041 */
[----:B------:R-:W-:Y:S01]  /*45fc0*/  MOV R21, R66 ;  /* 0x0000004200157202 */ /* 0x000fe20000000f00 */
[----:B------:R-:W-:Y:S01]  /*45fd0*/  STL [R1+0xcf8], R66 ;  /* 0x000cf84201007387 */ /* 0x000fe20000100800 */
[----:B------:R-:W-:-:S03]  /*45fe0*/  IADD3.X R32, R32, UR4, RZ, P2, !PT ;  /* 0x0000000420207c10 */ /* 0x000fc600097fe4ff */
[----:B------:R-:W2:Y:S04]  /*45ff0*/  LDL.LU R34, [R1+0xd80] ;  /* 0x000d800001227983 */ /* 0x000ea80000300800 */
        /* <DEDUP_REMOVED lines=8> */
[----:B------:R1:W-:Y:S02]  /*46080*/  STL [R1+0xd08], R32 ;  /* 0x000d082001007387 */ /* 0x0003e40000100800 */
[----:B-1----:R-:W-:-:S02]  /*46090*/  MOV R21, R32 ;  /* 0x0000002000157202 */ /* 0x002fc40000000f00 */
[----:B------:R-:W3:Y:S01]  /*460a0*/  LDL.LU R32, [R1+0xd88] ;  /* 0x000d880001207983 */ /* 0x000ee20000300800 */
[----:B------:R-:W-:Y:S01]  /*460b0*/  IADD3 R25, P0, R25, UR15, RZ ;  /* 0x0000000f19197c10 */ /* 0x000fe2000ff1e0ff */
[----:B------:R-:W-:Y:S02]  /*460c0*/  IMAD.MOV.U32 R20, RZ, RZ, R23 ;  /* 0x000000ffff147224 */ /* 0x000fe400078e0017 */
[----:B------:R-:W3:Y:S01]  /*460d0*/  LDL.LU R35, [R1+0xd94] ;  /* 0x000d940001237983 */ /* 0x000ee20000300800 */
[----:B------:R-:W-:-:S03]  /*460e0*/  UISETP.GT.AND UP1, UPT, UR17, 0x44, UPT ;  /* 0x000000441100788c */ /* 0x000fc6000bf24270 */
[----:B------:R1:W-:Y:S04]  /*460f0*/  LDGSTS.E [R3+0x8100], desc[UR8][R20.64], P1 ;  /* 0x0810000014037fae */ /* 0x0003e80008921848 */
[----:B------:R-:W3:Y:S04]  /*46100*/  LDL.LU R23, [R1+0xdfc] ;  /* 0x000dfc0001177983 */ /* 0x000ee80000300800 */
[----:B------:R-:W-:Y:S01]  /*46110*/  STL [R1+0xd14], R25 ;  /* 0x000d141901007387 */ /* 0x000fe20000100800 */
[----:B-1----:R-:W-:Y:S01]  /*46120*/  IMAD.MOV.U32 R20, RZ, RZ, R25 ;  /* 0x000000ffff147224 */ /* 0x002fe200078e0019 */
[----:B------:R-:W-:-:S04]  /*46130*/  USEL UR14, URZ, 0x4, !UP1 ;  /* 0x000000043f0e7887 */ /* 0x000fc8000c800000 */
[----:B------:R-:W-:Y:S01]  /*46140*/  USEL UR14, UR14, URZ, !UP0 ;  /* 0x0000003f0e0e7287 */ /* 0x000fe2000c000000 */
[----:B------:R-:W-:-:S04]  /*46150*/  IADD3.X R26, R26, UR4, RZ, P0, !PT ;  /* 0x000000041a1a7c10 */ /* 0x000fc800087fe4ff */
[----:B------:R-:W-:Y:S01]  /*46160*/  MOV R21, R26 ;  /* 0x0000001a00157202 */ /* 0x000fe20000000f00 */
[----:B------:R1:W-:Y:S04]  /*46170*/  STL [R1+0xd10], R26 ;  /* 0x000d101a01007387 */ /* 0x0003e80000100800 */
[----:B------:R-:W3:Y:S04]  /*46180*/  LDL.LU R65, [R1+0xd90] ;  /* 0x000d900001417983 */ /* 0x000ee80000300800 */
[----:B------:R1:W-:Y:S01]  /*46190*/  LDGSTS.E [R3+0x8180], desc[UR8][R20.64], P1 ;  /* 0x0818000014037fae */ /* 0x0003e20008921848 */
[----:B------:R-:W-:-:S02]  /*461a0*/  IADD3 R33, P1, R33, UR15, RZ ;  /* 0x0000000f21217c10 */ /* 0x000fc4000ff3e0ff */
[----:B------:R-:W-:Y:S01]  /*461b0*/  IADD3 R24, P2, R24, UR15, RZ ;  /* 0x0000000f18187c10 */ /* 0x000fe2000ff5e0ff */
[----:B------:R-:W3:Y:S01]  /*461c0*/  LDL.LU R66, [R1+0xdf8] ;  /* 0x000df80001427983 */ /* 0x000ee20000300800 */
[----:B------:R-:W-:-:S03]  /*461d0*/  ISETP.NE.U32.AND P0, PT, RZ, UR14, PT ;  /* 0x0000000eff007c0c */ /* 0x000fc6000bf05070 */
[----:B-1----:R-:W3:Y:S04]  /*461e0*/  LDL.LU R26, [R1+0xe04] ;  /* 0x000e0400011a7983 */ /* 0x002ee80000300800 */
[----:B------:R-:W3:Y:S04]  /*461f0*/  LDL.LU R25, [R1+0xe0c] ;  /* 0x000e0c0001197983 */ /* 0x000ee80000300800 */
[----:B------:R-:W-:Y:S01]  /*46200*/  STL [R1+0xd7c], R33 ;  /* 0x000d7c2101007387 */ /* 0x000fe20000100800 */
[----:B------:R-:W-:Y:S01]  /*46210*/  IMAD.MOV.U32 R20, RZ, RZ, R33 ;  /* 0x000000ffff147224 */ /* 0x000fe200078e0021 */
[----:B----4-:R-:W-:-:S04]  /*46220*/  IADD3.X R64, R64, UR4, RZ, P1, !PT ;  /* 0x0000000440407c10 */ /* 0x010fc80008ffe4ff */
[----:B------:R-:W-:Y:S01]  /*46230*/  MOV R21, R64 ;  /* 0x0000004000157202 */ /* 0x000fe20000000f00 */
[----:B------:R1:W-:Y:S04]  /*46240*/  STL [R1+0xd78], R64 ;  /* 0x000d784001007387 */ /* 0x0003e80000100800 */
[----:B------:R4:W-:Y:S04]  /*46250*/  STL [R1+0xd84], R24 ;  /* 0x000d841801007387 */ /* 0x0009e80000100800 */
[----:B------:R4:W-:Y:S04]  /*46260*/  LDGSTS.E [R3+0x8800], desc[UR8][R20.64], P0 ;  /* 0x0880000014037fae */ /* 0x0009e80008121848 */
[----:B-1----:R-:W3:Y:S01]  /*46270*/  LDL.LU R64, [R1+0xe00] ;  /* 0x000e000001407983 */ /* 0x002ee20000300800 */
[----:B--2---:R-:W-:-:S05]  /*46280*/  IADD3.X R34, R34, UR4, RZ, P2, !PT ;  /* 0x0000000422227c10 */ /* 0x004fca00097fe4ff */
[----:B------:R-:W-:Y:S01]  /*46290*/  STL [R1+0xd80], R34 ;  /* 0x000d802201007387 */ /* 0x000fe20000100800 */
[----:B----4-:R-:W-:Y:S01]  /*462a0*/  IMAD.MOV.U32 R20, RZ, RZ, R24 ;  /* 0x000000ffff147224 */ /* 0x010fe200078e0018 */
[----:B------:R-:W-:Y:S02]  /*462b0*/  MOV R21, R34 ;  /* 0x0000002200157202 */ /* 0x000fe40000000f00 */
[----:B------:R-:W2:Y:S04]  /*462c0*/  LDL.LU R33, [R1+0xe08] ;  /* 0x000e080001217983 */ /* 0x000ea80000300800 */
[----:B------:R-:W4:Y:S04]  /*462d0*/  LDL.LU R24, [R1+0xe14] ;  /* 0x000e140001187983 */ /* 0x000f280000300800 */
[----:B------:R1:W-:Y:S01]  /*462e0*/  LDGSTS.E [R3+0x8880], desc[UR8][R20.64], P0 ;  /* 0x0888000014037fae */ /* 0x0003e20008121848 */
[----:B---3--:R-:W-:-:S05]  /*462f0*/  IADD3 R27, P1, R27, UR15, RZ ;  /* 0x0000000f1b1b7c10 */ /* 0x008fca000ff3e0ff */
[----:B------:R-:W-:Y:S01]  /*46300*/  STL [R1+0xd8c], R27 ;  /* 0x000d8c1b01007387 */ /* 0x000fe20000100800 */
[----:B------:R-:W-:-:S04]  /*46310*/  IADD3.X R32, R32, UR4, RZ, P1, !PT ;  /* 0x0000000420207c10 */ /* 0x000fc80008ffe4ff */
[----:B-1----:R-:W-:Y:S01]  /*46320*/  MOV R21, R32 ;  /* 0x0000002000157202 */ /* 0x002fe20000000f00 */
[----:B------:R1:W-:Y:S04]  /*46330*/  STL [R1+0xd88], R32 ;  /* 0x000d882001007387 */ /* 0x0003e80000100800 */
[----:B-1----:R-:W3:Y:S01]  /*46340*/  LDL.LU R32, [R1+0xe10] ;  /* 0x000e100001207983 */ /* 0x002ee20000300800 */
[----:B------:R-:W-:Y:S01]  /*46350*/  UISETP.GT.AND UP1, UPT, UR17, 0x48, UPT ;  /* 0x000000481100788c */ /* 0x000fe2000bf24270 */
[----:B------:R-:W-:Y:S01]  /*46360*/  IADD3 R35, P2, R35, UR15, RZ ;  /* 0x0000000f23237c10 */ /* 0x000fe2000ff5e0ff */
[----:B------:R-:W-:Y:S01]  /*46370*/  IMAD.MOV.U32 R20, RZ, RZ, R27 ;  /* 0x000000ffff147224 */ /* 0x000fe200078e001b */
[----:B------:R-:W-:Y:S01]  /*46380*/  IADD3 R23, P3, R23, UR15, RZ ;  /* 0x0000000f17177c10 */ /* 0x000fe2000ff7e0ff */
[----:B------:R-:W-:Y:S01]  /*46390*/  USEL UR14, URZ, 0x4, !UP1 ;  /* 0x000000043f0e7887 */ /* 0x000fe2000c800000 */
[----:B------:R-:W3:Y:S03]  /*463a0*/  LDL.LU R34, [R1+0xe7c] ;  /* 0x000e7c0001227983 */ /* 0x000ee60000300800 */
[----:B------:R-:W-:Y:S01]  /*463b0*/  USEL UR14, UR14, URZ, !UP0 ;  /* 0x0000003f0e0e7287 */ /* 0x000fe2000c000000 */
[----:B------:R1:W-:Y:S04]  /*463c0*/  LDGSTS.E [R3+0x8900], desc[UR8][R20.64], P0 ;  /* 0x0890000014037fae */ /* 0x0003e80008121848 */
[----:B------:R-:W3:Y:S01]  /*463d0*/  LDL.LU R27, [R1+0xe84] ;  /* 0x000e8400011b7983 */ /* 0x000ee20000300800 */
[----:B------:R-:W-:-:S03]  /*463e0*/  ISETP.NE.U32.AND P1, PT, RZ, UR14, PT ;  /* 0x0000000eff007c0c */ /* 0x000fc6000bf25070 */
[----:B------:R1:W-:Y:S02]  /*463f0*/  STL [R1+0xd94], R35 ;  /* 0x000d942301007387 */ /* 0x0003e40000100800 */
[----:B-1----:R-:W-:Y:S01]  /*46400*/  IMAD.MOV.U32 R20, RZ, RZ, R35 ;  /* 0x000000ffff147224 */ /* 0x002fe200078e0023 */
[----:B------:R-:W-:-:S04]  /*46410*/  IADD3.X R65, R65, UR4, RZ, P2, !PT ;  /* 0x0000000441417c10 */ /* 0x000fc800097fe4ff */
[----:B------:R-:W-:Y:S01]  /*46420*/  MOV R21, R65 ;  /* 0x0000004100157202 */ /* 0x000fe20000000f00 */
[----:B------:R1:W-:Y:S01]  /*46430*/  STL [R1+0xd90], R65 ;  /* 0x000d904101007387 */ /* 0x0003e20000100800 */
[----:B------:R-:W-:-:S03]  /*46440*/  IADD3.X R66, R66, UR4, RZ, P3, !PT ;  /* 0x0000000442427c10 */ /* 0x000fc60009ffe4ff */
[----:B------:R1:W-:Y:S04]  /*46450*/  STL [R1+0xdfc], R23 ;  /* 0x000dfc1701007387 */ /* 0x0003e80000100800 */
[----:B------:R1:W-:Y:S01]  /*46460*/  LDGSTS.E [R3+0x8980], desc[UR8][R20.64], P0 ;  /* 0x0898000014037fae */ /* 0x0003e20008121848 */
[----:B------:R-:W-:-:S03]  /*46470*/  IADD3 R26, P0, R26, UR15, RZ ;  /* 0x0000000f1a1a7c10 */ /* 0x000fc6000ff1e0ff */
[----:B------:R-:W3:Y:S01]  /*46480*/  LDL.LU R35, [R1+0xe78] ;  /* 0x000e780001237983 */ /* 0x000ee20000300800 */
[----:B------:R-:W-:-:S03]  /*46490*/  IADD3 R25, P2, R25, UR15, RZ ;  /* 0x0000000f19197c10 */ /* 0x000fc6000ff5e0ff */
[----:B------:R-:W-:Y:S01]  /*464a0*/  STL [R1+0xdf8], R66 ;  /* 0x000df84201007387 */ /* 0x000fe20000100800 */
[----:B-1----:R-:W-:Y:S01]  /*464b0*/  IMAD.MOV.U32 R20, RZ, RZ, R23 ;  /* 0x000000ffff147224 */ /* 0x002fe200078e0017 */
[----:B------:R-:W-:Y:S02]  /*464c0*/  MOV R21, R66 ;  /* 0x0000004200157202 */ /* 0x000fe40000000f00 */
[----:B------:R-:W3:Y:S04]  /*464d0*/  LDL.LU R65, [R1+0xe80] ;  /* 0x000e800001417983 */ /* 0x000ee80000300800 */
[----:B------:R-:W3:Y:S04]  /*464e0*/  LDL.LU R23, [R1+0xe8c] ;  /* 0x000e8c0001177983 */ /* 0x000ee80000300800 */
[----:B------:R1:W-:Y:S04]  /*464f0*/  STL [R1+0xe04], R26 ;  /* 0x000e041a01007387 */ /* 0x0003e80000100800 */
[----:B------:R1:W-:Y:S02]  /*46500*/  LDGSTS.E [R3+0x9000], desc[UR8][R20.64], P1 ;  /* 0x0900000014037fae */ /* 0x0003e40008921848 */
[----:B-1----:R-:W-:Y:S01]  /*46510*/  IMAD.MOV.U32 R20, RZ, RZ, R26 ;  /* 0x000000ffff147224 */ /* 0x002fe200078e001a */
[----:B------:R-:W-:-:S05]  /*46520*/  IADD3.X R64, R64, UR4, RZ, P0, !PT ;  /* 0x0000000440407c10 */ /* 0x000fca00087fe4ff */
[----:B------:R-:W-:Y:S04]  /*46530*/  STL [R1+0xe00], R64 ;  /* 0x000e004001007387 */ /* 0x000fe80000100800 */
[----:B------:R-:W-:Y:S04]  /*46540*/  STL [R1+0xe0c], R25 ;  /* 0x000e0c1901007387 */ /* 0x000fe80000100800 */
[----:B------:R-:W3:Y:S01]  /*46550*/  LDL.LU R26, [R1+0xe88] ;  /* 0x000e8800011a7983 */ /* 0x000ee20000300800 */
[----:B------:R-:W-:Y:S02]  /*46560*/  MOV R21, R64 ;  /* 0x0000004000157202 */ /* 0x000fe40000000f00 */
[----:B--2---:R-:W-:-:S02]  /*46570*/  IADD3.X R33, R33, UR4, RZ, P2, !PT ;  /* 0x0000000421217c10 */ /* 0x004fc400097fe4ff */
[----:B----4-:R-:W-:Y:S01]  /*46580*/  IADD3 R24, P0, R24, UR15, RZ ;  /* 0x0000000f18187c10 */ /* 0x010fe2000ff1e0ff */
[----:B------:R1:W-:Y:S04]  /*46590*/  LDGSTS.E [R3+0x9080], desc[UR8][R20.64], P1 ;  /* 0x0908000014037fae */ /* 0x0003e80008921848 */
[----:B------:R2:W-:Y:S01]  /*465a0*/  STL [R1+0xe08], R33 ;  /* 0x000e082101007387 */ /* 0x0005e20000100800 */
[----:B-1----:R-:W-:Y:S01]  /*465b0*/  MOV R21, R33 ;  /* 0x0000002100157202 */ /* 0x002fe20000000f00 */
[----:B------:R-:W-:Y:S02]  /*465c0*/  IMAD.MOV.U32 R20, RZ, RZ, R25 ;  /* 0x000000ffff147224 */ /* 0x000fe400078e0019 */
[----:B--2---:R-:W2:Y:S04]  /*465d0*/  LDL.LU R33, [R1+0xe94] ;  /* 0x000e940001217983 */ /* 0x004ea80000300800 */
[----:B------:R-:W4:Y:S04]  /*465e0*/  LDL.LU R25, [R1+0xefc] ;  /* 0x000efc0001197983 */ /* 0x000f280000300800 */
[----:B------:R-:W-:Y:S01]  /*465f0*/  STL [R1+0xe14], R24 ;  /* 0x000e141801007387 */ /* 0x000fe20000100800 */
[----:B------:R-:W-:-:S03]  /*46600*/  UISETP.GT.AND UP1, UPT, UR17, 0x4c, UPT ;  /* 0x0000004c1100788c */ /* 0x000fc6000bf24270 */
[----:B------:R1:W-:Y:S01]  /*46610*/  LDGSTS.E [R3+0x9100], desc[UR8][R20.64], P1 ;  /* 0x0910000014037fae */ /* 0x0003e20008921848 */
[----:B---3--:R-:W-:-:S05]  /*46620*/  IADD3.X R32, R32, UR4, RZ, P0, !PT ;  /* 0x0000000420207c10 */ /* 0x008fca00087fe4ff */
[----:B------:R3:W-:Y:S04]  /*46630*/  STL [R1+0xe10], R32 ;  /* 0x000e102001007387 */ /* 0x0007e80000100800 */
[----:B------:R-:W4:Y:S01]  /*46640*/  LDL.LU R66, [R1+0xe90] ;  /* 0x000e900001427983 */ /* 0x000f220000300800 */
[----:B------:R-:W-:Y:S01]  /*46650*/  USEL UR14, URZ, 0x4, !UP1 ;  /* 0x000000043f0e7887 */ /* 0x000fe2000c800000 */
[----:B-1----:R-:W-:Y:S01]  /*46660*/  IMAD.MOV.U32 R20, RZ, RZ, R24 ;  /* 0x000000ffff147224 */ /* 0x002fe200078e0018 */
[----:B------:R-:W-:Y:S01]  /*46670*/  MOV R21, R32 ;  /* 0x0000002000157202 */ /* 0x000fe20000000f00 */
[----:B------:R-:W4:Y:S01]  /*46680*/  LDL.LU R64, [R1+0xef8] ;  /* 0x000ef80001407983 */ /* 0x000f220000300800 */
[----:B------:R-:W-:-:S03]  /*46690*/  USEL UR14, UR14, URZ, !UP0 ;  /* 0x0000003f0e0e7287 */ /* 0x000fc6000c000000 */
[----:B------:R1:W-:Y:S01]  /*466a0*/  LDGSTS.E [R3+0x9180], desc[UR8][R20.64], P1 ;  /* 0x0918000014037fae */ /* 0x0003e20008921848 */
[----:B------:R-:W-:Y:S02]  /*466b0*/  IADD3 R34, P1, R34, UR15, RZ ;  /* 0x0000000f22227c10 */ /* 0x000fe4000ff3e0ff */
[----:B------:R-:W-:Y:S01]  /*466c0*/  ISETP.NE.U32.AND P0, PT, RZ, UR14, PT ;  /* 0x0000000eff007c0c */ /* 0x000fe2000bf05070 */
[----:B---3--:R-:W3:Y:S01]  /*466d0*/  LDL.LU R32, [R1+0xf04] ;  /* 0x000f040001207983 */ /* 0x008ee20000300800 */
[----:B------:R-:W-:-:S03]  /*466e0*/  IADD3 R27, P2, R27, UR15, RZ ;  /* 0x0000000f1b1b7c10 */ /* 0x000fc6000ff5e0ff */
[----:B------:R-:W3:Y:S04]  /*466f0*/  LDL.LU R24, [R1+0xf0c] ;  /* 0x000f0c0001187983 */ /* 0x000ee80000300800 */
[----:B------:R-:W-:Y:S01]  /*46700*/  STL [R1+0xe7c], R34 ;  /* 0x000e7c2201007387 */ /* 0x000fe20000100800 */
[----:B-1----:R-:W-:Y:S01]  /*46710*/  IMAD.MOV.U32 R20, RZ, RZ, R34 ;  /* 0x000000ffff147224 */ /* 0x002fe200078e0022 */
[----:B------:R-:W-:-:S04]  /*46720*/  IADD3.X R35, R35, UR4, RZ, P1, !PT ;  /* 0x0000000423237c10 */ /* 0x000fc80008ffe4ff */
[----:B------:R-:W-:Y:S01]  /*46730*/  MOV R21, R35 ;  /* 0x0000002300157202 */ /* 0x000fe20000000f00 */
[----:B------:R1:W-:Y:S04]  /*46740*/  STL [R1+0xe78], R35 ;  /* 0x000e782301007387 */ /* 0x0003e80000100800 */
[----:B------:R1:W-:Y:S01]  /*46750*/  STL [R1+0xe84], R27 ;  /* 0x000e841b01007387 */ /* 0x0003e20000100800 */
[----:B------:R-:W-:-:S03]  /*46760*/  IADD3.X R65, R65, UR4, RZ, P2, !PT ;  /* 0x0000000441417c10 */ /* 0x000fc600097fe4ff */
[----:B------:R1:W-:Y:S01]  /*46770*/  LDGSTS.E [R3+0x9800], desc[UR8][R20.64], P0 ;  /* 0x0980000014037fae */ /* 0x0003e20008121848 */
[----:B------:R-:W-:-:S03]  /*46780*/  IADD3 R23, P1, R23, UR15, RZ ;  /* 0x0000000f17177c10 */ /* 0x000fc6000ff3e0ff */
[----:B-1----:R-:W3:Y:S04]  /*46790*/  LDL.LU R35, [R1+0xf00] ;  /* 0x000f000001237983 */ /* 0x002ee80000300800 */
[----:B------:R-:W-:Y:S01]  /*467a0*/  STL [R1+0xe80], R65 ;  /* 0x000e804101007387 */ /* 0x000fe20000100800 */
[----:B------:R-:W-:Y:S01]  /*467b0*/  IMAD.MOV.U32 R20, RZ, RZ, R27 ;  /* 0x000000ffff147224 */ /* 0x000fe200078e001b */
[----:B------:R-:W-:Y:S02]  /*467c0*/  MOV R21, R65 ;  /* 0x0000004100157202 */ /* 0x000fe40000000f00 */
[----:B------:R-:W3:Y:S04]  /*467d0*/  LDL.LU R34, [R1+0xf08] ;  /* 0x000f080001227983 */ /* 0x000ee80000300800 */
[----:B------:R1:W-:Y:S04]  /*467e0*/  STL [R1+0xe8c], R23 ;  /* 0x000e8c1701007387 */ /* 0x0003e80000100800 */
[----:B------:R1:W-:Y:S02]  /*467f0*/  LDGSTS.E [R3+0x9880], desc[UR8][R20.64], P0 ;  /* 0x0988000014037fae */ /* 0x0003e40008121848 */
[----:B-1----:R-:W-:Y:S01]  /*46800*/  IMAD.MOV.U32 R20, RZ, RZ, R23 ;  /* 0x000000ffff147224 */ /* 0x002fe200078e0017 */
[----:B------:R-:W-:-:S05]  /*46810*/  IADD3.X R26, R26, UR4, RZ, P1, !PT ;  /* 0x000000041a1a7c10 */ /* 0x000fca0008ffe4ff */
[----:B------:R1:W-:Y:S04]  /*46820*/  STL [R1+0xe88], R26 ;  /* 0x000e881a01007387 */ /* 0x0003e80000100800 */
[----:B------:R-:W3:Y:S04]  /*46830*/  LDL.LU R27, [R1+0xf10] ;  /* 0x000f1000011b7983 */ /* 0x000ee80000300800 */
[----:B------:R-:W3:Y:S01]  /*46840*/  LDL.LU R23, [R1+0xf14] ;  /* 0x000f140001177983 */ /* 0x000ee20000300800 */
[----:B------:R-:W-:-:S03]  /*46850*/  MOV R21, R26 ;  /* 0x0000001a00157202 */ /* 0x000fc60000000f00 */
[----:B-1----:R-:W3:Y:S01]  /*46860*/  LDL.LU R26, [R1+0xf7c] ;  /* 0x000f7c00011a7983 */ /* 0x002ee20000300800 */
[----:B--2---:R-:W-:-:S03]  /*46870*/  IADD3 R33, P2, R33, UR15, RZ ;  /* 0x0000000f21217c10 */ /* 0x004fc6000ff5e0ff */
[----:B------:R-:W2:Y:S01]  /*46880*/  LDL.LU R65, [R1+0xf84] ;  /* 0x000f840001417983 */ /* 0x000ea20000300800 */
[----:B----4-:R-:W-:-:S03]  /*46890*/  IADD3 R25, P3, R25, UR15, RZ ;  /* 0x0000000f19197c10 */ /* 0x010fc6000ff7e0ff */
[----:B------:R1:W-:Y:S04]  /*468a0*/  STL [R1+0xe94], R33 ;  /* 0x000e942101007387 */ /* 0x0003e80000100800 */
[----:B------:R4:W-:Y:S02]  /*468b0*/  LDGSTS.E [R3+0x9900], desc[UR8][R20.64], P0 ;  /* 0x0990000014037fae */ /* 0x0009e40008121848 */
[----:B----4-:R-:W-:Y:S01]  /*468c0*/  IMAD.MOV.U32 R20, RZ, RZ, R33 ;  /* 0x000000ffff147224 */ /* 0x010fe200078e0021 */
[----:B------:R-:W-:-:S05]  /*468d0*/  IADD3.X R66, R66, UR4, RZ, P2, !PT ;  /* 0x0000000442427c10 */ /* 0x000fca00097fe4ff */
[----:B------:R4:W-:Y:S04]  /*468e0*/  STL [R1+0xe90], R66 ;  /* 0x000e904201007387 */ /* 0x0009e80000100800 */
[----:B------:R3:W-:Y:S04]  /*468f0*/  STL [R1+0xefc], R25 ;  /* 0x000efc1901007387 */ /* 0x0007e80000100800 */
[----:B-1----:R-:W2:Y:S01]  /*46900*/  LDL.LU R33, [R1+0xf78] ;  /* 0x000f780001217983 */ /* 0x002ea20000300800 */
[----:B------:R-:W-:-:S04]  /*46910*/  UISETP.GT.AND UP1, UPT, UR17, 0x50, UPT ;  /* 0x000000501100788c */ /* 0x000fc8000bf24270 */
[----:B------:R-:W-:Y:S01]  /*46920*/  USEL UR14, URZ, 0x4, !UP1 ;  /* 0x000000043f0e7887 */ /* 0x000fe2000c800000 */
[----:B------:R-:W-:-:S03]  /*46930*/  IADD3.X R64, R64, UR4, RZ, P3, !PT ;  /* 0x0000000440407c10 */ /* 0x000fc60009ffe4ff */
[----:B------:R-:W-:Y:S01]  /*46940*/  USEL UR14, UR14, URZ, !UP0 ;  /* 0x0000003f0e0e7287 */ /* 0x000fe2000c000000 */
[----:B------:R-:W-:Y:S01]  /*46950*/  MOV R21, R66 ;  /* 0x0000004200157202 */ /* 0x000fe20000000f00 */
[----:B------:R-:W-:Y:S04]  /*46960*/  STL [R1+0xef8], R64 ;  /* 0x000ef84001007387 */ /* 0x000fe80000100800 */
[----:B------:R-:W-:Y:S01]  /*46970*/  ISETP.NE.U32.AND P1, PT, RZ, UR14, PT ;  /* 0x0000000eff007c0c */ /* 0x000fe2000bf25070 */
[----:B----4-:R-:W4:Y:S04]  /*46980*/  LDL.LU R66, [R1+0xf80] ;  /* 0x000f800001427983 */ /* 0x010f280000300800 */
[----:B------:R1:W-:Y:S01]  /*46990*/  LDGSTS.E [R3+0x9980], desc[UR8][R20.64], P0 ;  /* 0x0998000014037fae */ /* 0x0003e20008121848 */
[----:B---3--:R-:W-:-:S02]  /*469a0*/  IADD3 R32, P0, R32, UR15, RZ ;  /* 0x0000000f20207c10 */ /* 0x008fc4000ff1e0ff */
[----:B------:R-:W-:Y:S01]  /*469b0*/  IADD3 R24, P2, R24, UR15, RZ ;  /* 0x0000000f18187c10 */ /* 0x000fe2000ff5e0ff */
[----:B-1----:R-:W-:Y:S01]  /*469c0*/  IMAD.MOV.U32 R20, RZ, RZ, R25 ;  /* 0x000000ffff147224 */ /* 0x002fe200078e0019 */
[----:B------:R-:W-:Y:S01]  /*469d0*/  MOV R21, R64 ;  /* 0x0000004000157202 */ /* 0x000fe20000000f00 */
[----:B------:R-:W3:Y:S04]  /*469e0*/  LDL.LU R25, [R1+0xf8c] ;  /* 0x000f8c0001197983 */ /* 0x000ee80000300800 */
[----:B------:R1:W-:Y:S04]  /*469f0*/  STL [R1+0xf04], R32 ;  /* 0x000f042001007387 */ /* 0x0003e80000100800 */
[----:B------:R1:W-:Y:S02]  /*46a00*/  LDGSTS.E [R3+0xa000], desc[UR8][R20.64], P1 ;  /* 0x0a00000014037fae */ /* 0x0003e40008921848 */
[----:B-1----:R-:W-:Y:S01]  /*46a10*/  IMAD.MOV.U32 R20, RZ, RZ, R32 ;  /* 0x000000ffff147224 */ /* 0x002fe200078e0020 */
[----:B------:R-:W-:-:S05]  /*46a20*/  IADD3.X R35, R35, UR4, RZ, P0, !PT ;  /* 0x0000000423237c10 */ /* 0x000fca00087fe4ff */
[----:B------:R1:W-:Y:S01]  /*46a30*/  STL [R1+0xf00], R35 ;  /* 0x000f002301007387 */ /* 0x0003e20000100800 */
[----:B------:R-:W-:-:S03]  /*46a40*/  MOV R21, R35 ;  /* 0x0000002300157202 */ /* 0x000fc60000000f00 */
[----:B------:R-:W-:Y:S01]  /*46a50*/  STL [R1+0xf0c], R24 ;  /* 0x000f0c1801007387 */ /* 0x000fe20000100800 */
[----:B------:R-:W-:-:S03]  /*46a60*/  IADD3.X R34, R34, UR4, RZ, P2, !PT ;  /* 0x0000000422227c10 */ /* 0x000fc600097fe4ff */
[----:B------:R-:W3:Y:S04]  /*46a70*/  LDL.LU R32, [R1+0xf88] ;  /* 0x000f880001207983 */ /* 0x000ee80000300800 */
[----:B------:R1:W-:Y:S04]  /*46a80*/  LDGSTS.E [R3+0xa080], desc[UR8][R20.64], P1 ;  /* 0x0a08000014037fae */ /* 0x0003e80008921848 */
[----:B------:R1:W-:Y:S04]  /*46a90*/  STL [R1+0xf08], R34 ;  /* 0x000f082201007387 */ /* 0x0003e80000100800 */
[----:B------:R-:W3:Y:S01]  /*46aa0*/  LDL.LU R64, [R1+0xf90] ;  /* 0x000f900001407983 */ /* 0x000ee20000300800 */
[----:B-1----:R-:W-:Y:S01]  /*46ab0*/  IMAD.MOV.U32 R20, RZ, RZ, R24 ;  /* 0x000000ffff147224 */ /* 0x002fe200078e0018 */
[----:B------:R-:W-:-:S02]  /*46ac0*/  MOV R21, R34 ;  /* 0x0000002200157202 */ /* 0x000fc40000000f00 */
[----:B------:R-:W3:Y:S04]  /*46ad0*/  LDL.LU R35, [R1+0xf94] ;  /* 0x000f940001237983 */ /* 0x000ee80000300800 */
[----:B------:R1:W-:Y:S04]  /*46ae0*/  LDGSTS.E [R3+0xa100], desc[UR8][R20.64], P1 ;  /* 0x0a10000014037fae */ /* 0x0003e80008921848 */
[----:B------:R-:W3:Y:S04]  /*46af0*/  LDL.LU R34, [R1+0xff8] ;  /* 0x000ff80001227983 */ /* 0x000ee80000300800 */
[----:B------:R-:W3:Y:S01]  /*46b00*/  LDL.LU R24, [R1+0xffc] ;  /* 0x000ffc0001187983 */ /* 0x000ee20000300800 */
[----:B------:R-:W-:-:S04]  /*46b10*/  IADD3 R23, P0, R23, UR15, RZ ;  /* 0x0000000f17177c10 */ /* 0x000fc8000ff1e0ff */
[----:B------:R-:W-:Y:S01]  /*46b20*/  IADD3.X R27, R27, UR4, RZ, P0, !PT ;  /* 0x000000041b1b7c10 */ /* 0x000fe200087fe4ff */
[----:B-1----:R-:W-:-:S03]  /*46b30*/  IMAD.MOV.U32 R20, RZ, RZ, R23 ;  /* 0x000000ffff147224 */ /* 0x002fc600078e0017 */
[----:B------:R-:W-:-:S05]  /*46b40*/  MOV R21, R27 ;  /* 0x0000001b00157202 */ /* 0x000fca0000000f00 */
[----:B------:R1:W-:Y:S01]  /*46b50*/  LDGSTS.E [R3+0xa180], desc[UR8][R20.64], P1 ;  /* 0x0a18000014037fae */ /* 0x0003e20008921848 */
[----:B------:R-:W-:Y:S02]  /*46b60*/  IADD3 R26, P1, R26, UR15, RZ ;  /* 0x0000000f1a1a7c10 */ /* 0x000fe4000ff3e0ff */
[----:B--2---:R-:W-:Y:S01]  /*46b70*/  IADD3 R65, P2, R65, UR15, RZ ;  /* 0x0000000f41417c10 */ /* 0x004fe2000ff5e0ff */
[----:B------:R-:W-:Y:S04]  /*46b80*/  STL [R1+0xf14], R23 ;  /* 0x000f141701007387 */ /* 0x000fe80000100800 */
[----:B------:R2:W-:Y:S04]  /*46b90*/  STL [R1+0xf10], R27 ;  /* 0x000f101b01007387 */ /* 0x0005e80000100800 */
[----:B--2---:R-:W2:Y:S04]  /*46ba0*/  LDL.LU R27, [R1+0x1004] ;  /* 0x00100400011b7983 */ /* 0x004ea80000300800 */
[----:B------:R-:W2:Y:S04]  /*46bb0*/  LDL.LU R23, [R1+0x100c] ;  /* 0x00100c0001177983 */ /* 0x000ea80000300800 */
[----:B------:R-:W-:Y:S01]  /*46bc0*/  STL [R1+0xf7c], R26 ;  /* 0x000f7c1a01007387 */ /* 0x000fe20000100800 */
[----:B------:R-:W-:-:S04]  /*46bd0*/  IADD3.X R33, R33, UR4, RZ, P1, !PT ;  /* 0x0000000421217c10 */ /* 0x000fc80008ffe4ff */
[----:B-1----:R-:W-:Y:S01]  /*46be0*/  MOV R21, R33 ;  /* 0x0000002100157202 */ /* 0x002fe20000000f00 */
[----:B------:R1:W-:Y:S04]  /*46bf0*/  STL [R1+0xf78], R33 ;  /* 0x000f782101007387 */ /* 0x0003e80000100800 */
[----:B------:R-:W-:Y:S04]  /*46c00*/  STL [R1+0xf84], R65 ;  /* 0x000f844101007387 */ /* 0x000fe80000100800 */
[----:B-1----:R-:W2:Y:S01]  /*46c10*/  LDL.LU R33, [R1+0x1000] ;  /* 0x0010000001217983 */ /* 0x002ea20000300800 */
[----:B------:R-:W-:-:S04]  /*46c20*/  UISETP.GT.AND UP1, UPT, UR17, 0x54, UPT ;  /* 0x000000541100788c */ /* 0x000fc8000bf24270 */
[----:B------:R-:W-:-:S04]  /*46c30*/  USEL UR14, URZ, 0x4, !UP1 ;  /* 0x000000043f0e7887 */ /* 0x000fc8000c800000 */
[----:B------:R-:W-:Y:S01]  /*46c40*/  USEL UR14, UR14, URZ, !UP0 ;  /* 0x0000003f0e0e7287 */ /* 0x000fe2000c000000 */
[----:B----4-:R-:W-:-:S05]  /*46c50*/  IADD3.X R66, R66, UR4, RZ, P2, !PT ;  /* 0x0000000442427c10 */ /* 0x010fca00097fe4ff */
[----:B------:R-:W-:Y:S01]  /*46c60*/  ISETP.NE.U32.AND P0, PT, RZ, UR14, PT ;  /* 0x0000000eff007c0c */ /* 0x000fe2000bf05070 */
[----:B------:R-:W-:Y:S01]  /*46c70*/  IMAD.MOV.U32 R20, RZ, RZ, R26 ;  /* 0x000000ffff147224 */ /* 0x000fe200078e001a */
[----:B------:R-:W-:Y:S01]  /*46c80*/  STL [R1+0xf80], R66 ;  /* 0x000f804201007387 */ /* 0x000fe20000100800 */
[----:B---3--:R-:W-:-:S03]  /*46c90*/  IADD3 R25, P1, R25, UR15, RZ ;  /* 0x0000000f19197c10 */ /* 0x008fc6000ff3e0ff */
[----:B------:R-:W3:Y:S07]  /*46ca0*/  LDL.LU R26, [R1+0x1008] ;  /* 0x00100800011a7983 */ /* 0x000eee0000300800 */
[----:B------:R1:W-:Y:S01]  /*46cb0*/  LDGSTS.E [R3+0xa800], desc[UR8][R20.64], P0 ;  /* 0x0a80000014037fae */ /* 0x0003e20008121848 */
[----:B------:R-:W-:-:S03]  /*46cc0*/  UISETP.GT.AND UP1, UPT, UR17, 0x58, UPT ;  /* 0x000000581100788c */ /* 0x000fc6000bf24270 */
[----:B------:R-:W-:Y:S01]  /*46cd0*/  STL [R1+0xf8c], R25 ;  /* 0x000f8c1901007387 */ /* 0x000fe20000100800 */
[----:B-1----:R-:W-:Y:S01]  /*46ce0*/  IMAD.MOV.U32 R20, RZ, RZ, R65 ;  /* 0x000000ffff147224 */ /* 0x002fe200078e0041 */
[----:B------:R-:W-:-:S05]  /*46cf0*/  MOV R21, R66 ;  /* 0x0000004200157202 */ /* 0x000fca0000000f00 */
[----:B------:R1:W-:Y:S01]  /*46d00*/  LDGSTS.E [R3+0xa880], desc[UR8][R20.64], P0 ;  /* 0x0a88000014037fae */ /* 0x0003e20008121848 */
[----:B------:R-:W-:Y:S01]  /*46d10*/  USEL UR14, URZ, 0x4, !UP1 ;  /* 0x000000043f0e7887 */ /* 0x000fe2000c800000 */
[----:B-1----:R-:W-:-:S03]  /*46d20*/  IMAD.MOV.U32 R20, RZ, RZ, R25 ;  /* 0x000000ffff147224 */ /* 0x002fc600078e0019 */
[----:B------:R-:W-:Y:S01]  /*46d30*/  USEL UR14, UR14, URZ, !UP0 ;  /* 0x0000003f0e0e7287 */ /* 0x000fe2000c000000 */
[----:B------:R-:W-:-:S04]  /*46d40*/  IADD3.X R32, R32, UR4, RZ, P1, !PT ;  /* 0x0000000420207c10 */ /* 0x000fc80008ffe4ff */
[----:B------:R-:W-:Y:S01]  /*46d50*/  MOV R21, R32 ;  /* 0x0000002000157202 */ /* 0x000fe20000000f00 */
[----:B------:R1:W-:Y:S01]  /*46d60*/  STL [R1+0xf88], R32 ;  /* 0x000f882001007387 */ /* 0x0003e20000100800 */
[----:B------:R-:W-:-:S03]  /*46d70*/  ISETP.NE.U32.AND P1, PT, RZ, UR14, PT ;  /* 0x0000000eff007c0c */ /* 0x000fc6000bf25070 */
[----:B------:R4:W-:Y:S04]  /*46d80*/  LDGSTS.E [R3+0xa900], desc[UR8][R20.64], P0 ;  /* 0x0a90000014037fae */ /* 0x0009e80008121848 */
[----:B-1----:R-:W3:Y:S04]  /*46d90*/  LDL.LU R32, [R1+0x1010] ;  /* 0x0010100001207983 */ /* 0x002ee80000300800 */
[----:B------:R-:W3:Y:S01]  /*46da0*/  LDL.LU R25, [R1+0x1014] ;  /* 0x0010140001197983 */ /* 0x000ee20000300800 */
[----:B------:R-:W-:-:S04]  /*46db0*/  IADD3 R35, P2, R35, UR15, RZ ;  /* 0x0000000f23237c10 */ /* 0x000fc8000ff5e0ff */
[----:B------:R-:W-:Y:S01]  /*46dc0*/  IADD3.X R64, R64, UR4, RZ, P2, !PT ;  /* 0x0000000440407c10 */ /* 0x000fe200097fe4ff */
[----:B------:R-:W-:Y:S01]  /*46dd0*/  STL [R1+0xf94], R35 ;  /* 0x000f942301007387 */ /* 0x000fe20000100800 */
[----:B------:R-:W-:-:S03]  /*46de0*/  IADD3 R24, P3, R24, UR15, RZ ;  /* 0x0000000f18187c10 */ /* 0x000fc6000ff7e0ff */
[----:B------:R-:W-:Y:S01]  /*46df0*/  STL [R1+0xf90], R64 ;  /* 0x000f904001007387 */ /* 0x000fe20000100800 */
[----:B----4-:R-:W-:Y:S01]  /*46e00*/  IMAD.MOV.U32 R20, RZ, RZ, R35 ;  /* 0x000000ffff147224 */ /* 0x010fe200078e0023 */
[----:B------:R-:W-:Y:S02]  /*46e10*/  MOV R21, R64 ;  /* 0x0000004000157202 */ /* 0x000fe40000000f00 */
[----:B------:R-:W-:Y:S01]  /*46e20*/  IADD3.X R34, R34, UR4, RZ, P3, !PT ;  /* 0x0000000422227c10 */ /* 0x000fe20009ffe4ff */
[----:B------:R1:W-:Y:S04]  /*46e30*/  STL [R1+0xffc], R24 ;  /* 0x000ffc1801007387 */ /* 0x0003e80000100800 */
        /* <DEDUP_REMOVED lines=14> */
[----:B------:R-:W-:-:S05]  /*46f20*/  IADD3.X R33, R33, UR4, RZ, P0, !PT ;  /* 0x0000000421217c10 */ /* 0x000fca00087fe4ff */
[----:B------:R-:W-:Y:S04]  /*46f30*/  STL [R1+0x1000], R33 ;  /* 0x0010002101007387 */ /* 0x000fe80000100800 */
[----:B------:R1:W-:Y:S04]  /*46f40*/  STL [R1+0x100c], R23 ;  /* 0x00100c1701007387 */ /* 0x0003e80000100800 */
[----:B--2---:R-:W2:Y:S01]  /*46f50*/  LDL.LU R27, [R1+0x1088] ;  /* 0x00108800011b7983 */ /* 0x004ea20000300800 */
[----:B------:R-:W-:-:S05]  /*46f60*/  MOV R21, R33 ;  /* 0x0000002100157202 */ /* 0x000fca0000000f00 */
[----:B------:R1:W-:Y:S01]  /*46f70*/  LDGSTS.E [R3+0xb080], desc[UR8][R20.64], P1 ;  /* 0x0b08000014037fae */ /* 0x0003e20008921848 */
[----:B---3--:R-:W-:-:S05]  /*46f80*/  IADD3.X R26, R26, UR4, RZ, P2, !PT ;  /* 0x000000041a1a7c10 */ /* 0x008fca00097fe4ff */
[----:B------:R3:W-:Y:S04]  /*46f90*/  STL [R1+0x1008], R26 ;  /* 0x0010081a01007387 */ /* 0x0007e80000100800 */
[----:B------:R-:W2:Y:S01]  /*46fa0*/  LDL.LU R64, [R1+0x1090] ;  /* 0x0010900001407983 */ /* 0x000ea20000300800 */
[----:B-1----:R-:W-:-:S03]  /*46fb0*/  IMAD.MOV.U32 R20, RZ, RZ, R23 ;  /* 0x000000ffff147224 */ /* 0x002fc600078e0017 */
[----:B------:R-:W2:Y:S01]  /*46fc0*/  LDL.LU R23, [R1+0x1094] ;  /* 0x0010940001177983 */ /* 0x000ea20000300800 */
[----:B------:R-:W-:-:S03]  /*46fd0*/  MOV R21, R26 ;  /* 0x0000001a00157202 */ /* 0x000fc60000000f00 */
[----:B------:R-:W2:Y:S01]  /*46fe0*/  LDL.LU R35, [R1+0x10f8] ;  /* 0x0010f80001237983 */ /* 0x000ea20000300800 */
[----:B------:R-:W-:-:S03]  /*46ff0*/  UISETP.GT.AND UP1, UPT, UR17, 0x5c, UPT ;  /* 0x0000005c1100788c */ /* 0x000fc6000bf24270 */
[----:B---3--:R-:W3:Y:S01]  /*47000*/  LDL.LU R26, [R1+0x10fc] ;  /* 0x0010fc00011a7983 */ /* 0x008ee20000300800 */
[----:B------:R-:W-:-:S03]  /*47010*/  USEL UR14, URZ, 0x4, !UP1 ;  /* 0x000000043f0e7887 */ /* 0x000fc6000c800000 */
[----:B------:R1:W-:Y:S01]  /*47020*/  LDGSTS.E [R3+0xb100], desc[UR8][R20.64], P1 ;  /* 0x0b10000014037fae */ /* 0x0003e20008921848 */
[----:B------:R-:W-:Y:S01]  /*47030*/  USEL UR14, UR14, URZ, !UP0 ;  /* 0x0000003f0e0e7287 */ /* 0x000fe2000c000000 */
[----:B------:R-:W-:-:S04]  /*47040*/  IADD3 R25, P0, R25, UR15, RZ ;  /* 0x0000000f19197c10 */ /* 0x000fc8000ff1e0ff */
[----:B------:R-:W-:Y:S01]  /*47050*/  IADD3.X R32, R32, UR4, RZ, P0, !PT ;  /* 0x0000000420207c10 */ /* 0x000fe200087fe4ff */
[----:B-1----:R-:W-:-:S03]  /*47060*/  IMAD.MOV.U32 R20, RZ, RZ, R25 ;  /* 0x000000ffff147224 */ /* 0x002fc600078e0019 */
[----:B------:R-:W-:Y:S01]  /*47070*/  MOV R21, R32 ;  /* 0x0000002000157202 */ /* 0x000fe20000000f00 */
[----:B------:R-:W-:Y:S01]  /*47080*/  STL [R1+0x1014], R25 ;  /* 0x0010141901007387 */ /* 0x000fe20000100800 */
[----:B------:R-:W-:-:S03]  /*47090*/  ISETP.NE.U32.AND P0, PT, RZ, UR14, PT ;  /* 0x0000000eff007c0c */ /* 0x000fc6000bf05070 */
[----:B------:R1:W-:Y:S04]  /*470a0*/  LDGSTS.E [R3+0xb180], desc[UR8][R20.64], P1 ;  /* 0x0b18000014037fae */ /* 0x0003e80008921848 */
[----:B------:R1:W-:Y:S01]  /*470b0*/  STL [R1+0x1010], R32 ;  /* 0x0010102001007387 */ /* 0x0003e20000100800 */
[----:B----4-:R-:W-:-:S03]  /*470c0*/  IADD3 R67, P1, R67, UR15, RZ ;  /* 0x0000000f43437c10 */ /* 0x010fc6000ff3e0ff */
[----:B------:R-:W4:Y:S04]  /*470d0*/  LDL.LU R34, [R1+0x1100] ;  /* 0x0011000001227983 */ /* 0x000f280000300800 */
[----:B------:R-:W4:Y:S01]  /*470e0*/  LDL.LU R33, [R1+0x1104] ;  /* 0x0011040001217983 */ /* 0x000f220000300800 */
[----:B-1----:R-:W-:Y:S01]  /*470f0*/  IMAD.MOV.U32 R20, RZ, RZ, R67 ;  /* 0x000000ffff147224 */ /* 0x002fe200078e0043 */
[----:B------:R-:W-:Y:S02]  /*47100*/  IADD3 R65, P2, R65, UR15, RZ ;  /* 0x0000000f41417c10 */ /* 0x000fe4000ff5e0ff */
[----:B------:R-:W4:Y:S04]  /*47110*/  LDL.LU R32, [R1+0x1108] ;  /* 0x0011080001207983 */ /* 0x000f280000300800 */
[----:B------:R-:W4:Y:S01]  /*47120*/  LDL.LU R25, [R1+0x110c] ;  /* 0x00110c0001197983 */ /* 0x000f220000300800 */
[----:B------:R-:W-:-:S04]  /*47130*/  IADD3.X R68, R68, UR4, RZ, P1, !PT ;  /* 0x0000000444447c10 */ /* 0x000fc80008ffe4ff */
[----:B------:R-:W-:Y:S02]  /*47140*/  MOV R21, R68 ;  /* 0x0000004400157202 */ /* 0x000fe40000000f00 */
[----:B------:R-:W-:Y:S01]  /*47150*/  IADD3.X R66, R66, UR4, RZ, P2, !PT ;  /* 0x0000000442427c10 */ /* 0x000fe200097fe4ff */
[----:B------:R-:W-:Y:S01]  /*47160*/  STL [R1+0x107c], R67 ;  /* 0x00107c4301007387 */ /* 0x000fe20000100800 */
[----:B------:R-:W-:-:S03]  /*47170*/  IADD3 R24, P1, R24, UR15, RZ ;  /* 0x0000000f18187c10 */ /* 0x000fc6000ff3e0ff */
[----:B------:R1:W-:Y:S04]  /*47180*/  LDGSTS.E [R3+0xb800], desc[UR8][R20.64], P0 ;  /* 0x0b80000014037fae */ /* 0x0003e80008121848 */
[----:B------:R-:W-:Y:S04]  /*47190*/  STL [R1+0x1078], R68 ;  /* 0x0010784401007387 */ /* 0x000fe80000100800 */
[----:B------:R-:W-:Y:S01]  /*471a0*/  STL [R1+0x1084], R65 ;  /* 0x0010844101007387 */ /* 0x000fe20000100800 */
[----:B-1----:R-:W-:Y:S01]  /*471b0*/  IMAD.MOV.U32 R20, RZ, RZ, R65 ;  /* 0x000000ffff147224 */ /* 0x002fe200078e0041 */
[----:B------:R-:W-:-:S02]  /*471c0*/  MOV R21, R66 ;  /* 0x0000004200157202 */ /* 0x000fc40000000f00 */
[----:B------:R-:W-:Y:S04]  /*471d0*/  STL [R1+0x1080], R66 ;  /* 0x0010804201007387 */ /* 0x000fe80000100800 */
[----:B------:R1:W-:Y:S04]  /*471e0*/  LDGSTS.E [R3+0xb880], desc[UR8][R20.64], P0 ;  /* 0x0b88000014037fae */ /* 0x0003e80008121848 */
[----:B------:R-:W-:Y:S01]  /*471f0*/  STL [R1+0x108c], R24 ;  /* 0x00108c1801007387 */ /* 0x000fe20000100800 */
[----:B-1----:R-:W-:Y:S01]  /*47200*/  IMAD.MOV.U32 R20, RZ, RZ, R24 ;  /* 0x000000ffff147224 */ /* 0x002fe200078e0018 */
[----:B--2---:R-:W-:-:S04]  /*47210*/  IADD3.X R27, R27, UR4, RZ, P1, !PT ;  /* 0x000000041b1b7c10 */ /* 0x004fc80008ffe4ff */
[----:B------:R-:W-:Y:S01]  /*47220*/  MOV R21, R27 ;  /* 0x0000001b00157202 */ /* 0x000fe20000000f00 */
[----:B------:R1:W-:Y:S01]  /*47230*/  STL [R1+0x1088], R27 ;  /* 0x0010881b01007387 */ /* 0x0003e20000100800 */
[----:B------:R-:W-:-:S03]  /*47240*/  UISETP.GT.AND UP1, UPT, UR17, 0x60, UPT ;  /* 0x000000601100788c */ /* 0x000fc6000bf24270 */
[----:B------:R2:W-:Y:S04]  /*47250*/  LDGSTS.E [R3+0xb900], desc[UR8][R20.64], P0 ;  /* 0x0b90000014037fae */ /* 0x0005e80008121848 */
[----:B-1----:R-:W4:Y:S04]  /*47260*/  LDL.LU R27, [R1+0x1110] ;  /* 0x00111000011b7983 */ /* 0x002f280000300800 */
[----:B------:R-:W4:Y:S01]  /*47270*/  LDL.LU R24, [R1+0x1114] ;  /* 0x0011140001187983 */ /* 0x000f220000300800 */
[----:B------:R-:W-:-:S04]  /*47280*/  IADD3 R23, P2, R23, UR15, RZ ;  /* 0x0000000f17177c10 */ /* 0x000fc8000ff5e0ff */
[----:B------:R-:W-:Y:S02]  /*47290*/  IADD3.X R64, R64, UR4, RZ, P2, !PT ;  /* 0x0000000440407c10 */ /* 0x000fe400097fe4ff */
[----:B---3--:R-:W-:Y:S01]  /*472a0*/  IADD3 R26, P3, R26, UR15, RZ ;  /* 0x0000000f1a1a7c10 */ /* 0x008fe2000ff7e0ff */
[----:B------:R-:W-:Y:S01]  /*472b0*/  USEL UR14, URZ, 0x4, !UP1 ;  /* 0x000000043f0e7887 */ /* 0x000fe2000c800000 */
[----:B------:R1:W-:Y:S02]  /*472c0*/  STL [R1+0x1094], R23 ;  /* 0x0010941701007387 */ /* 0x0003e40000100800 */
[----:B------:R-:W-:Y:S02]  /*472d0*/  IADD3.X R35, R35, UR4, RZ, P3, !PT ;  /* 0x0000000423237c10 */ /* 0x000fe40009ffe4ff */
[----:B------:R-:W-:Y:S01]  /*472e0*/  STL [R1+0x1090], R64 ;  /* 0x0010904001007387 */ /* 0x000fe20000100800 */
[----:B------:R-:W-:-:S03]  /*472f0*/  USEL UR14, UR14, URZ, !UP0 ;  /* 0x0000003f0e0e7287 */ /* 0x000fc6000c000000 */
[----:B------:R3:W-:Y:S01]  /*47300*/  STL [R1+0x10fc], R26 ;  /* 0x0010fc1a01007387 */ /* 0x0007e20000100800 */
[----:B--2---:R-:W-:Y:S01]  /*47310*/  IMAD.MOV.U32 R20, RZ, RZ, R23 ;  /* 0x000000ffff147224 */ /* 0x004fe200078e0017 */
[----:B------:R-:W-:Y:S02]  /*47320*/  MOV R21, R64 ;  /* 0x0000004000157202 */ /* 0x000fe40000000f00 */
[----:B------:R-:W2:Y:S04]  /*47330*/  LDL.LU R67, [R1+0x117c] ;  /* 0x00117c0001437983 */ /* 0x000ea80000300800 */
[----:B------:R4:W-:Y:S04]  /*47340*/  STL [R1+0x10f8], R35 ;  /* 0x0010f82301007387 */ /* 0x0009e80000100800 */
[----:B-1----:R-:W2:Y:S01]  /*47350*/  LDL.LU R23, [R1+0x1184] ;  /* 0x0011840001177983 */ /* 0x002ea20000300800 */
[----:B------:R-:W-:-:S03]  /*47360*/  ISETP.NE.U32.AND P1, PT, RZ, UR14, PT ;  /* 0x0000000eff007c0c */ /* 0x000fc6000bf25070 */
[----:B------:R-:W2:Y:S04]  /*47370*/  LDL.LU R68, [R1+0x1178] ;  /* 0x0011780001447983 */ /* 0x000ea80000300800 */
[----:B------:R1:W-:Y:S02]  /*47380*/  LDGSTS.E [R3+0xb980], desc[UR8][R20.64], P0 ;  /* 0x0b98000014037fae */ /* 0x0003e40008121848 */
[----:B-1----:R-:W-:Y:S02]  /*47390*/  IMAD.MOV.U32 R20, RZ, RZ, R26 ;  /* 0x000000ffff147224 */ /* 0x002fe400078e001a */
[----:B---3--:R-:W3:Y:S01]  /*473a0*/  LDL.LU R26, [R1+0x1180] ;  /* 0x00118000011a7983 */ /* 0x008ee20000300800 */
[----:B------:R-:W-:-:S05]  /*473b0*/  MOV R21, R35 ;  /* 0x0000002300157202 */ /* 0x000fca0000000f00 */
[----:B------:R1:W-:Y:S01]  /*473c0*/  LDGSTS.E [R3+0xc000], desc[UR8][R20.64], P1 ;  /* 0x0c00000014037fae */ /* 0x0003e20008921848 */
[----:B----4-:R-:W-:-:S04]  /*473d0*/  IADD3 R33, P0, R33, UR15, RZ ;  /* 0x0000000f21217c10 */ /* 0x010fc8000ff1e0ff */
[----:B------:R-:W-:Y:S01]  /*473e0*/  IADD3.X R34, R34, UR4, RZ, P0, !PT ;  /* 0x0000000422227c10 */ /* 0x000fe200087fe4ff */
[----:B------:R-:W-:Y:S01]  /*473f0*/  STL [R1+0x1104], R33 ;  /* 0x0011042101007387 */ /* 0x000fe20000100800 */
[----:B------:R-:W-:-:S03]  /*47400*/  IADD3 R25, P2, R25, UR15, RZ ;  /* 0x0000000f19197c10 */ /* 0x000fc6000ff5e0ff */
[----:B------:R-:W-:Y:S01]  /*47410*/  STL [R1+0x1100], R34 ;  /* 0x0011002201007387 */ /* 0x000fe20000100800 */
[----:B-1----:R-:W-:Y:S01]  /*47420*/  IMAD.MOV.U32 R20, RZ, RZ, R33 ;  /* 0x000000ffff147224 */ /* 0x002fe200078e0021 */
[----:B------:R-:W-:Y:S02]  /*47430*/  MOV R21, R34 ;  /* 0x0000002200157202 */ /* 0x000fe40000000f00 */
[----:B------:R-:W-:Y:S01]  /*47440*/  IADD3.X R32, R32, UR4, RZ, P2, !PT ;  /* 0x0000000420207c10 */ /* 0x000fe200097fe4ff */
[----:B------:R1:W-:Y:S04]  /*47450*/  STL [R1+0x110c], R25 ;  /* 0x00110c1901007387 */ /* 0x0003e80000100800 */
[----:B------:R-:W4:Y:S04]  /*47460*/  LDL.LU R65, [R1+0x118c] ;  /* 0x00118c0001417983 */ /* 0x000f280000300800 */
[----:B------:R-:W-:Y:S04]  /*47470*/  STL [R1+0x1108], R32 ;  /* 0x0011082001007387 */ /* 0x000fe80000100800 */
[----:B------:R1:W-:Y:S04]  /*47480*/  LDGSTS.E [R3+0xc080], desc[UR8][R20.64], P1 ;  /* 0x0c08000014037fae */ /* 0x0003e80008921848 */
[----:B------:R-:W4:Y:S04]  /*47490*/  LDL.LU R66, [R1+0x1188] ;  /* 0x0011880001427983 */ /* 0x000f280000300800 */
[----:B------:R-:W4:Y:S01]  /*474a0*/  LDL.LU R35, [R1+0x1190] ;  /* 0x0011900001237983 */ /* 0x000f220000300800 */
[----:B-1----:R-:W-:-:S03]  /*474b0*/  IMAD.MOV.U32 R20, RZ, RZ, R25 ;  /* 0x000000ffff147224 */ /* 0x002fc600078e0019 */
[----:B------:R-:W4:Y:S01]  /*474c0*/  LDL.LU R25, [R1+0x1194] ;  /* 0x0011940001197983 */ /* 0x000f220000300800 */
[----:B------:R-:W-:-:S03]  /*474d0*/  MOV R21, R32 ;  /* 0x0000002000157202 */ /* 0x000fc60000000f00 */
[----:B------:R-:W4:Y:S04]  /*474e0*/  LDL.LU R64, [R1+0x11f8] ;  /* 0x0011f80001407983 */ /* 0x000f280000300800 */
[----:B------:R-:W4:Y:S04]  /*474f0*/  LDL.LU R34, [R1+0x11fc] ;  /* 0x0011fc0001227983 */ /* 0x000f280000300800 */
[----:B------:R1:W-:Y:S01]  /*47500*/  LDGSTS.E [R3+0xc100], desc[UR8][R20.64], P1 ;  /* 0x0c10000014037fae */ /* 0x0003e20008921848 */
[----:B------:R-:W-:-:S04]  /*47510*/  IADD3 R24, P0, R24, UR15, RZ ;  /* 0x0000000f18187c10 */ /* 0x000fc8000ff1e0ff */
[----:B------:R-:W-:Y:S01]  /*47520*/  IADD3.X R27, R27, UR4, RZ, P0, !PT ;  /* 0x000000041b1b7c10 */ /* 0x000fe200087fe4ff */
[----:B------:R1:W-:Y:S02]  /*47530*/  STL [R1+0x1114], R24 ;  /* 0x0011141801007387 */ /* 0x0003e40000100800 */
[----:B-1----:R-:W-:Y:S02]  /*47540*/  IMAD.MOV.U32 R20, RZ, RZ, R24 ;  /* 0x000000ffff147224 */ /* 0x002fe400078e0018 */
[----:B------:R1:W-:Y:S04]  /*47550*/  STL [R1+0x1110], R27 ;  /* 0x0011101b01007387 */ /* 0x0003e80000100800 */
[----:B------:R-:W4:Y:S04]  /*47560*/  LDL.LU R33, [R1+0x1200] ;  /* 0x0012000001217983 */ /* 0x000f280000300800 */
[----:B------:R-:W4:Y:S01]  /*47570*/  LDL.LU R24, [R1+0x1204] ;  /* 0x0012040001187983 */ /* 0x000f220000300800 */
[----:B------:R-:W-:-:S03]  /*47580*/  MOV R21, R27 ;  /* 0x0000001b00157202 */ /* 0x000fc60000000f00 */
[----:B------:R-:W4:Y:S04]  /*47590*/  LDL.LU R32, [R1+0x1208] ;  /* 0x0012080001207983 */ /* 0x000f280000300800 */
[----:B-1----:R-:W4:Y:S01]  /*475a0*/  LDL.LU R27, [R1+0x120c] ;  /* 0x00120c00011b7983 */ /* 0x002f220000300800 */
[----:B------:R-:W-:-:S03]  /*475b0*/  UISETP.GT.AND UP1, UPT, UR17, 0x64, UPT ;  /* 0x000000641100788c */ /* 0x000fc6000bf24270 */
[----:B------:R1:W-:Y:S01]  /*475c0*/  LDGSTS.E [R3+0xc180], desc[UR8][R20.64], P1 ;  /* 0x0c18000014037fae */ /* 0x0003e20008921848 */
[----:B------:R-:W-:-:S04]  /*475d0*/  USEL UR14, URZ, 0x4, !UP1 ;  /* 0x000000043f0e7887 */ /* 0x000fc8000c800000 */
[----:B------:R-:W-:Y:S01]  /*475e0*/  USEL UR14, UR14, URZ, !UP0 ;  /* 0x0000003f0e0e7287 */ /* 0x000fe2000c000000 */
[----:B--2---:R-:W-:-:S05]  /*475f0*/  IADD3 R67, P1, R67, UR15, RZ ;  /* 0x0000000f43437c10 */ /* 0x004fca000ff3e0ff */
[----:B------:R-:W-:Y:S02]  /*47600*/  ISETP.NE.U32.AND P0, PT, RZ, UR14, PT ;  /* 0x0000000eff007c0c */ /* 0x000fe4000bf05070 */
[----:B------:R-:W-:Y:S02]  /*47610*/  IADD3.X R68, R68, UR4, RZ, P1, !PT ;  /* 0x0000000444447c10 */ /* 0x000fe40008ffe4ff */
[----:B------:R-:W-:Y:S01]  /*47620*/  IADD3 R23, P2, R23, UR15, RZ ;  /* 0x0000000f17177c10 */ /* 0x000fe2000ff5e0ff */
[----:B-1----:R-:W-:Y:S01]  /*47630*/  IMAD.MOV.U32 R20, RZ, RZ, R67 ;  /* 0x000000ffff147224 */ /* 0x002fe200078e0043 */
[----:B------:R-:W-:Y:S01]  /*47640*/  MOV R21, R68 ;  /* 0x0000004400157202 */ /* 0x000fe20000000f00 */
[----:B------:R-:W-:Y:S04]  /*47650*/  STL [R1+0x117c], R67 ;  /* 0x00117c4301007387 */ /* 0x000fe80000100800 */
[----:B------:R-:W-:Y:S01]  /*47660*/  STL [R1+0x1178], R68 ;  /* 0x0011784401007387 */ /* 0x000fe20000100800 */
[----:B---3--:R-:W-:-:S03]  /*47670*/  IADD3.X R26, R26, UR4, RZ, P2, !PT ;  /* 0x000000041a1a7c10 */ /* 0x008fc600097fe4ff */
[----:B------:R-:W-:Y:S04]  /*47680*/  STL [R1+0x1184], R23 ;  /* 0x0011841701007387 */ /* 0x000fe80000100800 */
[----:B------:R1:W-:Y:S04]  /*47690*/  LDGSTS.E [R3+0xc800], desc[UR8][R20.64], P0 ;  /* 0x0c80000014037fae */ /* 0x0003e80008121848 */
[----:B------:R2:W-:Y:S01]  /*476a0*/  STL [R1+0x1180], R26 ;  /* 0x0011801a01007387 */ /* 0x0005e20000100800 */
[----:B-1----:R-:W-:Y:S01]  /*476b0*/  MOV R21, R26 ;  /* 0x0000001a00157202 */ /* 0x002fe20000000f00 */
[----:B------:R-:W-:-:S02]  /*476c0*/  IMAD.MOV.U32 R20, RZ, RZ, R23 ;  /* 0x000000ffff147224 */ /* 0x000fc400078e0017 */
[----:B--2---:R-:W2:Y:S04]  /*476d0*/  LDL.LU R26, [R1+0x1210] ;  /* 0x00121000011a7983 */ /* 0x004ea80000300800 */
[----:B------:R-:W3:Y:S01]  /*476e0*/  LDL.LU R23, [R1+0x1214] ;  /* 0x0012140001177983 */ /* 0x000ee20000300800 */
[----:B------:R-:W-:-:S03]  /*476f0*/  UISETP.GT.AND UP1, UPT, UR17, 0x68, UPT ;  /* 0x000000681100788c */ /* 0x000fc6000bf24270 */
[----:B------:R1:W-:Y:S01]  /*47700*/  LDGSTS.E [R3+0xc880], desc[UR8][R20.64], P0 ;  /* 0x0c88000014037fae */ /* 0x0003e20008121848 */
[----:B------:R-:W-:-:S04]  /*47710*/  USEL UR14, URZ, 0x4, !UP1 ;  /* 0x000000043f0e7887 */ /* 0x000fc8000c800000 */
[----:B------:R-:W-:Y:S01]  /*47720*/  USEL UR14, UR14, URZ, !UP0 ;  /* 0x0000003f0e0e7287 */ /* 0x000fe2000c000000 */
[----:B----4-:R-:W-:-:S05]  /*47730*/  IADD3 R65, P1, R65, UR15, RZ ;  /* 0x0000000f41417c10 */ /* 0x010fca000ff3e0ff */
[----:B-1----:R-:W-:Y:S01]  /*47740*/  IMAD.MOV.U32 R20, RZ, RZ, R65 ;  /* 0x000000ffff147224 */ /* 0x002fe200078e0041 */
[----:B------:R-:W-:-:S04]  /*47750*/  IADD3.X R66, R66, UR4, RZ, P1, !PT ;  /* 0x0000000442427c10 */ /* 0x000fc80008ffe4ff */
[----:B------:R-:W-:Y:S02]  /*47760*/  MOV R21, R66 ;  /* 0x0000004200157202 */ /* 0x000fe40000000f00 */
[----:B------:R-:W-:-:S03]  /*47770*/  IADD3 R25, P2, R25, UR15, RZ ;  /* 0x0000000f19197c10 */ /* 0x000fc6000ff5e0ff */
[----:B------:R1:W-:Y:S01]  /*47780*/  LDGSTS.E [R3+0xc900], desc[UR8][R20.64], P0 ;  /* 0x0c90000014037fae */ /* 0x0003e20008121848 */
[----:B------:R-:W-:-:S03]  /*47790*/  IADD3.X R35, R35, UR4, RZ, P2, !PT ;  /* 0x0000000423237c10 */ /* 0x000fc600097fe4ff */
[----:B------:R-:W-:Y:S01]  /*477a0*/  STL [R1+0x118c], R65 ;  /* 0x00118c4101007387 */ /* 0x000fe20000100800 */
[----:B------:R-:W-:-:S03]  /*477b0*/  IADD3 R34, P3, R34, UR15, RZ ;  /* 0x0000000f22227c10 */ /* 0x000fc6000ff7e0ff */
[----:B------:R-:W-:Y:S01]  /*477c0*/  STL [R1+0x1188], R66 ;  /* 0x0011884201007387 */ /* 0x000fe20000100800 */
[----:B------:R-:W-:Y:S01]  /*477d0*/  ISETP.NE.U32.AND P1, PT, RZ, UR14, PT ;  /* 0x0000000eff007c0c */ /* 0x000fe2000bf25070 */
[----:B-1----:R-:W-:Y:S01]  /*477e0*/  IMAD.MOV.U32 R20, RZ, RZ, R25 ;  /* 0x000000ffff147224 */ /* 0x002fe200078e0019 */
[----:B------:R-:W-:Y:S01]  /*477f0*/  MOV R21, R35 ;  /* 0x0000002300157202 */ /* 0x000fe20000000f00 */
[----:B------:R-:W-:Y:S01]  /*47800*/  STL [R1+0x1194], R25 ;  /* 0x0011941901007387 */ /* 0x000fe20000100800 */
[----:B------:R-:W-:-:S03]  /*47810*/  IADD3.X R64, R64, UR4, RZ, P3, !PT ;  /* 0x0000000440407c10 */ /* 0x000fc60009ffe4ff */
[----:B------:R1:W-:Y:S04]  /*47820*/  STL [R1+0x1190], R35 ;  /* 0x0011902301007387 */ /* 0x0003e80000100800 */
[----:B------:R-:W-:Y:S04]  /*47830*/  STL [R1+0x11fc], R34 ;  /* 0x0011fc2201007387 */ /* 0x000fe80000100800 */
[----:B------:R4:W-:Y:S04]  /*47840*/  LDGSTS.E [R3+0xc980], desc[UR8][R20.64], P0 ;  /* 0x0c98000014037fae */ /* 0x0009e80008121848 */
[----:B-1----:R-:W2:Y:S04]  /*47850*/  LDL.LU R35, [R1+0x127c] ;  /* 0x00127c0001237983 */ /* 0x002ea80000300800 */
[----:B------:R1:W-:Y:S04]  /*47860*/  STL [R1+0x11f8], R64 ;  /* 0x0011f84001007387 */ /* 0x0003e80000100800 */
[----:B------:R-:W2:Y:S01]  /*47870*/  LDL.LU R25, [R1+0x1284] ;  /* 0x0012840001197983 */ /* 0x000ea20000300800 */
[----:B----4-:R-:W-:Y:S01]  /*47880*/  MOV R21, R64 ;  /* 0x0000004000157202 */ /* 0x010fe20000000f00 */
[----:B------:R-:W-:-:S02]  /*47890*/  IMAD.MOV.U32 R20, RZ, RZ, R34 ;  /* 0x000000ffff147224 */ /* 0x000fc400078e0022 */
[----:B-1----:R-:W4:Y:S04]  /*478a0*/  LDL.LU R64, [R1+0x1278] ;  /* 0x0012780001407983 */ /* 0x002f280000300800 */
[----:B------:R-:W4:Y:S04]  /*478b0*/  LDL.LU R34, [R1+0x1280] ;  /* 0x0012800001227983 */ /* 0x000f280000300800 */
[----:B------:R1:W-:Y:S01]  /*478c0*/  LDGSTS.E [R3+0xd000], desc[UR8][R20.64], P1 ;  /* 0x0d00000014037fae */ /* 0x0003e20008921848 */
[----:B------:R-:W-:-:S04]  /*478d0*/  IADD3 R24, P0, R24, UR15, RZ ;  /* 0x0000000f18187c10 */ /* 0x000fc8000ff1e0ff */
[----:B------:R-:W-:Y:S01]  /*478e0*/  IADD3.X R33, R33, UR4, RZ, P0, !PT ;  /* 0x0000000421217c10 */ /* 0x000fe200087fe4ff */
[----:B------:R1:W-:Y:S01]  /*478f0*/  STL [R1+0x1204], R24 ;  /* 0x0012041801007387 */ /* 0x0003e20000100800 */
[----:B------:R-:W-:-:S03]  /*47900*/  IADD3 R27, P2, R27, UR15, RZ ;  /* 0x0000000f1b1b7c10 */ /* 0x000fc6000ff5e0ff */
[----:B------:R1:W-:Y:S02]  /*47910*/  STL [R1+0x1200], R33 ;  /* 0x0012002101007387 */ /* 0x0003e40000100800 */
[----:B-1----:R-:W-:Y:S01]  /*47920*/  IMAD.MOV.U32 R20, RZ, RZ, R24 ;  /* 0x000000ffff147224 */ /* 0x002fe200078e0018 */
[----:B------:R-:W-:Y:S01]  /*47930*/  IADD3.X R32, R32, UR4, RZ, P2, !PT ;  /* 0x0000000420207c10 */ /* 0x000fe200097fe4ff */
[----:B------:R-:W-:Y:S01]  /*47940*/  STL [R1+0x120c], R27 ;  /* 0x00120c1b01007387 */ /* 0x000fe20000100800 */
[----:B------:R-:W-:-:S03]  /*47950*/  MOV R21, R33 ;  /* 0x0000002100157202 */ /* 0x000fc60000000f00 */
[----:B------:R-:W4:Y:S04]  /*47960*/  LDL.LU R24, [R1+0x128c] ;  /* 0x00128c0001187983 */ /* 0x000f280000300800 */
[----:B------:R1:W-:Y:S04]  /*47970*/  STL [R1+0x1208], R32 ;  /* 0x0012082001007387 */ /* 0x0003e80000100800 */
[----:B------:R-:W4:Y:S01]  /*47980*/  LDL.LU R33, [R1+0x1288] ;  /* 0x0012880001217983 */ /* 0x000f220000300800 */
[----:B------:R-:W-:-:S03]  /*47990*/  UISETP.GT.AND UP1, UPT, UR17, 0x6c, UPT ;  /* 0x0000006c1100788c */ /* 0x000fc6000bf24270 */
[----:B------:R1:W-:Y:S01]  /*479a0*/  LDGSTS.E [R3+0xd080], desc[UR8][R20.64], P1 ;  /* 0x0d08000014037fae */ /* 0x0003e20008921848 */
[----:B------:R-:W-:-:S04]  /*479b0*/  USEL UR14, URZ, 0x4, !UP1 ;  /* 0x000000043f0e7887 */ /* 0x000fc8000c800000 */
[----:B------:R-:W-:Y:S01]  /*479c0*/  USEL UR14, UR14, URZ, !UP0 ;  /* 0x0000003f0e0e7287 */ /* 0x000fe2000c000000 */
[----:B-1----:R-:W-:Y:S01]  /*479d0*/  IMAD.MOV.U32 R20, RZ, RZ, R27 ;  /* 0x000000ffff147224 */ /* 0x002fe200078e001b */
[----:B------:R-:W-:-:S05]  /*479e0*/  MOV R21, R32 ;  /* 0x0000002000157202 */ /* 0x000fca0000000f00 */
[----:B------:R1:W-:Y:S01]  /*479f0*/  LDGSTS.E [R3+0xd100], desc[UR8][R20.64], P1 ;  /* 0x0d10000014037fae */ /* 0x0003e20008921848 */
[----:B---3--:R-:W-:-:S04]  /*47a00*/  IADD3 R23, P0, R23, UR15, RZ ;  /* 0x0000000f17177c10 */ /* 0x008fc8000ff1e0ff */
[----:B--2---:R-:W-:Y:S01]  /*47a10*/  IADD3.X R26, R26, UR4, RZ, P0, !PT ;  /* 0x000000041a1a7c10 */ /* 0x004fe200087fe4ff */
[----:B------:R-:W-:Y:S04]  /*47a20*/  STL [R1+0x1214], R23 ;  /* 0x0012141701007387 */ /* 0x000fe80000100800 */
[----:B------:R2:W-:Y:S04]  /*47a30*/  STL [R1+0x1210], R26 ;  /* 0x0012101a01007387 */ /* 0x0005e80000100800 */
[----:B------:R-:W3:Y:S04]  /*47a40*/  LDL.LU R68, [R1+0x1290] ;  /* 0x0012900001447983 */ /* 0x000ee80000300800 */
[----:B------:R-:W3:Y:S01]  /*47a50*/  LDL.LU R67, [R1+0x1294] ;  /* 0x0012940001437983 */ /* 0x000ee20000300800 */
[----:B-1----:R-:W-:Y:S01]  /*47a60*/  IMAD.MOV.U32 R20, RZ, RZ, R23 ;  /* 0x000000ffff147224 */ /* 0x002fe200078e0017 */
[----:B------:R-:W-:-:S02]  /*47a70*/  MOV R21, R26 ;  /* 0x0000001a00157202 */ /* 0x000fc40000000f00 */
[----:B------:R-:W3:Y:S04]  /*47a80*/  LDL.LU R66, [R1+0x12f8] ;  /* 0x0012f80001427983 */ /* 0x000ee80000300800 */
[----:B------:R-:W3:Y:S01]  /*47a90*/  LDL.LU R65, [R1+0x12fc] ;  /* 0x0012fc0001417983 */ /* 0x000ee20000300800 */
[----:B------:R-:W-:-:S03]  /*47aa0*/  ISETP.NE.U32.AND P0, PT, RZ, UR14, PT ;  /* 0x0000000eff007c0c */ /* 0x000fc6000bf05070 */
[----:B------:R-:W3:Y:S04]  /*47ab0*/  LDL.LU R32, [R1+0x1300] ;  /* 0x0013000001207983 */ /* 0x000ee80000300800 */
[----:B------:R-:W3:Y:S04]  /*47ac0*/  LDL.LU R27, [R1+0x1304] ;  /* 0x00130400011b7983 */ /* 0x000ee80000300800 */
[----:B------:R1:W-:Y:S04]  /*47ad0*/  LDGSTS.E [R3+0xd180], desc[UR8][R20.64], P1 ;  /* 0x0d18000014037fae */ /* 0x0003e80008921848 */
[----:B--2---:R-:W2:Y:S04]  /*47ae0*/  LDL.LU R26, [R1+0x1308] ;  /* 0x00130800011a7983 */ /* 0x004ea80000300800 */
[----:B------:R-:W2:Y:S01]  /*47af0*/  LDL.LU R23, [R1+0x130c] ;  /* 0x00130c0001177983 */ /* 0x000ea20000300800 */
[----:B------:R-:W-:-:S05]  /*47b00*/  IADD3 R35, P1, R35, UR15, RZ ;  /* 0x0000000f23237c10 */ /* 0x000fca000ff3e0ff */
[----:B-1----:R-:W-:Y:S01]  /*47b10*/  IMAD.MOV.U32 R20, RZ, RZ, R35 ;  /* 0x000000ffff147224 */ /* 0x002fe200078e0023 */
[----:B------:R-:W-:Y:S02]  /*47b20*/  IADD3 R25, P2, R25, UR15, RZ ;  /* 0x0000000f19197c10 */ /* 0x000fe4000ff5e0ff */
[----:B----4-:R-:W-:-:S04]  /*47b30*/  IADD3.X R64, R64, UR4, RZ, P1, !PT ;  /* 0x0000000440407c10 */ /* 0x010fc80008ffe4ff */
        /* <DEDUP_REMOVED lines=11> */
[----:B------:R-:W-:-:S04]  /*47bf0*/  IADD3 R24, P1, R24, UR15, RZ ;  /* 0x0000000f18187c10 */ /* 0x000fc8000ff3e0ff */
[----:B------:R-:W-:Y:S01]  /*47c00*/  IADD3.X R33, R33, UR4, RZ, P1, !PT ;  /* 0x0000000421217c10 */ /* 0x000fe20008ffe4ff */
[----:B------:R-:W-:Y:S03]  /*47c10*/  STL [R1+0x128c], R24 ;  /* 0x00128c1801007387 */ /* 0x000fe60000100800 */
[----:B-1----:R-:W-:Y:S01]  /*47c20*/  MOV R21, R33 ;  /* 0x0000002100157202 */ /* 0x002fe20000000f00 */
[----:B------:R1:W-:Y:S04]  /*47c30*/  STL [R1+0x1288], R33 ;  /* 0x0012882101007387 */ /* 0x0003e80000100800 */
[----:B-1----:R-:W4:Y:S01]  /*47c40*/  LDL.LU R33, [R1+0x1310] ;  /* 0x0013100001217983 */ /* 0x002f220000300800 */
[----:B------:R-:W-:Y:S01]  /*47c50*/  UISETP.GT.AND UP1, UPT, UR17, 0x70, UPT ;  /* 0x000000701100788c */ /* 0x000fe2000bf24270 */
[----:B------:R-:W-:-:S02]  /*47c60*/  IMAD.MOV.U32 R20, RZ, RZ, R24 ;  /* 0x000000ffff147224 */ /* 0x000fc400078e0018 */
[----:B------:R-:W4:Y:S01]  /*47c70*/  LDL.LU R64, [R1+0x1378] ;  /* 0x0013780001407983 */ /* 0x000f220000300800 */
[----:B------:R-:W-:-:S03]  /*47c80*/  USEL UR14, URZ, 0x4, !UP1 ;  /* 0x000000043f0e7887 */ /* 0x000fc6000c800000 */
[----:B------:R1:W-:Y:S01]  /*47c90*/  LDGSTS.E [R3+0xd900], desc[UR8][R20.64], P0 ;  /* 0x0d90000014037fae */ /* 0x0003e20008121848 */
[----:B------:R-:W-:-:S03]  /*47ca0*/  USEL UR14, UR14, URZ, !UP0 ;  /* 0x0000003f0e0e7287 */ /* 0x000fc6000c000000 */
[----:B------:R-:W4:Y:S03]  /*47cb0*/  LDL.LU R34, [R1+0x137c] ;  /* 0x00137c0001227983 */ /* 0x000f260000300800 */
[----:B------:R-:W-:Y:S01]  /*47cc0*/  ISETP.NE.U32.AND P1, PT, RZ, UR14, PT ;  /* 0x0000000eff007c0c */ /* 0x000fe2000bf25070 */
[----:B------:R-:W4:Y:S04]  /*47cd0*/  LDL.LU R35, [R1+0x1380] ;  /* 0x0013800001237983 */ /* 0x000f280000300800 */
[----:B------:R-:W4:Y:S01]  /*47ce0*/  LDL.LU R24, [R1+0x1384] ;  /* 0x0013840001187983 */ /* 0x000f220000300800 */
[----:B---3--:R-:W-:-:S04]  /*47cf0*/  IADD3 R67, P2, R67, UR15, RZ ;  /* 0x0000000f43437c10 */ /* 0x008fc8000ff5e0ff */
[----:B------:R-:W-:Y:S01]  /*47d00*/  IADD3.X R68, R68, UR4, RZ, P2, !PT ;  /* 0x0000000444447c10 */ /* 0x000fe200097fe4ff */
[----:B-1----:R-:W-:-:S03]  /*47d10*/  IMAD.MOV.U32 R20, RZ, RZ, R67 ;  /* 0x000000ffff147224 */ /* 0x002fc600078e0043 */
[----:B------:R-:W-:Y:S02]  /*47d20*/  MOV R21, R68 ;  /* 0x0000004400157202 */ /* 0x000fe40000000f00 */
[----:B------:R-:W-:-:S03]  /*47d30*/  IADD3 R65, P3, R65, UR15, RZ ;  /* 0x0000000f41417c10 */ /* 0x000fc6000ff7e0ff */
[----:B------:R1:W-:Y:S01]  /*47d40*/  LDGSTS.E [R3+0xd980], desc[UR8][R20.64], P0 ;  /* 0x0d98000014037fae */ /* 0x0003e20008121848 */
[----:B------:R-:W-:Y:S02]  /*47d50*/  IADD3.X R66, R66, UR4, RZ, P3, !PT ;  /* 0x0000000442427c10 */ /* 0x000fe40009ffe4ff */
[----:B------:R-:W-:Y:S01]  /*47d60*/  IADD3 R27, P0, R27, UR15, RZ ;  /* 0x0000000f1b1b7c10 */ /* 0x000fe2000ff1e0ff */
[----:B------:R-:W-:Y:S03]  /*47d70*/  STL [R1+0x1294], R67 ;  /* 0x0012944301007387 */ /* 0x000fe60000100800 */
[----:B------:R-:W-:Y:S01]  /*47d80*/  IADD3.X R32, R32, UR4, RZ, P0, !PT ;  /* 0x0000000420207c10 */ /* 0x000fe200087fe4ff */
[----:B------:R-:W-:Y:S01]  /*47d90*/  STL [R1+0x1290], R68 ;  /* 0x0012904401007387 */ /* 0x000fe20000100800 */
[----:B-1----:R-:W-:Y:S01]  /*47da0*/  IMAD.MOV.U32 R20, RZ, RZ, R65 ;  /* 0x000000ffff147224 */ /* 0x002fe200078e0041 */
[----:B------:R-:W-:-:S02]  /*47db0*/  MOV R21, R66 ;  /* 0x0000004200157202 */ /* 0x000fc40000000f00 */
[----:B------:R-:W-:Y:S01]  /*47dc0*/  STL [R1+0x12fc], R65 ;  /* 0x0012fc4101007387 */ /* 0x000fe20000100800 */
[----:B--2---:R-:W-:-:S03]  /*47dd0*/  IADD3 R23, P2, R23, UR15, RZ ;  /* 0x0000000f17177c10 */ /* 0x004fc6000ff5e0ff */
[----:B------:R-:W-:Y:S01]  /*47de0*/  STL [R1+0x12f8], R66 ;  /* 0x0012f84201007387 */ /* 0x000fe20000100800 */
[----:B------:R-:W-:-:S03]  /*47df0*/  IADD3.X R26, R26, UR4, RZ, P2, !PT ;  /* 0x000000041a1a7c10 */ /* 0x000fc600097fe4ff */
[----:B------:R1:W-:Y:S04]  /*47e00*/  STL [R1+0x1304], R27 ;  /* 0x0013041b01007387 */ /* 0x0003e80000100800 */
[----:B------:R2:W-:Y:S04]  /*47e10*/  LDGSTS.E [R3+0xe000], desc[UR8][R20.64], P1 ;  /* 0x0e00000014037fae */ /* 0x0005e80008921848 */
[----:B------:R3:W-:Y:S04]  /*47e20*/  STL [R1+0x1300], R32 ;  /* 0x0013002001007387 */ /* 0x0007e80000100800 */
[----:B------:R-:W-:Y:S01]  /*47e30*/  STL [R1+0x130c], R23 ;  /* 0x00130c1701007387 */ /* 0x000fe20000100800 */
[----:B--2---:R-:W-:-:S03]  /*47e40*/  IMAD.MOV.U32 R20, RZ, RZ, R27 ;  /* 0x000000ffff147224 */ /* 0x004fc600078e001b */
[----:B-1----:R-:W2:Y:S01]  /*47e50*/  LDL.LU R27, [R1+0x138c] ;  /* 0x00138c00011b7983 */ /* 0x002ea20000300800 */
[----:B------:R-:W-:-:S03]  /*47e60*/  MOV R21, R32 ;  /* 0x0000002000157202 */ /* 0x000fc60000000f00 */
[----:B------:R1:W-:Y:S04]  /*47e70*/  STL [R1+0x1308], R26 ;  /* 0x0013081a01007387 */ /* 0x0003e80000100800 */
[----:B---3--:R-:W3:Y:S04]  /*47e80*/  LDL.LU R32, [R1+0x1388] ;  /* 0x0013880001207983 */ /* 0x008ee80000300800 */
[----:B------:R1:W-:Y:S02]  /*47e90*/  LDGSTS.E [R3+0xe080], desc[UR8][R20.64], P1 ;  /* 0x0e08000014037fae */ /* 0x0003e40008921848 */
[----:B-1----:R-:W-:Y:S01]  /*47ea0*/  IMAD.MOV.U32 R20, RZ, RZ, R23 ;  /* 0x000000ffff147224 */ /* 0x002fe200078e0017 */
[----:B------:R-:W-:-:S02]  /*47eb0*/  MOV R21, R26 ;  /* 0x0000001a00157202 */ /* 0x000fc40000000f00 */
[----:B------:R-:W3:Y:S04]  /*47ec0*/  LDL.LU R26, [R1+0x1394] ;  /* 0x00139400011a7983 */ /* 0x000ee80000300800 */
[----:B------:R-:W3:Y:S04]  /*47ed0*/  LDL.LU R23, [R1+0x13fc] ;  /* 0x0013fc0001177983 */ /* 0x000ee80000300800 */
[----:B------:R1:W-:Y:S01]  /*47ee0*/  LDGSTS.E [R3+0xe100], desc[UR8][R20.64], P1 ;  /* 0x0e10000014037fae */ /* 0x0003e20008921848 */
[----:B----4-:R-:W-:-:S05]  /*47ef0*/  IADD3 R25, P0, R25, UR15, RZ ;  /* 0x0000000f19197c10 */ /* 0x010fca000ff1e0ff */
[----:B------:R-:W-:Y:S01]  /*47f00*/  STL [R1+0x1314], R25 ;  /* 0x0013141901007387 */ /* 0x000fe20000100800 */
[----:B-1----:R-:W-:Y:S01]  /*47f10*/  IMAD.MOV.U32 R20, RZ, RZ, R25 ;  /* 0x000000ffff147224 */ /* 0x002fe200078e0019 */
[----:B------:R-:W-:-:S04]  /*47f20*/  IADD3.X R33, R33, UR4, RZ, P0, !PT ;  /* 0x0000000421217c10 */ /* 0x000fc800087fe4ff */
[----:B------:R-:W-:Y:S01]  /*47f30*/  MOV R21, R33 ;  /* 0x0000002100157202 */ /* 0x000fe20000000f00 */
[----:B------:R1:W-:Y:S01]  /*47f40*/  STL [R1+0x1310], R33 ;  /* 0x0013102101007387 */ /* 0x0003e20000100800 */
[----:B------:R-:W-:-:S03]  /*47f50*/  UISETP.GT.AND UP1, UPT, UR17, 0x74, UPT ;  /* 0x000000741100788c */ /* 0x000fc6000bf24270 */
[----:B------:R4:W-:Y:S04]  /*47f60*/  LDGSTS.E [R3+0xe180], desc[UR8][R20.64], P1 ;  /* 0x0e18000014037fae */ /* 0x0009e80008921848 */
[----:B-1----:R-:W3:Y:S04]  /*47f70*/  LDL.LU R33, [R1+0x1390] ;  /* 0x0013900001217983 */ /* 0x002ee80000300800 */
[----:B------:R-:W3:Y:S01]  /*47f80*/  LDL.LU R25, [R1+0x13f8] ;  /* 0x0013f80001197983 */ /* 0x000ee20000300800 */
[----:B------:R-:W-:Y:S01]  /*47f90*/  USEL UR14, URZ, 0x4, !UP1 ;  /* 0x000000043f0e7887 */ /* 0x000fe2000c800000 */
[----:B------:R-:W-:-:S03]  /*47fa0*/  IADD3 R34, P1, R34, UR15, RZ ;  /* 0x0000000f22227c10 */ /* 0x000fc6000ff3e0ff */
[----:B------:R-:W-:Y:S01]  /*47fb0*/  USEL UR14, UR14, URZ, !UP0 ;  /* 0x0000003f0e0e7287 */ /* 0x000fe2000c000000 */
[----:B------:R-:W-:Y:S02]  /*47fc0*/  IADD3 R24, P2, R24, UR15, RZ ;  /* 0x0000000f18187c10 */ /* 0x000fe4000ff5e0ff */
[----:B------:R-:W-:Y:S01]  /*47fd0*/  IADD3.X R64, R64, UR4, RZ, P1, !PT ;  /* 0x0000000440407c10 */ /* 0x000fe20008ffe4ff */
[----:B------:R1:W-:Y:S02]  /*47fe0*/  STL [R1+0x137c], R34 ;  /* 0x00137c2201007387 */ /* 0x0003e40000100800 */
[----:B------:R-:W-:Y:S02]  /*47ff0*/  ISETP.NE.U32.AND P0, PT, RZ, UR14, PT ;  /* 0x0000000eff007c0c */ /* 0x000fe4000bf05070 */
[----:B------:R-:W-:Y:S01]  /*48000*/  IADD3.X R35, R35, UR4, RZ, P2, !PT ;  /* 0x0000000423237c10 */ /* 0x000fe200097fe4ff */
[----:B------:R-:W-:Y:S01]  /*48010*/  STL [R1+0x1378], R64 ;  /* 0x0013784001007387 */ /* 0x000fe20000100800 */
[----:B----4-:R-:W-:-:S03]  /*48020*/  IMAD.MOV.U32 R20, RZ, RZ, R34 ;  /* 0x000000ffff147224 */ /* 0x010fc600078e0022 */
[----:B------:R-:W-:Y:S01]  /*48030*/  STL [R1+0x1384], R24 ;  /* 0x0013841801007387 */ /* 0x000fe20000100800 */
[----:B------:R-:W-:-:S03]  /*48040*/  MOV R21, R64 ;  /* 0x0000004000157202 */ /* 0x000fc60000000f00 */
[----:B------:R-:W4:Y:S04]  /*48050*/  LDL.LU R67, [R1+0x1404] ;  /* 0x0014040001437983 */ /* 0x000f280000300800 */
[----:B------:R1:W-:Y:S04]  /*48060*/  STL [R1+0x1380], R35 ;  /* 0x0013802301007387 */ /* 0x0003e80000100800 */
[----:B-1----:R-:W4:Y:S04]  /*48070*/  LDL.LU R34, [R1+0x140c] ;  /* 0x00140c0001227983 */ /* 0x002f280000300800 */
[----:B------:R-:W4:Y:S04]  /*48080*/  LDL.LU R68, [R1+0x1400] ;  /* 0x0014000001447983 */ /* 0x000f280000300800 */
[----:B------:R1:W-:Y:S02]  /*48090*/  LDGSTS.E [R3+0xe800], desc[UR8][R20.64], P0 ;  /* 0x0e80000014037fae */ /* 0x0003e40008121848 */
[----:B-1----:R-:W-:Y:S01]  /*480a0*/  IMAD.MOV.U32 R20, RZ, RZ, R24 ;  /* 0x000000ffff147224 */ /* 0x002fe200078e0018 */
[----:B------:R-:W-:-:S02]  /*480b0*/  MOV R21, R35 ;  /* 0x0000002300157202 */ /* 0x000fc40000000f00 */
[----:B------:R-:W4:Y:S04]  /*480c0*/  LDL.LU R35, [R1+0x1408] ;  /* 0x0014080001237983 */ /* 0x000f280000300800 */
[----:B------:R-:W4:Y:S04]  /*480d0*/  LDL.LU R24, [R1+0x1414] ;  /* 0x0014140001187983 */ /* 0x000f280000300800 */
[----:B------:R1:W-:Y:S01]  /*480e0*/  LDGSTS.E [R3+0xe880], desc[UR8][R20.64], P0 ;  /* 0x0e88000014037fae */ /* 0x0003e20008121848 */
[----:B--2---:R-:W-:-:S04]  /*480f0*/  IADD3 R27, P1, R27, UR15, RZ ;  /* 0x0000000f1b1b7c10 */ /* 0x004fc8000ff3e0ff */
[----:B---3--:R-:W-:Y:S01]  /*48100*/  IADD3.X R32, R32, UR4, RZ, P1, !PT ;  /* 0x0000000420207c10 */ /* 0x008fe20008ffe4ff */
[----:B------:R2:W-:Y:S01]  /*48110*/  STL [R1+0x138c], R27 ;  /* 0x00138c1b01007387 */ /* 0x0005e20000100800 */
[----:B-1----:R-:W-:-:S03]  /*48120*/  IMAD.MOV.U32 R20, RZ, RZ, R27 ;  /* 0x000000ffff147224 */ /* 0x002fc600078e001b */
[----:B------:R1:W-:Y:S04]  /*48130*/  STL [R1+0x1388], R32 ;  /* 0x0013882001007387 */ /* 0x0003e80000100800 */
[----:B--2---:R-:W2:Y:S01]  /*48140*/  LDL.LU R27, [R1+0x1410] ;  /* 0x00141000011b7983 */ /* 0x004ea20000300800 */
[----:B------:R-:W-:-:S03]  /*48150*/  MOV R21, R32 ;  /* 0x0000002000157202 */ /* 0x000fc60000000f00 */
[----:B-1----:R-:W3:Y:S01]  /*48160*/  LDL.LU R32, [R1+0x147c] ;  /* 0x00147c0001207983 */ /* 0x002ee20000300800 */
[----:B------:R-:W-:-:S03]  /*48170*/  IADD3 R26, P2, R26, UR15, RZ ;  /* 0x0000000f1a1a7c10 */ /* 0x000fc6000ff5e0ff */
[----:B------:R-:W3:Y:S01]  /*48180*/  LDL.LU R65, [R1+0x1484] ;  /* 0x0014840001417983 */ /* 0x000ee20000300800 */
[----:B------:R-:W-:-:S03]  /*48190*/  IADD3 R23, P3, R23, UR15, RZ ;  /* 0x0000000f17177c10 */ /* 0x000fc6000ff7e0ff */
[----:B------:R-:W-:Y:S04]  /*481a0*/  STL [R1+0x1394], R26 ;  /* 0x0013941a01007387 */ /* 0x000fe80000100800 */
[----:B------:R1:W-:Y:S02]  /*481b0*/  LDGSTS.E [R3+0xe900], desc[UR8][R20.64], P0 ;  /* 0x0e90000014037fae */ /* 0x0003e40008121848 */
[----:B-1----:R-:W-:Y:S01]  /*481c0*/  IMAD.MOV.U32 R20, RZ, RZ, R26 ;  /* 0x000000ffff147224 */ /* 0x002fe200078e001a */
[----:B------:R-:W-:-:S04]  /*481d0*/  IADD3.X R33, R33, UR4, RZ, P2, !PT ;  /* 0x0000000421217c10 */ /* 0x000fc800097fe4ff */
[----:B------:R-:W-:Y:S01]  /*481e0*/  MOV R21, R33 ;  /* 0x0000002100157202 */ /* 0x000fe20000000f00 */
[----:B------:R1:W-:Y:S01]  /*481f0*/  STL [R1+0x1390], R33 ;  /* 0x0013902101007387 */ /* 0x0003e20000100800 */
[----:B------:R-:W-:-:S03]  /*48200*/  IADD3.X R25, R25, UR4, RZ, P3, !PT ;  /* 0x0000000419197c10 */ /* 0x000fc60009ffe4ff */
[----:B------:R-:W-:Y:S04]  /*48210*/  STL [R1+0x13fc], R23 ;  /* 0x0013fc1701007387 */ /* 0x000fe80000100800 */
[----:B------:R1:W-:Y:S04]  /*48220*/  LDGSTS.E [R3+0xe980], desc[UR8][R20.64], P0 ;  /* 0x0e98000014037fae */ /* 0x0003e80008121848 */
[----:B-1----:R-:W3:Y:S04]  /*48230*/  LDL.LU R33, [R1+0x1478] ;  /* 0x0014780001217983 */ /* 0x002ee80000300800 */
[----:B------:R1:W-:Y:S04]  /*48240*/  STL [R1+0x13f8], R25 ;  /* 0x0013f81901007387 */ /* 0x0003e80000100800 */
[----:B------:R-:W3:Y:S01]  /*48250*/  LDL.LU R66, [R1+0x1480] ;  /* 0x0014800001427983 */ /* 0x000ee20000300800 */
[----:B------:R-:W-:-:S03]  /*48260*/  MOV R21, R25 ;  /* 0x0000001900157202 */ /* 0x000fc60000000f00 */
[----:B------:R-:W3:Y:S01]  /*48270*/  LDL.LU R64, [R1+0x1488] ;  /* 0x0014880001407983 */ /* 0x000ee20000300800 */
[----:B------:R-:W-:-:S03]  /*48280*/  IMAD.MOV.U32 R20, RZ, RZ, R23 ;  /* 0x000000ffff147224 */ /* 0x000fc600078e0017 */
[----:B------:R-:W3:Y:S04]  /*48290*/  LDL.LU R26, [R1+0x148c] ;  /* 0x00148c00011a7983 */ /* 0x000ee80000300800 */
[----:B-1----:R-:W3:Y:S04]  /*482a0*/  LDL.LU R25, [R1+0x1490] ;  /* 0x0014900001197983 */ /* 0x002ee80000300800 */
[----:B------:R-:W3:Y:S01]  /*482b0*/  LDL.LU R23, [R1+0x1494] ;  /* 0x0014940001177983 */ /* 0x000ee20000300800 */
[----:B------:R-:W-:-:S04]  /*482c0*/  UISETP.GT.AND UP1, UPT, UR17, 0x78, UPT ;  /* 0x000000781100788c */ /* 0x000fc8000bf24270 */
[----:B------:R-:W-:-:S04]  /*482d0*/  USEL UR14, URZ, 0x4, !UP1 ;  /* 0x000000043f0e7887 */ /* 0x000fc8000c800000 */
[----:B------:R-:W-:-:S06]  /*482e0*/  USEL UR14, UR14, URZ, !UP0 ;  /* 0x0000003f0e0e7287 */ /* 0x000fcc000c000000 */
[----:B------:R-:W-:Y:S02]  /*482f0*/  ISETP.NE.U32.AND P1, PT, RZ, UR14, PT ;  /* 0x0000000eff007c0c */ /* 0x000fe4000bf25070 */
[----:B----4-:R-:W-:Y:S02]  /*48300*/  IADD3 R67, P0, R67, UR15, RZ ;  /* 0x0000000f43437c10 */ /* 0x010fe4000ff1e0ff */
[----:B------:R-:W-:Y:S02]  /*48310*/  IADD3 R34, P2, R34, UR15, RZ ;  /* 0x0000000f22227c10 */ /* 0x000fe4000ff5e0ff */
[----:B------:R-:W-:Y:S02]  /*48320*/  IADD3.X R68, R68, UR4, RZ, P0, !PT ;  /* 0x0000000444447c10 */ /* 0x000fe400087fe4ff */
[----:B------:R-:W-:-:S05]  /*48330*/  IADD3.X R35, R35, UR4, RZ, P2, !PT ;  /* 0x0000000423237c10 */ /* 0x000fca00097fe4ff */
[----:B------:R1:W-:Y:S01]  /*48340*/  LDGSTS.E [R3+0xf000], desc[UR8][R20.64], P1 ;  /* 0x0f00000014037fae */ /* 0x0003e20008921848 */
[----:B------:R-:W-:Y:S01]  /*48350*/  IADD3 R24, P0, R24, UR15, RZ ;  /* 0x0000000f18187c10 */ /* 0x000fe2000ff1e0ff */
[----:B-1----:R-:W-:Y:S01]  /*48360*/  IMAD.MOV.U32 R20, RZ, RZ, R67 ;  /* 0x000000ffff147224 */ /* 0x002fe200078e0043 */
[----:B------:R-:W-:-:S05]  /*48370*/  MOV R21, R68 ;  /* 0x0000004400157202 */ /* 0x000fca0000000f00 */
[----:B------:R1:W-:Y:S04]  /*48380*/  LDGSTS.E [R3+0xf080], desc[UR8][R20.64], P1 ;  /* 0x0f08000014037fae */ /* 0x0003e80008921848 */
[----:B------:R-:W-:Y:S01]  /*48390*/  STL [R1+0x1404], R67 ;  /* 0x0014044301007387 */ /* 0x000fe20000100800 */
[----:B--2---:R-:W-:Y:S01]  /*483a0*/  IADD3.X R27, R27, UR4, RZ, P0, !PT ;  /* 0x000000041b1b7c10 */ /* 0x004fe200087fe4ff */
[----:B-1----:R-:W-:Y:S01]  /*483b0*/  IMAD.MOV.U32 R20, RZ, RZ, R34 ;  /* 0x000000ffff147224 */ /* 0x002fe200078e0022 */
[----:B------:R-:W-:Y:S01]  /*483c0*/  MOV R21, R35 ;  /* 0x0000002300157202 */ /* 0x000fe20000000f00 */
[----:B------:R-:W-:Y:S04]  /*483d0*/  STL [R1+0x1400], R68 ;  /* 0x0014004401007387 */ /* 0x000fe80000100800 */
[----:B------:R1:W-:Y:S04]  /*483e0*/  LDGSTS.E [R3+0xf100], desc[UR8][R20.64], P1 ;  /* 0x0f10000014037fae */ /* 0x0003e80008921848 */
[----:B------:R-:W-:Y:S01]  /*483f0*/  STL [R1+0x140c], R34 ;  /* 0x00140c2201007387 */ /* 0x000fe20000100800 */
[----:B------:R-:W-:-:S03]  /*48400*/  UISETP.GT.AND UP1, UPT, UR17, 0x7c, UPT ;  /* 0x0000007c1100788c */ /* 0x000fc6000bf24270 */
[----:B------:R2:W-:Y:S01]  /*48410*/  STL [R1+0x1408], R35 ;  /* 0x0014082301007387 */ /* 0x0005e20000100800 */
[----:B-1----:R-:W-:Y:S01]  /*48420*/  IMAD.MOV.U32 R20, RZ, RZ, R24 ;  /* 0x000000ffff147224 */ /* 0x002fe200078e0018 */
[----:B------:R-:W-:Y:S02]  /*48430*/  MOV R21, R27 ;  /* 0x0000001b00157202 */ /* 0x000fe40000000f00 */
[----:B------:R-:W-:Y:S04]  /*48440*/  STL [R1+0x1414], R24 ;  /* 0x0014141801007387 */ /* 0x000fe80000100800 */
[----:B------:R1:W-:Y:S04]  /*48450*/  STL [R1+0x1410], R27 ;  /* 0x0014101b01007387 */ /* 0x0003e80000100800 */
[----:B--2---:R-:W2:Y:S04]  /*48460*/  LDL.LU R35, [R1+0x508] ;  /* 0x0005080001237983 */ /* 0x004ea80000300800 */
[----:B------:R4:W-:Y:S01]  /*48470*/  LDGSTS.E [R3+0xf180], desc[UR8][R20.64], P1 ;  /* 0x0f18000014037fae */ /* 0x0009e20008921848 */
[----:B---3--:R-:W-:-:S03]  /*48480*/  IADD3 R32, P1, R32, UR15, RZ ;  /* 0x0000000f20207c10 */ /* 0x008fc6000ff3e0ff */
[----:B------:R-:W3:Y:S01]  /*48490*/  LDL.LU R34, [R1+0x50c] ;  /* 0x00050c0001227983 */ /* 0x000ee20000300800 */
[----:B------:R-:W-:Y:S01]  /*484a0*/  USEL UR14, URZ, 0x4, !UP1 ;  /* 0x000000043f0e7887 */ /* 0x000fe2000c800000 */
[----:B------:R-:W-:Y:S02]  /*484b0*/  IADD3 R65, P2, R65, UR15, RZ ;  /* 0x0000000f41417c10 */ /* 0x000fe4000ff5e0ff */
[----:B-1----:R-:W2:Y:S01]  /*484c0*/  LDL.LU R27, [R1+0x514] ;  /* 0x00051400011b7983 */ /* 0x002ea20000300800 */
[----:B------:R-:W-:-:S03]  /*484d0*/  USEL UR14, UR14, URZ, !UP0 ;  /* 0x0000003f0e0e7287 */ /* 0x000fc6000c000000 */
[----:B------:R-:W2:Y:S04]  /*484e0*/  LDL.LU R24, [R1+0x51c] ;  /* 0x00051c0001187983 */ /* 0x000ea80000300800 */
[----:B------:R-:W-:Y:S01]  /*484f0*/  STL [R1+0x147c], R32 ;  /* 0x00147c2001007387 */ /* 0x000fe20000100800 */
[----:B------:R-:W-:Y:S01]  /*48500*/  ISETP.NE.U32.AND P0, PT, RZ, UR14, PT ;  /* 0x0000000eff007c0c */ /* 0x000fe2000bf05070 */
[----:B----4-:R-:W-:Y:S01]  /*48510*/  IMAD.MOV.U32 R20, RZ, RZ, R32 ;  /* 0x000000ffff147224 */ /* 0x010fe200078e0020 */
[----:B------:R-:W-:-:S04]  /*48520*/  IADD3.X R33, R33, UR4, RZ, P1, !PT ;  /* 0x0000000421217c10 */ /* 0x000fc80008ffe4ff */
[----:B------:R-:W-:Y:S01]  /*48530*/  MOV R21, R33 ;  /* 0x0000002100157202 */ /* 0x000fe20000000f00 */
[----:B------:R1:W-:Y:S01]  /*48540*/  STL [R1+0x1478], R33 ;  /* 0x0014782101007387 */ /* 0x0003e20000100800 */
[----:B------:R-:W-:-:S03]  /*48550*/  IADD3.X R66, R66, UR4, RZ, P2, !PT ;  /* 0x0000000442427c10 */ /* 0x000fc600097fe4ff */
[----:B------:R-:W-:Y:S04]  /*48560*/  STL [R1+0x1484], R65 ;  /* 0x0014844101007387 */ /* 0x000fe80000100800 */
[----:B------:R4:W-:Y:S04]  /*48570*/  LDGSTS.E [R3+0xf800], desc[UR8][R20.64], P0 ;  /* 0x0f80000014037fae */ /* 0x0009e80008121848 */
[----:B-1----:R-:W2:Y:S04]  /*48580*/  LDL.LU R33, [R1+0x510] ;  /* 0x0005100001217983 */ /* 0x002ea80000300800 */
[----:B------:R-:W-:Y:S04]  /*48590*/  STL [R1+0x1480], R66 ;  /* 0x0014804201007387 */ /* 0x000fe80000100800 */
[----:B------:R-:W2:Y:S01]  /*485a0*/  LDL.LU R32, [R1+0x518] ;  /* 0x0005180001207983 */ /* 0x000ea20000300800 */
[----:B------:R-:W-:Y:S01]  /*485b0*/  IADD3 R26, P1, R26, UR15, RZ ;  /* 0x0000000f1a1a7c10 */ /* 0x000fe2000ff3e0ff */
[----:B----4-:R-:W-:Y:S01]  /*485c0*/  IMAD.MOV.U32 R20, RZ, RZ, R65 ;  /* 0x000000ffff147224 */ /* 0x010fe200078e0041 */
[----:B------:R-:W-:-:S02]  /*485d0*/  MOV R21, R66 ;  /* 0x0000004200157202 */ /* 0x000fc40000000f00 */
[----:B------:R-:W-:Y:S02]  /*485e0*/  IADD3 R23, P2, R23, UR15, RZ ;  /* 0x0000000f17177c10 */ /* 0x000fe4000ff5e0ff */
[----:B------:R-:W-:Y:S01]  /*485f0*/  IADD3.X R64, R64, UR4, RZ, P1, !PT ;  /* 0x0000000440407c10 */ /* 0x000fe20008ffe4ff */
[----:B------:R1:W-:Y:S01]  /*48600*/  LDGSTS.E [R3+0xf880], desc[UR8][R20.64], P0 ;  /* 0x0f88000014037fae */ /* 0x0003e20008121848 */
[----:B------:R-:W-:-:S03]  /*48610*/  IADD3.X R25, R25, UR4, RZ, P2, !PT ;  /* 0x0000000419197c10 */ /* 0x000fc600097fe4ff */
[----:B------:R4:W-:Y:S04]  /*48620*/  STL [R1+0x148c], R26 ;  /* 0x00148c1a01007387 */ /* 0x0009e80000100800 */
[----:B------:R-:W-:Y:S01]  /*48630*/  STL [R1+0x1488], R64 ;  /* 0x0014884001007387 */ /* 0x000fe20000100800 */
[----:B-1----:R-:W-:Y:S01]  /*48640*/  IMAD.MOV.U32 R20, RZ, RZ, R26 ;  /* 0x000000ffff147224 */ /* 0x002fe200078e001a */
[----:B------:R-:W-:Y:S02]  /*48650*/  MOV R21, R64 ;  /* 0x0000004000157202 */ /* 0x000fe40000000f00 */
[----:B------:R-:W-:Y:S04]  /*48660*/  STL [R1+0x1494], R23 ;  /* 0x0014941701007387 */ /* 0x000fe80000100800 */
[----:B------:R1:W-:Y:S04]  /*48670*/  LDGSTS.E [R3+0xf900], desc[UR8][R20.64], P0 ;  /* 0x0f90000014037fae */ /* 0x0003e80008121848 */
[----:B------:R1:W-:Y:S04]  /*48680*/  STL [R1+0x1490], R25 ;  /* 0x0014901901007387 */ /* 0x0003e80000100800 */
[----:B----4-:R-:W4:Y:S01]  /*48690*/  LDL.LU R26, [R1+0x520] ;  /* 0x00052000011a7983 */ /* 0x010f220000300800 */
[----:B-1----:R-:W-:-:S03]  /*486a0*/  MOV R21, R25 ;  /* 0x0000001900157202 */ /* 0x002fc60000000f00 */
[----:B------:R-:W4:Y:S01]  /*486b0*/  LDL.LU R25, [R1+0x524] ;  /* 0x0005240001197983 */ /* 0x000f220000300800 */
[----:B------:R-:W-:Y:S01]  /*486c0*/  UISETP.GT.AND UP1, UPT, UR17, 0x1, UPT ;  /* 0x000000011100788c */ /* 0x000fe2000bf24270 */
[----:B------:R-:W-:Y:S02]  /*486d0*/  IMAD.MOV.U32 R20, RZ, RZ, R23 ;  /* 0x000000ffff147224 */ /* 0x000fe400078e0017 */
[----:B------:R-:W4:Y:S01]  /*486e0*/  LDL.LU R67, [R1+0x58c] ;  /* 0x00058c0001437983 */ /* 0x000f220000300800 */
[----:B------:R-:W-:-:S03]  /*486f0*/  USEL UR14, URZ, 0x4, !UP1 ;  /* 0x000000043f0e7887 */ /* 0x000fc6000c800000 */
[----:B------:R1:W-:Y:S01]  /*48700*/  LDGSTS.E [R3+0xf980], desc[UR8][R20.64], P0 ;  /* 0x0f98000014037fae */ /* 0x0003e20008121848 */
[----:B------:R-:W-:-:S03]  /*48710*/  USEL UR14, UR14, URZ, !UP0 ;  /* 0x0000003f0e0e7287 */ /* 0x000fc6000c000000 */
[----:B------:R-:W4:Y:S03]  /*48720*/  LDL.LU R23, [R1+0x594] ;  /* 0x0005940001177983 */ /* 0x000f260000300800 */
[----:B------:R-:W-:Y:S02]  /*48730*/  ISETP.NE.U32.AND P0, PT, RZ, UR14, PT ;  /* 0x0000000eff007c0c */ /* 0x000fe4000bf05070 */
[----:B-1----:R-:W-:-:S05]  /*48740*/  LOP3.LUT R3, R22, 0x20, RZ, 0x3c, !PT ;  /* 0x0000002016037812 */ /* 0x002fca00078e3cff */
[----:B------:R-:W-:Y:S01]  /*48750*/  VIADD R3, R3, UR18 ;  /* 0x0000001203037c36 */ /* 0x000fe20008000000 */
[----:B---3--:R-:W-:-:S04]  /*48760*/  IADD3 R34, P1, R34, UR15, RZ ;  /* 0x0000000f22227c10 */ /* 0x008fc8000ff3e0ff */
[----:B--2---:R-:W-:Y:S01]  /*48770*/  IADD3.X R35, R35, UR4, RZ, P1, !PT ;  /* 0x0000000423237c10 */ /* 0x004fe20008ffe4ff */
[----:B------:R-:W-:Y:S01]  /*48780*/  STL [R1+0x50c], R34 ;  /* 0x00050c2201007387 */ /* 0x000fe20000100800 */
[----:B------:R-:W-:-:S03]  /*48790*/  IADD3 R27, P1, R27, UR15, RZ ;  /* 0x0000000f1b1b7c10 */ /* 0x000fc6000ff3e0ff */
[----:B------:R-:W-:Y:S01]  /*487a0*/  STL [R1+0x508], R35 ;  /* 0x0005082301007387 */ /* 0x000fe20000100800 */
[----:B------:R-:W-:Y:S01]  /*487b0*/  MOV R20, R34 ;  /* 0x0000002200147202 */ /* 0x000fe20000000f00 */
[----:B------:R-:W-:Y:S02]  /*487c0*/  IMAD.MOV.U32 R21, RZ, RZ, R35 ;  /* 0x000000ffff157224 */ /* 0x000fe400078e0023 */
[----:B------:R-:W2:Y:S01]  /*487d0*/  LDL.LU R68, [R1+0x588] ;  /* 0x0005880001447983 */ /* 0x000ea20000300800 */
[----:B------:R-:W-:-:S03]  /*487e0*/  IADD3 R24, P2, R24, UR15, RZ ;  /* 0x0000000f18187c10 */ /* 0x000fc6000ff5e0ff */
[----:B------:R-:W3:Y:S04]  /*487f0*/  LDL.LU R66, [R1+0x590] ;  /* 0x0005900001427983 */ /* 0x000ee80000300800 */
[----:B------:R1:W-:Y:S04]  /*48800*/  STL [R1+0x514], R27 ;  /* 0x0005141b01007387 */ /* 0x0003e80000100800 */
[----:B------:R1:W-:Y:S02]  /*48810*/  LDGSTS.E [R3+0x200], desc[UR8][R20.64], P0 ;  /* 0x0020000014037fae */ /* 0x0003e40008121848 */
[----:B-1----:R-:W-:-:S02]  /*48820*/  MOV R20, R27 ;  /* 0x0000001b00147202 */ /* 0x002fc40000000f00 */
[----:B------:R-:W-:-:S05]  /*48830*/  IADD3.X R33, R33, UR4, RZ, P1, !PT ;  /* 0x0000000421217c10 */ /* 0x000fca0008ffe4ff */
[----:B------:R-:W-:Y:S01]  /*48840*/  STL [R1+0x510], R33 ;  /* 0x0005102101007387 */ /* 0x000fe20000100800 */
[----:B------:R-:W-:-:S03]  /*48850*/  IADD3.X R32, R32, UR4, RZ, P2, !PT ;  /* 0x0000000420207c10 */ /* 0x000fc600097fe4ff */
[----:B------:R1:W-:Y:S04]  /*48860*/  STL [R1+0x51c], R24 ;  /* 0x00051c1801007387 */ /* 0x0003e80000100800 */
[----:B------:R-:W3:Y:S04]  /*48870*/  LDL.LU R27, [R1+0x59c] ;  /* 0x00059c00011b7983 */ /* 0x000ee80000300800 */
[----:B------:R-:W-:Y:S04]  /*48880*/  STL [R1+0x518], R32 ;  /* 0x0005182001007387 */ /* 0x000fe80000100800 */
[----:B------:R-:W3:Y:S01]  /*48890*/  LDL.LU R65, [R1+0x598] ;  /* 0x0005980001417983 */ /* 0x000ee20000300800 */
[----:B------:R-:W-:-:S03]  /*488a0*/  IMAD.MOV.U32 R21, RZ, RZ, R33 ;  /* 0x000000ffff157224 */ /* 0x000fc600078e0021 */
[----:B------:R-:W3:Y:S04]  /*488b0*/  LDL.LU R64, [R1+0x5a0] ;  /* 0x0005a00001407983 */ /* 0x000ee80000300800 */
[----:B------:R1:W-:Y:S02]  /*488c0*/  LDGSTS.E [R3+0x280], desc[UR8][R20.64], P0 ;  /* 0x0028000014037fae */ /* 0x0003e40008121848 */
[----:B-1----:R-:W-:Y:S02]  /*488d0*/  MOV R20, R24 ;  /* 0x0000001800147202 */ /* 0x002fe40000000f00 */
[----:B------:R-:W3:Y:S01]  /*488e0*/  LDL.LU R24, [R1+0x5a4] ;  /* 0x0005a40001187983 */ /* 0x000ee20000300800 */
[----:B------:R-:W-:-:S03]  /*488f0*/  IMAD.MOV.U32 R21, RZ, RZ, R32 ;  /* 0x000000ffff157224 */ /* 0x000fc600078e0020 */
[----:B------:R-:W3:Y:S01]  /*48900*/  LDL.LU R35, [R1+0x608] ;  /* 0x0006080001237983 */ /* 0x000ee20000300800 */
[----:B----4-:R-:W-:-:S03]  /*48910*/  IADD3 R25, P1, R25, UR15, RZ ;  /* 0x0000000f19197c10 */ /* 0x010fc6000ff3e0ff */
[----:B------:R-:W4:Y:S01]  /*48920*/  LDL.LU R33, [R1+0x60c] ;  /* 0x00060c0001217983 */ /* 0x000f220000300800 */
[----:B------:R-:W-:-:S03]  /*48930*/  IADD3.X R26, R26, UR4, RZ, P1, !PT ;  /* 0x000000041a1a7c10 */ /* 0x000fc60008ffe4ff */
[----:B------:R1:W-:Y:S04]  /*48940*/  STL [R1+0x524], R25 ;  /* 0x0005241901007387 */ /* 0x0003e80000100800 */
[----:B------:R1:W-:Y:S04]  /*48950*/  LDGSTS.E [R3+0x300], desc[UR8][R20.64], P0 ;  /* 0x0030000014037fae */ /* 0x0003e80008121848 */
[----:B------:R1:W-:Y:S04]  /*48960*/  STL [R1+0x520], R26 ;  /* 0x0005201a01007387 */ /* 0x0003e80000100800 */
[----:B------:R-:W4:Y:S01]  /*48970*/  LDL.LU R34, [R1+0x610] ;  /* 0x0006100001227983 */ /* 0x000f220000300800 */
[----:B-1----:R-:W-:-:S03]  /*48980*/  MOV R20, R25 ;  /* 0x0000001900147202 */ /* 0x002fc60000000f00 */
[----:B------:R-:W4:Y:S01]  /*48990*/  LDL.LU R25, [R1+0x614] ;  /* 0x0006140001197983 */ /* 0x000f220000300800 */
[----:B------:R-:W-:-:S03]  /*489a0*/  IMAD.MOV.U32 R21, RZ, RZ, R26 ;  /* 0x000000ffff157224 */ /* 0x000fc600078e001a */
[----:B------:R-:W4:Y:S04]  /*489b0*/  LDL.LU R32, [R1+0x618] ;  /* 0x0006180001207983 */ /* 0x000f280000300800 */
[----:B------:R-:W4:Y:S01]  /*489c0*/  LDL.LU R26, [R1+0x61c] ;  /* 0x00061c00011a7983 */ /* 0x000f220000300800 */
[----:B------:R-:W-:Y:S01]  /*489d0*/  UISETP.GT.AND UP1, UPT, UR17, 0x5, UPT ;  /* 0x000000051100788c */ /* 0x000fe2000bf24270 */
[----:B------:R-:W-:Y:S02]  /*489e0*/  IADD3 R67, P1, R67, UR15, RZ ;  /* 0x0000000f43437c10 */ /* 0x000fe4000ff3e0ff */
[----:B------:R1:W-:Y:S01]  /*489f0*/  LDGSTS.E [R3+0x380], desc[UR8][R20.64], P0 ;  /* 0x0038000014037fae */ /* 0x0003e20008121848 */
[----:B------:R-:W-:-:S04]  /*48a00*/  USEL UR14, URZ, 0x4, !UP1 ;  /* 0x000000043f0e7887 */ /* 0x000fc8000c800000 */
[----:B------:R-:W-:Y:S01]  /*48a10*/  USEL UR14, UR14, URZ, !UP0 ;  /* 0x0000003f0e0e7287 */ /* 0x000fe2000c000000 */
[----:B------:R-:W-:-:S05]  /*48a20*/  IADD3 R23, P2, R23, UR15, RZ ;  /* 0x0000000f17177c10 */ /* 0x000fca000ff5e0ff */
[----:B------:R-:W-:Y:S02]  /*48a30*/  ISETP.NE.U32.AND P0, PT, RZ, UR14, PT ;  /* 0x0000000eff007c0c */ /* 0x000fe4000bf05070 */
[----:B-1----:R-:W-:Y:S01]  /*48a40*/  MOV R20, R67 ;  /* 0x0000004300147202 */ /* 0x002fe20000000f00 */
[----:B------:R-:W-:Y:S01]  /*48a50*/  STL [R1+0x58c], R67 ;  /* 0x00058c4301007387 */ /* 0x000fe20000100800 */
[----:B--2---:R-:W-:Y:S02]  /*48a60*/  IADD3.X R68, R68, UR4, RZ, P1, !PT ;  /* 0x0000000444447c10 */ /* 0x004fe40008ffe4ff */
[----:B---3--:R-:W-:-:S03]  /*48a70*/  IADD3.X R66, R66, UR4, RZ, P2, !PT ;  /* 0x0000000442427c10 */ /* 0x008fc600097fe4ff */
[----:B------:R-:W-:Y:S01]  /*48a80*/  IMAD.MOV.U32 R21, RZ, RZ, R68 ;  /* 0x000000ffff157224 */ /* 0x000fe200078e0044 */
[----:B------:R-:W-:Y:S04]  /*48a90*/  STL [R1+0x588], R68 ;  /* 0x0005884401007387 */ /* 0x000fe80000100800 */
[----:B------:R1:W-:Y:S04]  /*48aa0*/  LDGSTS.E [R3+0xa00], desc[UR8][R20.64], P0 ;  /* 0x00a0000014037fae */ /* 0x0003e80008121848 */
[----:B------:R2:W-:Y:S04]  /*48ab0*/  STL [R1+0x594], R23 ;  /* 0x0005941701007387 */ /* 0x0005e80000100800 */
[----:B------:R-:W-:Y:S01]  /*48ac0*/  STL [R1+0x590], R66 ;  /* 0x0005904201007387 */ /* 0x000fe20000100800 */
[----:B-1----:R-:W-:Y:S01]  /*48ad0*/  MOV R20, R23 ;  /* 0x0000001700147202 */ /* 0x002fe20000000f00 */
[----:B------:R-:W-:-:S02]  /*48ae0*/  IMAD.MOV.U32 R21, RZ, RZ, R66 ;  /* 0x000000ffff157224 */ /* 0x000fc400078e0042 */
[----:B--2---:R-:W2:Y:S04]  /*48af0*/  LDL.LU R23, [R1+0x624] ;  /* 0x0006240001177983 */ /* 0x004ea80000300800 */
[----:B------:R1:W-:Y:S01]  /*48b00*/  LDGSTS.E [R3+0xa80], desc[UR8][R20.64], P0 ;  /* 0x00a8000014037fae */ /* 0x0003e20008121848 */
[----:B------:R-:W-:-:S04]  /*48b10*/  UISETP.GT.AND UP1, UPT, UR17, 0x9, UPT ;  /* 0x000000091100788c */ /* 0x000fc8000bf24270 */
[----:B------:R-:W-:-:S04]  /*48b20*/  USEL UR14, URZ, 0x4, !UP1 ;  /* 0x000000043f0e7887 */ /* 0x000fc8000c800000 */
[----:B------:R-:W-:Y:S01]  /*48b30*/  USEL UR14, UR14, URZ, !UP0 ;  /* 0x0000003f0e0e7287 */ /* 0x000fe2000c000000 */
[----:B------:R-:W-:-:S04]  /*48b40*/  IADD3 R27, P1, R27, UR15, RZ ;  /* 0x0000000f1b1b7c10 */ /* 0x000fc8000ff3e0ff */
[----:B------:R-:W-:Y:S01]  /*48b50*/  IADD3.X R65, R65, UR4, RZ, P1, !PT ;  /* 0x0000000441417c10 */ /* 0x000fe20008ffe4ff */
[----:B------:R3:W-:Y:S01]  /*48b60*/  STL [R1+0x59c], R27 ;  /* 0x00059c1b01007387 */ /* 0x0007e20000100800 */
[----:B-1----:R-:W-:-:S03]  /*48b70*/  MOV R20, R27 ;  /* 0x0000001b00147202 */ /* 0x002fc60000000f00 */
[----:B------:R-:W-:Y:S04]  /*48b80*/  STL [R1+0x598], R65 ;  /* 0x0005984101007387 */ /* 0x000fe80000100800 */
[----:B---3--:R-:W3:Y:S01]  /*48b90*/  LDL.LU R27, [R1+0x620] ;  /* 0x00062000011b7983 */ /* 0x008ee20000300800 */
[----:B------:R-:W-:Y:S01]  /*48ba0*/  IMAD.MOV.U32 R21, RZ, RZ, R65 ;  /* 0x000000ffff157224 */ /* 0x000fe200078e0041 */
[----:B------:R-:W-:-:S04]  /*48bb0*/  IADD3 R24, P2, R24, UR15, RZ ;  /* 0x0000000f18187c10 */ /* 0x000fc8000ff5e0ff */
[----:B------:R1:W-:Y:S01]  /*48bc0*/  LDGSTS.E [R3+0xb00], desc[UR8][R20.64], P0 ;  /* 0x00b0000014037fae */ /* 0x0003e20008121848 */
[----:B------:R-:W-:Y:S02]  /*48bd0*/  IADD3.X R64, R64, UR4, RZ, P2, !PT ;  /* 0x0000000440407c10 */ /* 0x000fe400097fe4ff */
[----:B------:R-:W-:Y:S02]  /*48be0*/  ISETP.NE.U32.AND P1, PT, RZ, UR14, PT ;  /* 0x0000000eff007c0c */ /* 0x000fe4000bf25070 */
[----:B----4-:R-:W-:Y:S01]  /*48bf0*/  IADD3 R33, P3, R33, UR15, RZ ;  /* 0x0000000f21217c10 */ /* 0x010fe2000ff7e0ff */
[----:B------:R4:W-:Y:S01]  /*48c00*/  STL [R1+0x5a4], R24 ;  /* 0x0005a41801007387 */ /* 0x0009e20000100800 */
[----:B-1----:R-:W-:Y:S01]  /*48c10*/  MOV R20, R24 ;  /* 0x0000001800147202 */ /* 0x002fe20000000f00 */
[----:B------:R-:W-:Y:S01]  /*48c20*/  IMAD.MOV.U32 R21, RZ, RZ, R64 ;  /* 0x000000ffff157224 */ /* 0x000fe200078e0040 */
[----:B------:R-:W-:Y:S01]  /*48c30*/  IADD3.X R35, R35, UR4, RZ, P3, !PT ;  /* 0x0000000423237c10 */ /* 0x000fe20009ffe4ff */
[----:B------:R-:W-:Y:S04]  /*48c40*/  STL [R1+0x5a0], R64 ;  /* 0x0005a04001007387 */ /* 0x000fe80000100800 */
[----:B------:R1:W-:Y:S04]  /*48c50*/  STL [R1+0x60c], R33 ;  /* 0x00060c2101007387 */ /* 0x0003e80000100800 */
[----:B------:R1:W-:Y:S04]  /*48c60*/  LDGSTS.E [R3+0xb80], desc[UR8][R20.64], P0 ;  /* 0x00b8000014037fae */ /* 0x0003e80008121848 */
[----:B------:R-:W3:Y:S01]  /*48c70*/  LDL.LU R67, [R1+0x68c] ;  /* 0x00068c0001437983 */ /* 0x000ee20000300800 */
[----:B------:R-:W-:-:S03]  /*48c80*/  IADD3 R25, P0, R25, UR15, RZ ;  /* 0x0000000f19197c10 */ /* 0x000fc6000ff1e0ff */
[----:B------:R-:W-:Y:S01]  /*48c90*/  STL [R1+0x608], R35 ;  /* 0x0006082301007387 */ /* 0x000fe20000100800 */
[----:B------:R-:W-:-:S03]  /*48ca0*/  IADD3.X R34, R34, UR4, RZ, P0, !PT ;  /* 0x0000000422227c10 */ /* 0x000fc600087fe4ff */
[----:B----4-:R-:W4:Y:S01]  /*48cb0*/  LDL.LU R24, [R1+0x694] ;  /* 0x0006940001187983 */ /* 0x010f220000300800 */
[----:B-1----:R-:W-:Y:S01]  /*48cc0*/  MOV R20, R33 ;  /* 0x0000002100147202 */ /* 0x002fe20000000f00 */
[----:B------:R-:W-:Y:S02]  /*48cd0*/  IMAD.MOV.U32 R21, RZ, RZ, R35 ;  /* 0x000000ffff157224 */ /* 0x000fe400078e0023 */
[----:B------:R-:W4:Y:S01]  /*48ce0*/  LDL.LU R68, [R1+0x688] ;  /* 0x0006880001447983 */ /* 0x000f220000300800 */
[----:B------:R-:W-:-:S03]  /*48cf0*/  IADD3 R26, P2, R26, UR15, RZ ;  /* 0x0000000f1a1a7c10 */ /* 0x000fc6000ff5e0ff */
[----:B------:R-:W4:Y:S01]  /*48d00*/  LDL.LU R33, [R1+0x690] ;  /* 0x0006900001217983 */ /* 0x000f220000300800 */
[----:B------:R-:W-:-:S03]  /*48d10*/  IADD3.X R32, R32, UR4, RZ, P2, !PT ;  /* 0x0000000420207c10 */ /* 0x000fc600097fe4ff */
[----:B------:R1:W-:Y:S04]  /*48d20*/  LDGSTS.E [R3+0x1200], desc[UR8][R20.64], P1 ;  /* 0x0120000014037fae */ /* 0x0003e80008921848 */
[----:B------:R1:W-:Y:S04]  /*48d30*/  STL [R1+0x614], R25 ;  /* 0x0006141901007387 */ /* 0x0003e80000100800 */
[----:B------:R-:W-:Y:S01]  /*48d40*/  STL [R1+0x610], R34 ;  /* 0x0006102201007387 */ /* 0x000fe20000100800 */
[----:B-1----:R-:W-:Y:S01]  /*48d50*/  MOV R20, R25 ;  /* 0x0000001900147202 */ /* 0x002fe20000000f00 */
[----:B------:R-:W-:-:S02]  /*48d60*/  IMAD.MOV.U32 R21, RZ, RZ, R34 ;  /* 0x000000ffff157224 */ /* 0x000fc400078e0022 */
[----:B------:R1:W-:Y:S04]  /*48d70*/  STL [R1+0x61c], R26 ;  /* 0x00061c1a01007387 */ /* 0x0003e80000100800 */
[----:B------:R-:W4:Y:S04]  /*48d80*/  LDL.LU R25, [R1+0x69c] ;  /* 0x00069c0001197983 */ /* 0x000f280000300800 */
[----:B------:R1:W-:Y:S04]  /*48d90*/  LDGSTS.E [R3+0x1280], desc[UR8][R20.64], P1 ;  /* 0x0128000014037fae */ /* 0x0003e80008921848 */
[----:B------:R-:W-:Y:S01]  /*48da0*/  STL [R1+0x618], R32 ;  /* 0x0006182001007387 */ /* 0x000fe20000100800 */
[----:B-1----:R-:W-:-:S03]  /*48db0*/  MOV R20, R26 ;  /* 0x0000001a00147202 */ /* 0x002fc60000000f00 */
[----:B------:R-:W4:Y:S04]  /*48dc0*/  LDL.LU R26, [R1+0x698] ;  /* 0x00069800011a7983 */ /* 0x000f280000300800 */
[----:B------:R-:W4:Y:S04]  /*48dd0*/  LDL.LU R34, [R1+0x6a4] ;  /* 0x0006a40001227983 */ /* 0x000f280000300800 */
[----:B------:R-:W4:Y:S01]  /*48de0*/  LDL.LU R65, [R1+0x70c] ;  /* 0x00070c0001417983 */ /* 0x000f220000300800 */
[----:B--2---:R-:W-:-:S05]  /*48df0*/  IADD3 R23, P0, R23, UR15, RZ ;  /* 0x0000000f17177c10 */ /* 0x004fca000ff1e0ff */
[----:B------:R-:W-:Y:S01]  /*48e00*/  STL [R1+0x624], R23 ;  /* 0x0006241701007387 */ /* 0x000fe20000100800 */
[----:B------:R-:W-:Y:S01]  /*48e10*/  UISETP.GT.AND UP1, UPT, UR17, 0xd, UPT ;  /* 0x0000000d1100788c */ /* 0x000fe2000bf24270 */
[----:B------:R-:W-:-:S03]  /*48e20*/  IMAD.MOV.U32 R21, RZ, RZ, R32 ;  /* 0x000000ffff157224 */ /* 0x000fc600078e0020 */
[----:B------:R-:W-:Y:S02]  /*48e30*/  USEL UR14, URZ, 0x4, !UP1 ;  /* 0x000000043f0e7887 */ /* 0x000fe4000c800000 */
[----:B------:R1:W-:Y:S02]  /*48e40*/  LDGSTS.E [R3+0x1300], desc[UR8][R20.64], P1 ;  /* 0x0130000014037fae */ /* 0x0003e40008921848 */
[----:B------:R-:W-:Y:S01]  /*48e50*/  USEL UR14, UR14, URZ, !UP0 ;  /* 0x0000003f0e0e7287 */ /* 0x000fe2000c000000 */
[----:B-1----:R-:W-:Y:S02]  /*48e60*/  MOV R20, R23 ;  /* 0x0000001700147202 */ /* 0x002fe40000000f00 */
[----:B---3--:R-:W-:-:S05]  /*48e70*/  IADD3.X R27, R27, UR4, RZ, P0, !PT ;  /* 0x000000041b1b7c10 */ /* 0x008fca00087fe4ff */
[----:B------:R1:W-:Y:S04]  /*48e80*/  STL [R1+0x620], R27 ;  /* 0x0006201b01007387 */ /* 0x0003e80000100800 */
[----:B------:R-:W2:Y:S01]  /*48e90*/  LDL.LU R64, [R1+0x6a0] ;  /* 0x0006a00001407983 */ /* 0x000ea20000300800 */
[----:B------:R-:W-:-:S03]  /*48ea0*/  IMAD.MOV.U32 R21, RZ, RZ, R27 ;  /* 0x000000ffff157224 */ /* 0x000fc600078e001b */
[----:B------:R-:W3:Y:S04]  /*48eb0*/  LDL.LU R66, [R1+0x708] ;  /* 0x0007080001427983 */ /* 0x000ee80000300800 */
[----:B------:R-:W3:Y:S04]  /*48ec0*/  LDL.LU R35, [R1+0x710] ;  /* 0x0007100001237983 */ /* 0x000ee80000300800 */
[----:B-1----:R-:W3:Y:S01]  /*48ed0*/  LDL.LU R27, [R1+0x714] ;  /* 0x00071400011b7983 */ /* 0x002ee20000300800 */
[----:B------:R-:W-:-:S03]  /*48ee0*/  ISETP.NE.U32.AND P0, PT, RZ, UR14, PT ;  /* 0x0000000eff007c0c */ /* 0x000fc6000bf05070 */
[----:B------:R1:W-:Y:S04]  /*48ef0*/  LDGSTS.E [R3+0x1380], desc[UR8][R20.64], P1 ;  /* 0x0138000014037fae */ /* 0x0003e80008921848 */
[----:B------:R-:W3:Y:S04]  /*48f00*/  LDL.LU R32, [R1+0x718] ;  /* 0x0007180001207983 */ /* 0x000ee80000300800 */
[----:B------:R-:W3:Y:S01]  /*48f10*/  LDL.LU R23, [R1+0x71c] ;  /* 0x00071c0001177983 */ /* 0x000ee20000300800 */
[----:B------:R-:W-:-:S04]  /*48f20*/  IADD3 R67, P1, R67, UR15, RZ ;  /* 0x0000000f43437c10 */ /* 0x000fc8000ff3e0ff */
[----:B-1----:R-:W-:Y:S02]  /*48f30*/  MOV R20, R67 ;  /* 0x0000004300147202 */ /* 0x002fe40000000f00 */
[----:B----4-:R-:W-:Y:S02]  /*48f40*/  IADD3 R24, P2, R24, UR15, RZ ;  /* 0x0000000f18187c10 */ /* 0x010fe4000ff5e0ff */
[----:B------:R-:W-:Y:S02]  /*48f50*/  IADD3.X R68, R68, UR4, RZ, P1, !PT ;  /* 0x0000000444447c10 */ /* 0x000fe40008ffe4ff */
[----:B------:R-:W-:-:S03]  /*48f60*/  IADD3.X R33, R33, UR4, RZ, P2, !PT ;  /* 0x0000000421217c10 */ /* 0x000fc600097fe4ff */
[----:B------:R-:W-:Y:S01]  /*48f70*/  IMAD.MOV.U32 R21, RZ, RZ, R68 ;  /* 0x000000ffff157224 */ /* 0x000fe200078e0044 */
[----:B------:R-:W-:Y:S04]  /*48f80*/  STL [R1+0x68c], R67 ;  /* 0x00068c4301007387 */ /* 0x000fe80000100800 */
[----:B------:R1:W-:Y:S04]  /*48f90*/  LDGSTS.E [R3+0x1a00], desc[UR8][R20.64], P0 ;  /* 0x01a0000014037fae */ /* 0x0003e80008121848 */
[----:B------:R-:W-:Y:S04]  /*48fa0*/  STL [R1+0x688], R68 ;  /* 0x0006884401007387 */ /* 0x000fe80000100800 */
[----:B------:R4:W-:Y:S01]  /*48fb0*/  STL [R1+0x694], R24 ;  /* 0x0006941801007387 */ /* 0x0009e20000100800 */
[----:B-1----:R-:W-:Y:S01]  /*48fc0*/  MOV R20, R24 ;  /* 0x0000001800147202 */ /* 0x002fe20000000f00 */
[----:B------:R-:W-:Y:S01]  /*48fd0*/  IMAD.MOV.U32 R21, RZ, RZ, R33 ;  /* 0x000000ffff157224 */ /* 0x000fe200078e0021 */
[----:B------:R-:W-:Y:S01]  /*48fe0*/  IADD3 R25, P1, R25, UR15, RZ ;  /* 0x0000000f19197c10 */ /* 0x000fe2000ff3e0ff */
[----:B------:R-:W-:Y:S04]  /*48ff0*/  STL [R1+0x690], R33 ;  /* 0x0006902101007387 */ /* 0x000fe80000100800 */
[----:B----4-:R-:W4:Y:S04]  /*49000*/  LDL.LU R24, [R1+0x734] ;  /* 0x0007340001187983 */ /* 0x010f280000300800 */
[----:B------:R1:W-:Y:S04]  /*49010*/  LDGSTS.E [R3+0x1a80], desc[UR8][R20.64], P0 ;  /* 0x01a8000014037fae */ /* 0x0003e80008121848 */
[----:B------:R-:W-:Y:S01]  /*49020*/  STL [R1+0x69c], R25 ;  /* 0x00069c1901007387 */ /* 0x000fe20000100800 */
[----:B------:R-:W-:-:S05]  /*49030*/  IADD3.X R26, R26, UR4, RZ, P1, !PT ;  /* 0x000000041a1a7c10 */ /* 0x000fca0008ffe4ff */
[----:B------:R1:W-:Y:S02]  /*49040*/  STL [R1+0x698], R26 ;  /* 0x0006981a01007387 */ /* 0x0003e40000100800 */
[----:B-1----:R-:W-:Y:S02]  /*49050*/  IMAD.MOV.U32 R21, RZ, RZ, R26 ;  /* 0x000000ffff157224 */ /* 0x002fe400078e001a */
[----:B------:R-:W4:Y:S01]  /*49060*/  LDL.LU R26, [R1+0x730] ;  /* 0x00073000011a7983 */ /* 0x000f220000300800 */
[----:B------:R-:W-:Y:S01]  /*49070*/  UISETP.GT.AND UP1, UPT, UR17, 0x11, UPT ;  /* 0x000000111100788c */ /* 0x000fe2000bf24270 */
[----:B------:R-:W-:Y:S02]  /*49080*/  IADD3 R34, P2, R34, UR15, RZ ;  /* 0x0000000f22227c10 */ /* 0x000fe4000ff5e0ff */
[----:B------:R-:W-:Y:S01]  /*49090*/  MOV R20, R25 ;  /* 0x0000001900147202 */ /* 0x000fe20000000f00 */
[----:B------:R-:W-:Y:S01]  /*490a0*/  USEL UR14, URZ, 0x4, !UP1 ;  /* 0x000000043f0e7887 */ /* 0x000fe2000c800000 */
[----:B------:R-:W-:Y:S01]  /*490b0*/  IADD3 R65, P3, R65, UR15, RZ ;  /* 0x0000000f41417c10 */ /* 0x000fe2000ff7e0ff */
[----:B------:R-:W4:Y:S02]  /*490c0*/  LDL.LU R33, [R1+0x79c] ;  /* 0x00079c0001217983 */ /* 0x000f240000300800 */
[----:B------:R-:W-:-:S02]  /*490d0*/  USEL UR14, UR14, URZ, !UP0 ;  /* 0x0000003f0e0e7287 */ /* 0x000fc4000c000000 */
[----:B------:R-:W4:Y:S04]  /*490e0*/  LDL.LU R25, [R1+0x7a4] ;  /* 0x0007a40001197983 */ /* 0x000f280000300800 */
[----:B------:R-:W-:Y:S01]  /*490f0*/  STL [R1+0x6a4], R34 ;  /* 0x0006a42201007387 */ /* 0x000fe20000100800 */
[----:B------:R-:W-:-:S03]  /*49100*/  ISETP.NE.U32.AND P1, PT, RZ, UR14, PT ;  /* 0x0000000eff007c0c */ /* 0x000fc6000bf25070 */
[----:B------:R1:W-:Y:S02]  /*49110*/  LDGSTS.E [R3+0x1b00], desc[UR8][R20.64], P0 ;  /* 0x01b0000014037fae */ /* 0x0003e40008121848 */
[----:B-1----:R-:W-:Y:S02]  /*49120*/  MOV R20, R34 ;  /* 0x0000002200147202 */ /* 0x002fe40000000f00 */
[----:B--2---:R-:W-:-:S05]  /*49130*/  IADD3.X R64, R64, UR4, RZ, P2, !PT ;  /* 0x0000000440407c10 */ /* 0x004fca00097fe4ff */
[----:B------:R1:W-:Y:S01]  /*49140*/  STL [R1+0x6a0], R64 ;  /* 0x0006a04001007387 */ /* 0x0003e20000100800 */
[----:B------:R-:W-:-:S03]  /*49150*/  IMAD.MOV.U32 R21, RZ, RZ, R64 ;  /* 0x000000ffff157224 */ /* 0x000fc600078e0040 */
[----:B------:R-:W-:Y:S01]  /*49160*/  STL [R1+0x70c], R65 ;  /* 0x00070c4101007387 */ /* 0x000fe20000100800 */
[----:B---3--:R-:W-:-:S03]  /*49170*/  IADD3.X R66, R66, UR4, RZ, P3, !PT ;  /* 0x0000000442427c10 */ /* 0x008fc60009ffe4ff */
[----:B------:R2:W-:Y:S04]  /*49180*/  LDGSTS.E [R3+0x1b80], desc[UR8][R20.64], P0 ;  /* 0x01b8000014037fae */ /* 0x0005e80008121848 */
[----:B-1----:R-:W3:Y:S01]  /*49190*/  LDL.LU R64, [R1+0x798] ;  /* 0x0007980001407983 */ /* 0x002ee20000300800 */
[----:B------:R-:W-:-:S04]  /*491a0*/  IADD3 R27, P0, R27, UR15, RZ ;  /* 0x0000000f1b1b7c10 */ /* 0x000fc8000ff1e0ff */
[----:B------:R-:W-:Y:S02]  /*491b0*/  IADD3.X R35, R35, UR4, RZ, P0, !PT ;  /* 0x0000000423237c10 */ /* 0x000fe400087fe4ff */
[----:B--2---:R-:W-:Y:S01]  /*491c0*/  MOV R20, R65 ;  /* 0x0000004100147202 */ /* 0x004fe20000000f00 */
[----:B------:R-:W-:Y:S01]  /*491d0*/  IMAD.MOV.U32 R21, RZ, RZ, R66 ;  /* 0x000000ffff157224 */ /* 0x000fe200078e0042 */
[----:B------:R-:W-:Y:S01]  /*491e0*/  IADD3 R23, P2, R23, UR15, RZ ;  /* 0x0000000f17177c10 */ /* 0x000fe2000ff5e0ff */
[----:B------:R-:W-:Y:S04]  /*491f0*/  STL [R1+0x708], R66 ;  /* 0x0007084201007387 */ /* 0x000fe80000100800 */
[----:B------:R-:W2:Y:S01]  /*49200*/  LDL.LU R34, [R1+0x7a0] ;  /* 0x0007a00001227983 */ /* 0x000ea20000300800 */
[----:B------:R-:W-:-:S03]  /*49210*/  IADD3.X R32, R32, UR4, RZ, P2, !PT ;  /* 0x0000000420207c10 */ /* 0x000fc600097fe4ff */
[----:B------:R1:W-:Y:S04]  /*49220*/  LDGSTS.E [R3+0x2200], desc[UR8][R20.64], P1 ;  /* 0x0220000014037fae */ /* 0x0003e80008921848 */
[----:B------:R1:W-:Y:S04]  /*49230*/  STL [R1+0x714], R27 ;  /* 0x0007141b01007387 */ /* 0x0003e80000100800 */
[----:B------:R-:W-:Y:S01]  /*49240*/  STL [R1+0x710], R35 ;  /* 0x0007102301007387 */ /* 0x000fe20000100800 */
[----:B-1----:R-:W-:Y:S01]  /*49250*/  MOV R20, R27 ;  /* 0x0000001b00147202 */ /* 0x002fe20000000f00 */
[----:B------:R-:W-:-:S02]  /*49260*/  IMAD.MOV.U32 R21, RZ, RZ, R35 ;  /* 0x000000ffff157224 */ /* 0x000fc400078e0023 */
[----:B------:R-:W-:Y:S04]  /*49270*/  STL [R1+0x71c], R23 ;  /* 0x00071c1701007387 */ /* 0x000fe80000100800 */
[----:B------:R-:W2:Y:S04]  /*49280*/  LDL.LU R27, [R1+0x7ac] ;  /* 0x0007ac00011b7983 */ /* 0x000ea80000300800 */
[----:B------:R1:W-:Y:S04]  /*49290*/  LDGSTS.E [R3+0x2280], desc[UR8][R20.64], P1 ;  /* 0x0228000014037fae */ /* 0x0003e80008921848 */
[----:B------:R1:W-:Y:S02]  /*492a0*/  STL [R1+0x718], R32 ;  /* 0x0007182001007387 */ /* 0x0003e40000100800 */
[----:B-1----:R-:W-:-:S02]  /*492b0*/  IMAD.MOV.U32 R21, RZ, RZ, R32 ;  /* 0x000000ffff157224 */ /* 0x002fc400078e0020 */
[----:B------:R-:W2:Y:S01]  /*492c0*/  LDL.LU R32, [R1+0x7a8] ;  /* 0x0007a80001207983 */ /* 0x000ea20000300800 */
[----:B----4-:R-:W-:Y:S02]  /*492d0*/  IADD3 R24, P0, R24, UR15, RZ ;  /* 0x0000000f18187c10 */ /* 0x010fe4000ff1e0ff */
[----:B------:R-:W-:Y:S01]  /*492e0*/  MOV R20, R23 ;  /* 0x0000001700147202 */ /* 0x000fe20000000f00 */
        /* <DEDUP_REMOVED lines=8> */
[----:B-1----:R-:W-:Y:S01]  /*49370*/  MOV R20, R24 ;  /* 0x0000001800147202 */ /* 0x002fe20000000f00 */
[----:B------:R-:W-:Y:S01]  /*49380*/  IMAD.MOV.U32 R21, RZ, RZ, R26 ;  /* 0x000000ffff157224 */ /* 0x000fe200078e001a */
        /* <DEDUP_REMOVED lines=10> */
[----:B-1----:R-:W-:Y:S02]  /*49430*/  MOV R20, R33 ;  /* 0x0000002100147202 */ /* 0x002fe40000000f00 */
[----:B---3--:R-:W-:-:S05]  /*49440*/  IADD3.X R64, R64, UR4, RZ, P1, !PT ;  /* 0x0000000440407c10 */ /* 0x008fca0008ffe4ff */
[----:B------:R1:W-:Y:S01]  /*49450*/  STL [R1+0x798], R64 ;  /* 0x0007984001007387 */ /* 0x0003e20000100800 */
[----:B------:R-:W-:-:S03]  /*49460*/  IMAD.MOV.U32 R21, RZ, RZ, R64 ;  /* 0x000000ffff157224 */ /* 0x000fc600078e0040 */
[----:B------:R3:W-:Y:S04]  /*49470*/  STL [R1+0x7a4], R25 ;  /* 0x0007a41901007387 */ /* 0x0007e80000100800 */
[----:B------:R3:W-:Y:S04]  /*49480*/  LDGSTS.E [R3+0x2a00], desc[UR8][R20.64], P0 ;  /* 0x02a0000014037fae */ /* 0x0007e80008121848 */
[----:B-1----:R-:W4:Y:S01]  /*49490*/  LDL.LU R64, [R1+0x820] ;  /* 0x0008200001407983 */ /* 0x002f220000300800 */
[----:B--2---:R-:W-:-:S05]  /*494a0*/  IADD3.X R34, R34, UR4, RZ, P2, !PT ;  /* 0x0000000422227c10 */ /* 0x004fca00097fe4ff */
[----:B------:R-:W-:Y:S01]  /*494b0*/  STL [R1+0x7a0], R34 ;  /* 0x0007a02201007387 */ /* 0x000fe20000100800 */
[----:B---3--:R-:W-:Y:S01]  /*494c0*/  MOV R20, R25 ;  /* 0x0000001900147202 */ /* 0x008fe20000000f00 */
[----:B------:R-:W-:Y:S02]  /*494d0*/  IMAD.MOV.U32 R21, RZ, RZ, R34 ;  /* 0x000000ffff157224 */ /* 0x000fe400078e0022 */
[----:B------:R-:W2:Y:S04]  /*494e0*/  LDL.LU R33, [R1+0x828] ;  /* 0x0008280001217983 */ /* 0x000ea80000300800 */
[----:B------:R-:W3:Y:S04]  /*494f0*/  LDL.LU R25, [R1+0x834] ;  /* 0x0008340001197983 */ /* 0x000ee80000300800 */
[----:B------:R1:W-:Y:S01]  /*49500*/  LDGSTS.E [R3+0x2a80], desc[UR8][R20.64], P0 ;  /* 0x02a8000014037fae */ /* 0x0003e20008121848 */
[----:B------:R-:W-:-:S05]  /*49510*/  IADD3 R27, P1, R27, UR15, RZ ;  /* 0x0000000f1b1b7c10 */ /* 0x000fca000ff3e0ff */
[----:B------:R4:W-:Y:S01]  /*49520*/  STL [R1+0x7ac], R27 ;  /* 0x0007ac1b01007387 */ /* 0x0009e20000100800 */
[----:B-1----:R-:W-:Y:S02]  /*49530*/  MOV R20, R27 ;  /* 0x0000001b00147202 */ /* 0x002fe40000000f00 */
[----:B------:R-:W-:-:S05]  /*49540*/  IADD3.X R32, R32, UR4, RZ, P1, !PT ;  /* 0x0000000420207c10 */ /* 0x000fca0008ffe4ff */
[----:B------:R1:W-:Y:S04]  /*49550*/  STL [R1+0x7a8], R32 ;  /* 0x0007a82001007387 */ /* 0x0003e80000100800 */
[----:B----4-:R-:W4:Y:S01]  /*49560*/  LDL.LU R27, [R1+0x830] ;  /* 0x00083000011b7983 */ /* 0x010f220000300800 */
[----:B------:R-:W-:Y:S01]  /*49570*/  IADD3 R35, P2, R35, UR15, RZ ;  /* 0x0000000f23237c10 */ /* 0x000fe2000ff5e0ff */
[----:B------:R-:W-:Y:S01]  /*49580*/  IMAD.MOV.U32 R21, RZ, RZ, R32 ;  /* 0x000000ffff157224 */ /* 0x000fe200078e0020 */
[----:B------:R-:W-:Y:S01]  /*49590*/  IADD3 R23, P3, R23, UR15, RZ ;  /* 0x0000000f17177c10 */ /* 0x000fe2000ff7e0ff */
[----:B------:R-:W4:Y:S04]  /*495a0*/  LDL.LU R34, [R1+0x89c] ;  /* 0x00089c0001227983 */ /* 0x000f280000300800 */
[----:B-1----:R-:W4:Y:S04]  /*495b0*/  LDL.LU R32, [R1+0x8a4] ;  /* 0x0008a40001207983 */ /* 0x002f280000300800 */
[----:B------:R1:W-:Y:S04]  /*495c0*/  STL [R1+0x7b4], R35 ;  /* 0x0007b42301007387 */ /* 0x0003e80000100800 */
[----:B------:R1:W-:Y:S01]  /*495d0*/  LDGSTS.E [R3+0x2b00], desc[UR8][R20.64], P0 ;  /* 0x02b0000014037fae */ /* 0x0003e20008121848 */
[----:B------:R-:W-:-:S02]  /*495e0*/  IADD3.X R65, R65, UR4, RZ, P2, !PT ;  /* 0x0000000441417c10 */ /* 0x000fc400097fe4ff */
[----:B-1----:R-:W-:-:S03]  /*495f0*/  MOV R20, R35 ;  /* 0x0000002300147202 */ /* 0x002fc60000000f00 */
[----:B------:R1:W-:Y:S04]  /*49600*/  STL [R1+0x7b0], R65 ;  /* 0x0007b04101007387 */ /* 0x0003e80000100800 */
[----:B------:R1:W-:Y:S04]  /*49610*/  STL [R1+0x81c], R23 ;  /* 0x00081c1701007387 */ /* 0x0003e80000100800 */
[----:B------:R-:W4:Y:S01]  /*49620*/  LDL.LU R35, [R1+0x898] ;  /* 0x0008980001237983 */ /* 0x000f220000300800 */
[----:B------:R-:W-:-:S04]  /*49630*/  UISETP.GT.AND UP1, UPT, UR17, 0x19, UPT ;  /* 0x000000191100788c */ /* 0x000fc8000bf24270 */
[----:B------:R-:W-:-:S04]  /*49640*/  USEL UR14, URZ, 0x4, !UP1 ;  /* 0x000000043f0e7887 */ /* 0x000fc8000c800000 */
[----:B------:R-:W-:Y:S01]  /*49650*/  USEL UR14, UR14, URZ, !UP0 ;  /* 0x0000003f0e0e7287 */ /* 0x000fe2000c000000 */
[----:B------:R-:W-:Y:S01]  /*49660*/  IMAD.MOV.U32 R21, RZ, RZ, R65 ;  /* 0x000000ffff157224 */ /* 0x000fe200078e0041 */
[----:B------:R-:W-:-:S04]  /*49670*/  IADD3.X R66, R66, UR4, RZ, P3, !PT ;  /* 0x0000000442427c10 */ /* 0x000fc80009ffe4ff */
[----:B------:R-:W-:Y:S01]  /*49680*/  ISETP.NE.U32.AND P1, PT, RZ, UR14, PT ;  /* 0x0000000eff007c0c */ /* 0x000fe2000bf25070 */
[----:B------:R1:W-:Y:S01]  /*49690*/  LDGSTS.E [R3+0x2b80], desc[UR8][R20.64], P0 ;  /* 0x02b8000014037fae */ /* 0x0003e20008121848 */
[----:B------:R-:W-:Y:S02]  /*496a0*/  IADD3 R26, P0, R26, UR15, RZ ;  /* 0x0000000f1a1a7c10 */ /* 0x000fe4000ff1e0ff */
[----:B------:R-:W-:Y:S01]  /*496b0*/  IADD3 R24, P2, R24, UR15, RZ ;  /* 0x0000000f18187c10 */ /* 0x000fe2000ff5e0ff */
[----:B------:R-:W-:Y:S04]  /*496c0*/  STL [R1+0x818], R66 ;  /* 0x0008184201007387 */ /* 0x000fe80000100800 */
[----:B-1----:R-:W4:Y:S01]  /*496d0*/  LDL.LU R65, [R1+0x8a0] ;  /* 0x0008a00001417983 */ /* 0x002f220000300800 */
[----:B------:R-:W-:Y:S01]  /*496e0*/  MOV R20, R23 ;  /* 0x0000001700147202 */ /* 0x000fe20000000f00 */
[----:B------:R-:W-:-:S02]  /*496f0*/  IMAD.MOV.U32 R21, RZ, RZ, R66 ;  /* 0x000000ffff157224 */ /* 0x000fc400078e0042 */
[----:B------:R-:W4:Y:S04]  /*49700*/  LDL.LU R23, [R1+0x8ac] ;  /* 0x0008ac0001177983 */ /* 0x000f280000300800 */
[----:B------:R1:W-:Y:S04]  /*49710*/  STL [R1+0x824], R26 ;  /* 0x0008241a01007387 */ /* 0x0003e80000100800 */
[----:B------:R1:W-:Y:S02]  /*49720*/  LDGSTS.E [R3+0x3200], desc[UR8][R20.64], P1 ;  /* 0x0320000014037fae */ /* 0x0003e40008921848 */
[----:B-1----:R-:W-:-:S02]  /*49730*/  MOV R20, R26 ;  /* 0x0000001a00147202 */ /* 0x002fc40000000f00 */
[----:B------:R-:W-:-:S05]  /*49740*/  IADD3.X R64, R64, UR4, RZ, P0, !PT ;  /* 0x0000000440407c10 */ /* 0x000fca00087fe4ff */
[----:B------:R-:W-:Y:S04]  /*49750*/  STL [R1+0x820], R64 ;  /* 0x0008204001007387 */ /* 0x000fe80000100800 */
[----:B------:R-:W-:Y:S04]  /*49760*/  STL [R1+0x82c], R24 ;  /* 0x00082c1801007387 */ /* 0x000fe80000100800 */
[----:B------:R-:W4:Y:S01]  /*49770*/  LDL.LU R26, [R1+0x8a8] ;  /* 0x0008a800011a7983 */ /* 0x000f220000300800 */
[----:B------:R-:W-:Y:S01]  /*49780*/  IMAD.MOV.U32 R21, RZ, RZ, R64 ;  /* 0x000000ffff157224 */ /* 0x000fe200078e0040 */
[----:B--2---:R-:W-:-:S02]  /*49790*/  IADD3.X R33, R33, UR4, RZ, P2, !PT ;  /* 0x0000000421217c10 */ /* 0x004fc400097fe4ff */
[----:B---3--:R-:W-:Y:S02]  /*497a0*/  IADD3 R25, P0, R25, UR15, RZ ;  /* 0x0000000f19197c10 */ /* 0x008fe4000ff1e0ff */
[----:B------:R1:W-:Y:S04]  /*497b0*/  LDGSTS.E [R3+0x3280], desc[UR8][R20.64], P1 ;  /* 0x0328000014037fae */ /* 0x0003e80008921848 */
[----:B------:R2:W-:Y:S01]  /*497c0*/  STL [R1+0x828], R33 ;  /* 0x0008282101007387 */ /* 0x0005e20000100800 */
[----:B-1----:R-:W-:Y:S01]  /*497d0*/  IMAD.MOV.U32 R21, RZ, RZ, R33 ;  /* 0x000000ffff157224 */ /* 0x002fe200078e0021 */
[----:B------:R-:W-:Y:S02]  /*497e0*/  MOV R20, R24 ;  /* 0x0000001800147202 */ /* 0x000fe40000000f00 */
[----:B--2---:R-:W2:Y:S04]  /*497f0*/  LDL.LU R33, [R1+0x8b4] ;  /* 0x0008b40001217983 */ /* 0x004ea80000300800 */
[----:B------:R-:W3:Y:S04]  /*49800*/  LDL.LU R24, [R1+0x91c] ;  /* 0x00091c0001187983 */ /* 0x000ee80000300800 */
[----:B------:R-:W-:Y:S04]  /*49810*/  STL [R1+0x834], R25 ;  /* 0x0008341901007387 */ /* 0x000fe80000100800 */
[----:B------:R1:W-:Y:S01]  /*49820*/  LDGSTS.E [R3+0x3300], desc[UR8][R20.64], P1 ;  /* 0x0330000014037fae */ /* 0x0003e20008921848 */
[----:B----4-:R-:W-:-:S05]  /*49830*/  IADD3.X R27, R27, UR4, RZ, P0, !PT ;  /* 0x000000041b1b7c10 */ /* 0x010fca00087fe4ff */
[----:B------:R4:W-:Y:S04]  /*49840*/  STL [R1+0x830], R27 ;  /* 0x0008301b01007387 */ /* 0x0009e80000100800 */
[----:B------:R-:W3:Y:S01]  /*49850*/  LDL.LU R66, [R1+0x8b0] ;  /* 0x0008b00001427983 */ /* 0x000ee20000300800 */
[----:B-1----:R-:W-:Y:S01]  /*49860*/  MOV R20, R25 ;  /* 0x0000001900147202 */ /* 0x002fe20000000f00 */
[----:B------:R-:W-:Y:S02]  /*49870*/  IMAD.MOV.U32 R21, RZ, RZ, R27 ;  /* 0x000000ffff157224 */ /* 0x000fe400078e001b */
[----:B------:R-:W3:Y:S04]  /*49880*/  LDL.LU R64, [R1+0x918] ;  /* 0x0009180001407983 */ /* 0x000ee80000300800 */
[----:B------:R1:W-:Y:S01]  /*49890*/  LDGSTS.E [R3+0x3380], desc[UR8][R20.64], P1 ;  /* 0x0338000014037fae */ /* 0x0003e20008921848 */
[----:B------:R-:W-:-:S02]  /*498a0*/  IADD3 R34, P1, R34, UR15, RZ ;  /* 0x0000000f22227c10 */ /* 0x000fc4000ff3e0ff */
[----:B------:R-:W-:Y:S01]  /*498b0*/  IADD3 R32, P2, R32, UR15, RZ ;  /* 0x0000000f20207c10 */ /* 0x000fe2000ff5e0ff */
[----:B----4-:R-:W4:Y:S04]  /*498c0*/  LDL.LU R27, [R1+0x924] ;  /* 0x00092400011b7983 */ /* 0x010f280000300800 */
[----:B------:R-:W4:Y:S04]  /*498d0*/  LDL.LU R25, [R1+0x92c] ;  /* 0x00092c0001197983 */ /* 0x000f280000300800 */
[----:B------:R-:W-:Y:S01]  /*498e0*/  STL [R1+0x89c], R34 ;  /* 0x00089c2201007387 */ /* 0x000fe20000100800 */
[----:B------:R-:W-:-:S05]  /*498f0*/  IADD3.X R35, R35, UR4, RZ, P1, !PT ;  /* 0x0000000423237c10 */ /* 0x000fca0008ffe4ff */
[----:B------:R1:W-:Y:S02]  /*49900*/  STL [R1+0x898], R35 ;  /* 0x0008982301007387 */ /* 0x0003e40000100800 */
[----:B-1----:R-:W-:Y:S02]  /*49910*/  IMAD.MOV.U32 R21, RZ, RZ, R35 ;  /* 0x000000ffff157224 */ /* 0x002fe400078e0023 */
[----:B------:R-:W-:Y:S04]  /*49920*/  STL [R1+0x8a4], R32 ;  /* 0x0008a42001007387 */ /* 0x000fe80000100800 */
[----:B------:R-:W4:Y:S01]  /*49930*/  LDL.LU R35, [R1+0x920] ;  /* 0x0009200001237983 */ /* 0x000f220000300800 */
[----:B------:R-:W-:-:S04]  /*49940*/  UISETP.GT.AND UP1, UPT, UR17, 0x1d, UPT ;  /* 0x0000001d1100788c */ /* 0x000fc8000bf24270 */
[----:B------:R-:W-:-:S04]  /*49950*/  USEL UR14, URZ, 0x4, !UP1 ;  /* 0x000000043f0e7887 */ /* 0x000fc8000c800000 */
[----:B------:R-:W-:-:S06]  /*49960*/  USEL UR14, UR14, URZ, !UP0 ;  /* 0x0000003f0e0e7287 */ /* 0x000fcc000c000000 */
[----:B------:R-:W-:Y:S02]  /*49970*/  ISETP.NE.U32.AND P0, PT, RZ, UR14, PT ;  /* 0x0000000eff007c0c */ /* 0x000fe4000bf05070 */
[----:B------:R-:W-:Y:S02]  /*49980*/  MOV R20, R34 ;  /* 0x0000002200147202 */ /* 0x000fe40000000f00 */
[----:B------:R-:W-:Y:S02]  /*49990*/  IADD3.X R65, R65, UR4, RZ, P2, !PT ;  /* 0x0000000441417c10 */ /* 0x000fe400097fe4ff */
[----:B------:R-:W-:-:S03]  /*499a0*/  IADD3 R23, P1, R23, UR15, RZ ;  /* 0x0000000f17177c10 */ /* 0x000fc6000ff3e0ff */
[----:B------:R-:W-:Y:S04]  /*499b0*/  STL [R1+0x8a0], R65 ;  /* 0x0008a04101007387 */ /* 0x000fe80000100800 */
[----:B------:R1:W-:Y:S04]  /*499c0*/  LDGSTS.E [R3+0x3a00], desc[UR8][R20.64], P0 ;  /* 0x03a0000014037fae */ /* 0x0003e80008121848 */
[----:B------:R-:W4:Y:S01]  /*499d0*/  LDL.LU R34, [R1+0x928] ;  /* 0x0009280001227983 */ /* 0x000f220000300800 */
[----:B-1----:R-:W-:Y:S01]  /*499e0*/  MOV R20, R32 ;  /* 0x0000002000147202 */ /* 0x002fe20000000f00 */
[----:B------:R-:W-:-:S02]  /*499f0*/  IMAD.MOV.U32 R21, RZ, RZ, R65 ;  /* 0x000000ffff157224 */ /* 0x000fc400078e0041 */
[----:B------:R-:W-:Y:S04]  /*49a00*/  STL [R1+0x8ac], R23 ;  /* 0x0008ac1701007387 */ /* 0x000fe80000100800 */
[----:B------:R1:W-:Y:S01]  /*49a10*/  LDGSTS.E [R3+0x3a80], desc[UR8][R20.64], P0 ;  /* 0x03a8000014037fae */ /* 0x0003e20008121848 */
[----:B------:R-:W-:Y:S01]  /*49a20*/  UISETP.GT.AND UP1, UPT, UR17, 0x21, UPT ;  /* 0x000000211100788c */ /* 0x000fe2000bf24270 */
[----:B-1----:R-:W-:-:S03]  /*49a30*/  MOV R20, R23 ;  /* 0x0000001700147202 */ /* 0x002fc60000000f00 */
[----:B------:R-:W-:-:S04]  /*49a40*/  USEL UR14, URZ, 0x4, !UP1 ;  /* 0x000000043f0e7887 */ /* 0x000fc8000c800000 */
[----:B------:R-:W-:Y:S01]  /*49a50*/  USEL UR14, UR14, URZ, !UP0 ;  /* 0x0000003f0e0e7287 */ /* 0x000fe2000c000000 */
[----:B------:R-:W-:-:S05]  /*49a60*/  IADD3.X R26, R26, UR4, RZ, P1, !PT ;  /* 0x000000041a1a7c10 */ /* 0x000fca0008ffe4ff */
[----:B------:R1:W-:Y:S01]  /*49a70*/  STL [R1+0x8a8], R26 ;  /* 0x0008a81a01007387 */ /* 0x0003e20000100800 */
[----:B------:R-:W-:-:S05]  /*49a80*/  IMAD.MOV.U32 R21, RZ, RZ, R26 ;  /* 0x000000ffff157224 */ /* 0x000fca00078e001a */
[----:B------:R3:W-:Y:S04]  /*49a90*/  LDGSTS.E [R3+0x3b00], desc[UR8][R20.64], P0 ;  /* 0x03b0000014037fae */ /* 0x0007e80008121848 */
[----:B-1----:R-:W4:Y:S04]  /*49aa0*/  LDL.LU R26, [R1+0x930] ;  /* 0x00093000011a7983 */ /* 0x002f280000300800 */
[----:B------:R-:W4:Y:S01]  /*49ab0*/  LDL.LU R23, [R1+0x934] ;  /* 0x0009340001177983 */ /* 0x000f220000300800 */
[----:B--2---:R-:W-:-:S03]  /*49ac0*/  IADD3 R33, P2, R33, UR15, RZ ;  /* 0x0000000f21217c10 */ /* 0x004fc6000ff5e0ff */
[----:B------:R-:W2:Y:S01]  /*49ad0*/  LDL.LU R32, [R1+0x99c] ;  /* 0x00099c0001207983 */ /* 0x000ea20000300800 */
[----:B---3--:R-:W-:-:S03]  /*49ae0*/  IADD3 R24, P3, R24, UR15, RZ ;  /* 0x0000000f18187c10 */ /* 0x008fc6000ff7e0ff */
[----:B------:R-:W3:Y:S01]  /*49af0*/  LDL.LU R65, [R1+0x9a4] ;  /* 0x0009a40001417983 */ /* 0x000ee20000300800 */
[----:B------:R-:W-:-:S03]  /*49b00*/  MOV R20, R33 ;  /* 0x0000002100147202 */ /* 0x000fc60000000f00 */
[----:B------:R1:W-:Y:S01]  /*49b10*/  STL [R1+0x8b4], R33 ;  /* 0x0008b42101007387 */ /* 0x0003e20000100800 */
[----:B------:R-:W-:Y:S02]  /*49b20*/  ISETP.NE.U32.AND P1, PT, RZ, UR14, PT ;  /* 0x0000000eff007c0c */ /* 0x000fe4000bf25070 */
[----:B------:R-:W-:-:S05]  /*49b30*/  IADD3.X R66, R66, UR4, RZ, P2, !PT ;  /* 0x0000000442427c10 */ /* 0x000fca00097fe4ff */
[----:B------:R4:W-:Y:S01]  /*49b40*/  STL [R1+0x8b0], R66 ;  /* 0x0008b04201007387 */ /* 0x0009e20000100800 */
[----:B------:R-:W-:-:S03]  /*49b50*/  IMAD.MOV.U32 R21, RZ, RZ, R66 ;  /* 0x000000ffff157224 */ /* 0x000fc600078e0042 */
[----:B------:R4:W-:Y:S01]  /*49b60*/  STL [R1+0x91c], R24 ;  /* 0x00091c1801007387 */ /* 0x0009e20000100800 */
[----:B------:R-:W-:-:S03]  /*49b70*/  IADD3.X R64, R64, UR4, RZ, P3, !PT ;  /* 0x0000000440407c10 */ /* 0x000fc60009ffe4ff */
[----:B-1----:R-:W3:Y:S04]  /*49b80*/  LDL.LU R33, [R1+0x998] ;  /* 0x0009980001217983 */ /* 0x002ee80000300800 */
[----:B------:R1:W-:Y:S01]  /*49b90*/  LDGSTS.E [R3+0x3b80], desc[UR8][R20.64], P0 ;  /* 0x03b8000014037fae */ /* 0x0003e20008121848 */
[----:B----4-:R-:W-:-:S03]  /*49ba0*/  IADD3 R27, P0, R27, UR15, RZ ;  /* 0x0000000f1b1b7c10 */ /* 0x010fc6000ff1e0ff */
[----:B------:R-:W-:Y:S04]  /*49bb0*/  STL [R1+0x918], R64 ;  /* 0x0009184001007387 */ /* 0x000fe80000100800 */
[----:B------:R-:W4:Y:S01]  /*49bc0*/  LDL.LU R66, [R1+0x9a0] ;  /* 0x0009a00001427983 */ /* 0x000f220000300800 */
[----:B------:R-:W-:Y:S02]  /*49bd0*/  IADD3 R25, P2, R25, UR15, RZ ;  /* 0x0000000f19197c10 */ /* 0x000fe4000ff5e0ff */
[----:B-1----:R-:W-:Y:S01]  /*49be0*/  MOV R20, R24 ;  /* 0x0000001800147202 */ /* 0x002fe20000000f00 */
[----:B------:R-:W-:Y:S01]  /*49bf0*/  IMAD.MOV.U32 R21, RZ, RZ, R64 ;  /* 0x000000ffff157224 */ /* 0x000fe200078e0040 */
[----:B------:R-:W4:Y:S04]  /*49c00*/  LDL.LU R24, [R1+0x9ac] ;  /* 0x0009ac0001187983 */ /* 0x000f280000300800 */
[----:B------:R1:W-:Y:S04]  /*49c10*/  STL [R1+0x924], R27 ;  /* 0x0009241b01007387 */ /* 0x0003e80000100800 */
[----:B------:R1:W-:Y:S01]  /*49c20*/  LDGSTS.E [R3+0x4200], desc[UR8][R20.64], P1 ;  /* 0x0420000014037fae */ /* 0x0003e20008921848 */
[----:B------:R-:W-:-:S02]  /*49c30*/  IADD3.X R35, R35, UR4, RZ, P0, !PT ;  /* 0x0000000423237c10 */ /* 0x000fc400087fe4ff */
[----:B-1----:R-:W-:-:S03]  /*49c40*/  MOV R20, R27 ;  /* 0x0000001b00147202 */ /* 0x002fc60000000f00 */
[----:B------:R1:W-:Y:S04]  /*49c50*/  STL [R1+0x920], R35 ;  /* 0x0009202301007387 */ /* 0x0003e80000100800 */
[----:B------:R-:W-:Y:S04]  /*49c60*/  STL [R1+0x92c], R25 ;  /* 0x00092c1901007387 */ /* 0x000fe80000100800 */
[----:B------:R-:W4:Y:S01]  /*49c70*/  LDL.LU R27, [R1+0x9a8] ;  /* 0x0009a800011b7983 */ /* 0x000f220000300800 */
[----:B------:R-:W-:-:S05]  /*49c80*/  IMAD.MOV.U32 R21, RZ, RZ, R35 ;  /* 0x000000ffff157224 */ /* 0x000fca00078e0023 */
[----:B------:R1:W-:Y:S01]  /*49c90*/  LDGSTS.E [R3+0x4280], desc[UR8][R20.64], P1 ;  /* 0x0428000014037fae */ /* 0x0003e20008921848 */
[----:B------:R-:W-:Y:S01]  /*49ca0*/  UISETP.GT.AND UP1, UPT, UR17, 0x25, UPT ;  /* 0x000000251100788c */ /* 0x000fe2000bf24270 */
[----:B------:R-:W-:Y:S02]  /*49cb0*/  IADD3.X R34, R34, UR4, RZ, P2, !PT ;  /* 0x0000000422227c10 */ /* 0x000fe400097fe4ff */
[----:B-1----:R-:W-:-:S03]  /*49cc0*/  MOV R20, R25 ;  /* 0x0000001900147202 */ /* 0x002fc60000000f00 */
[----:B------:R-:W-:Y:S01]  /*49cd0*/  IMAD.MOV.U32 R21, RZ, RZ, R34 ;  /* 0x000000ffff157224 */ /* 0x000fe200078e0022 */
[----:B------:R1:W-:Y:S04]  /*49ce0*/  STL [R1+0x928], R34 ;  /* 0x0009282201007387 */ /* 0x0003e80000100800 */
[----:B------:R-:W4:Y:S04]  /*49cf0*/  LDL.LU R64, [R1+0x9b0] ;  /* 0x0009b00001407983 */ /* 0x000f280000300800 */
[----:B------:R-:W4:Y:S04]  /*49d00*/  LDL.LU R35, [R1+0x9b4] ;  /* 0x0009b40001237983 */ /* 0x000f280000300800 */
[----:B------:R2:W-:Y:S04]  /*49d10*/  LDGSTS.E [R3+0x4300], desc[UR8][R20.64], P1 ;  /* 0x0430000014037fae */ /* 0x0005e80008921848 */
[----:B-1----:R-:W4:Y:S01]  /*49d20*/  LDL.LU R34, [R1+0xa18] ;  /* 0x000a180001227983 */ /* 0x002f220000300800 */
[----:B------:R-:W-:-:S03]  /*49d30*/  USEL UR14, URZ, 0x4, !UP1 ;  /* 0x000000043f0e7887 */ /* 0x000fc6000c800000 */
[----:B------:R-:W4:Y:S01]  /*49d40*/  LDL.LU R25, [R1+0xa1c] ;  /* 0x000a1c0001197983 */ /* 0x000f220000300800 */
[----:B------:R-:W-:Y:S01]  /*49d50*/  USEL UR14, UR14, URZ, !UP0 ;  /* 0x0000003f0e0e7287 */ /* 0x000fe2000c000000 */
[----:B------:R-:W-:-:S04]  /*49d60*/  IADD3 R23, P0, R23, UR15, RZ ;  /* 0x0000000f17177c10 */ /* 0x000fc8000ff1e0ff */
[----:B------:R-:W-:Y:S02]  /*49d70*/  IADD3.X R26, R26, UR4, RZ, P0, !PT ;  /* 0x000000041a1a7c10 */ /* 0x000fe400087fe4ff */
[----:B--2---:R-:W-:-:S03]  /*49d80*/  MOV R20, R23 ;  /* 0x0000001700147202 */ /* 0x004fc60000000f00 */
[----:B------:R-:W-:-:S05]  /*49d90*/  IMAD.MOV.U32 R21, RZ, RZ, R26 ;  /* 0x000000ffff157224 */ /* 0x000fca00078e001a */
[----:B------:R1:W-:Y:S01]  /*49da0*/  LDGSTS.E [R3+0x4380], desc[UR8][R20.64], P1 ;  /* 0x0438000014037fae */ /* 0x0003e20008921848 */
[----:B------:R-:W-:Y:S02]  /*49db0*/  IADD3 R32, P1, R32, UR15, RZ ;  /* 0x0000000f20207c10 */ /* 0x000fe4000ff3e0ff */
[----:B---3--:R-:W-:Y:S01]  /*49dc0*/  IADD3 R65, P2, R65, UR15, RZ ;  /* 0x0000000f41417c10 */ /* 0x008fe2000ff5e0ff */
[----:B------:R-:W-:Y:S01]  /*49dd0*/  STL [R1+0x934], R23 ;  /* 0x0009341701007387 */ /* 0x000fe20000100800 */
[----:B------:R-:W-:-:S03]  /*49de0*/  ISETP.NE.U32.AND P0, PT, RZ, UR14, PT ;  /* 0x0000000eff007c0c */ /* 0x000fc6000bf05070 */
[----:B------:R2:W-:Y:S04]  /*49df0*/  STL [R1+0x930], R26 ;  /* 0x0009301a01007387 */ /* 0x0005e80000100800 */
[----:B--2---:R-:W2:Y:S04]  /*49e00*/  LDL.LU R26, [R1+0xa24] ;  /* 0x000a2400011a7983 */ /* 0x004ea80000300800 */
[----:B------:R-:W3:Y:S01]  /*49e10*/  LDL.LU R23, [R1+0xa2c] ;  /* 0x000a2c0001177983 */ /* 0x000ee20000300800 */
[----:B------:R-:W-:-:S03]  /*49e20*/  IADD3.X R33, R33, UR4, RZ, P1, !PT ;  /* 0x0000000421217c10 */ /* 0x000fc60008ffe4ff */
[----:B------:R-:W-:Y:S02]  /*49e30*/  STL [R1+0x99c], R32 ;  /* 0x00099c2001007387 */ /* 0x000fe40000100800 */
[----:B-1----:R-:W-:Y:S02]  /*49e40*/  IMAD.MOV.U32 R21, RZ, RZ, R33 ;  /* 0x000000ffff157224 */ /* 0x002fe400078e0021 */
[----:B------:R1:W-:Y:S04]  /*49e50*/  STL [R1+0x998], R33 ;  /* 0x0009982101007387 */ /* 0x0003e80000100800 */
[----:B------:R-:W-:Y:S01]  /*49e60*/  STL [R1+0x9a4], R65 ;  /* 0x0009a44101007387 */ /* 0x000fe20000100800 */
[----:B----4-:R-:W-:-:S03]  /*49e70*/  IADD3.X R66, R66, UR4, RZ, P2, !PT ;  /* 0x0000000442427c10 */ /* 0x010fc600097fe4ff */
[----:B-1----:R-:W4:Y:S01]  /*49e80*/  LDL.LU R33, [R1+0xa20] ;  /* 0x000a200001217983 */ /* 0x002f220000300800 */
[----:B------:R-:W-:Y:S02]  /*49e90*/  MOV R20, R32 ;  /* 0x0000002000147202 */ /* 0x000fe40000000f00 */
[----:B------:R-:W-:Y:S01]  /*49ea0*/  IADD3 R24, P1, R24, UR15, RZ ;  /* 0x0000000f18187c10 */ /* 0x000fe2000ff3e0ff */
[----:B------:R-:W-:Y:S04]  /*49eb0*/  STL [R1+0x9a0], R66 ;  /* 0x0009a04201007387 */ /* 0x000fe80000100800 */
[----:B------:R-:W4:Y:S04]  /*49ec0*/  LDL.LU R32, [R1+0xa28] ;  /* 0x000a280001207983 */ /* 0x000f280000300800 */
[----:B------:R1:W-:Y:S04]  /*49ed0*/  LDGSTS.E [R3+0x4a00], desc[UR8][R20.64], P0 ;  /* 0x04a0000014037fae */ /* 0x0003e80008121848 */
[----:B------:R-:W-:Y:S01]  /*49ee0*/  STL [R1+0x9ac], R24 ;  /* 0x0009ac1801007387 */ /* 0x000fe20000100800 */
[----:B-1----:R-:W-:Y:S01]  /*49ef0*/  MOV R20, R65 ;  /* 0x0000004100147202 */ /* 0x002fe20000000f00 */
[----:B------:R-:W-:-:S05]  /*49f00*/  IMAD.MOV.U32 R21, RZ, RZ, R66 ;  /* 0x000000ffff157224 */ /* 0x000fca00078e0042 */
[----:B------:R1:W-:Y:S01]  /*49f10*/  LDGSTS.E [R3+0x4a80], desc[UR8][R20.64], P0 ;  /* 0x04a8000014037fae */ /* 0x0003e20008121848 */
[----:B------:R-:W-:-:S05]  /*49f20*/  IADD3.X R27, R27, UR4, RZ, P1, !PT ;  /* 0x000000041b1b7c10 */ /* 0x000fca0008ffe4ff */
[----:B------:R1:W-:Y:S02]  /*49f30*/  STL [R1+0x9a8], R27 ;  /* 0x0009a81b01007387 */ /* 0x0003e40000100800 */
[----:B-1----:R-:W-:Y:S01]  /*49f40*/  IMAD.MOV.U32 R21, RZ, RZ, R27 ;  /* 0x000000ffff157224 */ /* 0x002fe200078e001b */
[----:B------:R-:W-:Y:S01]  /*49f50*/  MOV R20, R24 ;  /* 0x0000001800147202 */ /* 0x000fe20000000f00 */
[----:B------:R-:W4:Y:S04]  /*49f60*/  LDL.LU R27, [R1+0xa30] ;  /* 0x000a3000011b7983 */ /* 0x000f280000300800 */
[----:B------:R-:W4:Y:S01]  /*49f70*/  LDL.LU R24, [R1+0xa34] ;  /* 0x000a340001187983 */ /* 0x000f220000300800 */
[----:B------:R-:W-:-:S03]  /*49f80*/  UISETP.GT.AND UP1, UPT, UR17, 0x29, UPT ;  /* 0x000000291100788c */ /* 0x000fc6000bf24270 */
[----:B------:R1:W-:Y:S01]  /*49f90*/  LDGSTS.E [R3+0x4b00], desc[UR8][R20.64], P0 ;  /* 0x04b0000014037fae */ /* 0x0003e20008121848 */
[----:B------:R-:W-:Y:S01]  /*49fa0*/  USEL UR14, URZ, 0x4, !UP1 ;  /* 0x000000043f0e7887 */ /* 0x000fe2000c800000 */
[----:B------:R-:W-:-:S03]  /*49fb0*/  IADD3 R35, P2, R35, UR15, RZ ;  /* 0x0000000f23237c10 */ /* 0x000fc6000ff5e0ff */
[----:B------:R-:W-:Y:S01]  /*49fc0*/  USEL UR14, UR14, URZ, !UP0 ;  /* 0x0000003f0e0e7287 */ /* 0x000fe2000c000000 */
[----:B------:R-:W-:Y:S01]  /*49fd0*/  IADD3.X R64, R64, UR4, RZ, P2, !PT ;  /* 0x0000000440407c10 */ /* 0x000fe200097fe4ff */
[----:B------:R-:W-:Y:S01]  /*49fe0*/  STL [R1+0x9b4], R35 ;  /* 0x0009b42301007387 */ /* 0x000fe20000100800 */
[----:B-1----:R-:W-:Y:S02]  /*49ff0*/  MOV R20, R35 ;  /* 0x0000002300147202 */ /* 0x002fe40000000f00 */
[----:B------:R-:W-:Y:S01]  /*4a000*/  IADD3 R25, P3, R25, UR15, RZ ;  /* 0x0000000f19197c10 */ /* 0x000fe2000ff7e0ff */
[----:B------:R-:W-:Y:S01]  /*4a010*/  STL [R1+0x9b0], R64 ;  /* 0x0009b04001007387 */ /* 0x000fe20000100800 */
[----:B------:R-:W-:Y:S02]  /*4a020*/  IMAD.MOV.U32 R21, RZ, RZ, R64 ;  /* 0x000000ffff157224 */ /* 0x000fe400078e0040 */
        /* <DEDUP_REMOVED lines=9> */
[----:B-1----:R-:W-:Y:S01]  /*4a0c0*/  MOV R20, R25 ;  /* 0x0000001900147202 */ /* 0x002fe20000000f00 */
[----:B------:R-:W-:-:S02]  /*4a0d0*/  IMAD.MOV.U32 R21, RZ, RZ, R34 ;  /* 0x000000ffff157224 */ /* 0x000fc400078e0022 */
[----:B------:R-:W4:Y:S04]  /*4a0e0*/  LDL.LU R25, [R1+0xaac] ;  /* 0x000aac0001197983 */ /* 0x000f280000300800 */
[----:B------:R1:W-:Y:S01]  /*4a0f0*/  LDGSTS.E [R3+0x5200], desc[UR8][R20.64], P1 ;  /* 0x0520000014037fae */ /* 0x0003e20008921848 */
[----:B--2---:R-:W-:Y:S02]  /*4a100*/  IADD3 R26, P0, R26, UR15, RZ ;  /* 0x0000000f1a1a7c10 */ /* 0x004fe4000ff1e0ff */
[----:B---3--:R-:W-:-:S03]  /*4a110*/  IADD3 R23, P2, R23, UR15, RZ ;  /* 0x0000000f17177c10 */ /* 0x008fc6000ff5e0ff */
[----:B------:R2:W-:Y:S01]  /*4a120*/  STL [R1+0xa24], R26 ;  /* 0x000a241a01007387 */ /* 0x0005e20000100800 */
[----:B-1----:R-:W-:Y:S02]  /*4a130*/  MOV R20, R26 ;  /* 0x0000001a00147202 */ /* 0x002fe40000000f00 */
[----:B----4-:R-:W-:-:S05]  /*4a140*/  IADD3.X R33, R33, UR4, RZ, P0, !PT ;  /* 0x0000000421217c10 */ /* 0x010fca00087fe4ff */
[----:B------:R-:W-:Y:S01]  /*4a150*/  STL [R1+0xa20], R33 ;  /* 0x000a202101007387 */ /* 0x000fe20000100800 */
[----:B------:R-:W-:-:S03]  /*4a160*/  IMAD.MOV.U32 R21, RZ, RZ, R33 ;  /* 0x000000ffff157224 */ /* 0x000fc600078e0021 */
[----:B------:R1:W-:Y:S01]  /*4a170*/  STL [R1+0xa2c], R23 ;  /* 0x000a2c1701007387 */ /* 0x0003e20000100800 */
[----:B------:R-:W-:-:S03]  /*4a180*/  IADD3.X R32, R32, UR4, RZ, P2, !PT ;  /* 0x0000000420207c10 */ /* 0x000fc600097fe4ff */
[----:B--2---:R-:W2:Y:S04]  /*4a190*/  LDL.LU R26, [R1+0xaa8] ;  /* 0x000aa800011a7983 */ /* 0x004ea80000300800 */
[----:B------:R-:W-:Y:S04]  /*4a1a0*/  STL [R1+0xa28], R32 ;  /* 0x000a282001007387 */ /* 0x000fe80000100800 */
[----:B------:R3:W-:Y:S04]  /*4a1b0*/  LDGSTS.E [R3+0x5280], desc[UR8][R20.64], P1 ;  /* 0x0528000014037fae */ /* 0x0007e80008921848 */
[----:B------:R-:W4:Y:S01]  /*4a1c0*/  LDL.LU R64, [R1+0xab0] ;  /* 0x000ab00001407983 */ /* 0x000f220000300800 */
[----:B---3--:R-:W-:-:S03]  /*4a1d0*/  MOV R20, R23 ;  /* 0x0000001700147202 */ /* 0x008fc60000000f00 */
[----:B-1----:R-:W3:Y:S01]  /*4a1e0*/  LDL.LU R23, [R1+0xab4] ;  /* 0x000ab40001177983 */ /* 0x002ee20000300800 */
[----:B------:R-:W-:-:S03]  /*4a1f0*/  IMAD.MOV.U32 R21, RZ, RZ, R32 ;  /* 0x000000ffff157224 */ /* 0x000fc600078e0020 */
[----:B------:R-:W4:Y:S04]  /*4a200*/  LDL.LU R35, [R1+0xb18] ;  /* 0x000b180001237983 */ /* 0x000f280000300800 */
[----:B------:R-:W4:Y:S04]  /*4a210*/  LDL.LU R34, [R1+0xb1c] ;  /* 0x000b1c0001227983 */ /* 0x000f280000300800 */
[----:B------:R1:W-:Y:S01]  /*4a220*/  LDGSTS.E [R3+0x5300], desc[UR8][R20.64], P1 ;  /* 0x0530000014037fae */ /* 0x0003e20008921848 */
[----:B------:R-:W-:-:S04]  /*4a230*/  IADD3 R24, P0, R24, UR15, RZ ;  /* 0x0000000f18187c10 */ /* 0x000fc8000ff1e0ff */
[----:B------:R-:W-:Y:S01]  /*4a240*/  IADD3.X R27, R27, UR4, RZ, P0, !PT ;  /* 0x000000041b1b7c10 */ /* 0x000fe200087fe4ff */
[----:B------:R-:W-:Y:S04]  /*4a250*/  STL [R1+0xa34], R24 ;  /* 0x000a341801007387 */ /* 0x000fe80000100800 */
[----:B------:R1:W-:Y:S02]  /*4a260*/  STL [R1+0xa30], R27 ;  /* 0x000a301b01007387 */ /* 0x0003e40000100800 */
[----:B-1----:R-:W-:Y:S02]  /*4a270*/  IMAD.MOV.U32 R21, RZ, RZ, R27 ;  /* 0x000000ffff157224 */ /* 0x002fe400078e001b */
[----:B------:R-:W4:Y:S01]  /*4a280*/  LDL.LU R33, [R1+0xb20] ;  /* 0x000b200001217983 */ /* 0x000f220000300800 */
[----:B------:R-:W-:-:S03]  /*4a290*/  MOV R20, R24 ;  /* 0x0000001800147202 */ /* 0x000fc60000000f00 */
[----:B------:R-:W4:Y:S04]  /*4a2a0*/  LDL.LU R27, [R1+0xb24] ;  /* 0x000b2400011b7983 */ /* 0x000f280000300800 */
        /* <DEDUP_REMOVED lines=9> */
[----:B-1----:R-:W-:Y:S02]  /*4a340*/  MOV R20, R67 ;  /* 0x0000004300147202 */ /* 0x002fe40000000f00 */
[----:B------:R-:W-:Y:S02]  /*4a350*/  IADD3.X R68, R68, UR4, RZ, P1, !PT ;  /* 0x0000000444447c10 */ /* 0x000fe40008ffe4ff */
[----:B------:R-:W-:-:S03]  /*4a360*/  IADD3.X R66, R66, UR4, RZ, P2, !PT ;  /* 0x0000000442427c10 */ /* 0x000fc600097fe4ff */
[----:B------:R-:W-:Y:S01]  /*4a370*/  IMAD.MOV.U32 R21, RZ, RZ, R68 ;  /* 0x000000ffff157224 */ /* 0x000fe200078e0044 */
[----:B------:R-:W-:Y:S01]  /*4a380*/  STL [R1+0xa9c], R67 ;  /* 0x000a9c4301007387 */ /* 0x000fe20000100800 */
[----:B------:R-:W-:-:S03]  /*4a390*/  IADD3 R25, P1, R25, UR15, RZ ;  /* 0x0000000f19197c10 */ /* 0x000fc6000ff3e0ff */
[----:B------:R1:W-:Y:S04]  /*4a3a0*/  LDGSTS.E [R3+0x5a00], desc[UR8][R20.64], P0 ;  /* 0x05a0000014037fae */ /* 0x0003e80008121848 */
[----:B------:R-:W-:Y:S01]  /*4a3b0*/  STL [R1+0xa98], R68 ;  /* 0x000a984401007387 */ /* 0x000fe20000100800 */
[----:B------:R-:W-:-:S03]  /*4a3c0*/  UISETP.GT.AND UP1, UPT, UR17, 0x31, UPT ;  /* 0x000000311100788c */ /* 0x000fc6000bf24270 */
[----:B------:R-:W-:Y:S01]  /*4a3d0*/  STL [R1+0xaa4], R65 ;  /* 0x000aa44101007387 */ /* 0x000fe20000100800 */
[----:B-1----:R-:W-:Y:S01]  /*4a3e0*/  MOV R20, R65 ;  /* 0x0000004100147202 */ /* 0x002fe20000000f00 */
[----:B------:R-:W-:Y:S02]  /*4a3f0*/  IMAD.MOV.U32 R21, RZ, RZ, R66 ;  /* 0x000000ffff157224 */ /* 0x000fe400078e0042 */
[----:B------:R-:W-:Y:S04]  /*4a400*/  STL [R1+0xaa0], R66 ;  /* 0x000aa04201007387 */ /* 0x000fe80000100800 */
[----:B------:R1:W-:Y:S04]  /*4a410*/  LDGSTS.E [R3+0x5a80], desc[UR8][R20.64], P0 ;  /* 0x05a8000014037fae */ /* 0x0003e80008121848 */
[----:B------:R-:W-:Y:S01]  /*4a420*/  STL [R1+0xaac], R25 ;  /* 0x000aac1901007387 */ /* 0x000fe20000100800 */
[----:B------:R-:W-:Y:S01]  /*4a430*/  USEL UR14, URZ, 0x4, !UP1 ;  /* 0x000000043f0e7887 */ /* 0x000fe2000c800000 */
[----:B-1----:R-:W-:-:S03]  /*4a440*/  MOV R20, R25 ;  /* 0x0000001900147202 */ /* 0x002fc60000000f00 */
[----:B------:R-:W-:Y:S01]  /*4a450*/  USEL UR14, UR14, URZ, !UP0 ;  /* 0x0000003f0e0e7287 */ /* 0x000fe2000c000000 */
[----:B--2---:R-:W-:-:S05]  /*4a460*/  IADD3.X R26, R26, UR4, RZ, P1, !PT ;  /* 0x000000041a1a7c10 */ /* 0x004fca0008ffe4ff */
[----:B------:R1:W-:Y:S01]  /*4a470*/  STL [R1+0xaa8], R26 ;  /* 0x000aa81a01007387 */ /* 0x0003e20000100800 */
[----:B------:R-:W-:Y:S01]  /*4a480*/  IMAD.MOV.U32 R21, RZ, RZ, R26 ;  /* 0x000000ffff157224 */ /* 0x000fe200078e001a */
[----:B------:R-:W-:-:S04]  /*4a490*/  ISETP.NE.U32.AND P1, PT, RZ, UR14, PT ;  /* 0x0000000eff007c0c */ /* 0x000fc8000bf25070 */
[----:B------:R2:W-:Y:S04]  /*4a4a0*/  LDGSTS.E [R3+0x5b00], desc[UR8][R20.64], P0 ;  /* 0x05b0000014037fae */ /* 0x0005e80008121848 */
[----:B-1----:R-:W2:Y:S04]  /*4a4b0*/  LDL.LU R26, [R1+0xb30] ;  /* 0x000b3000011a7983 */ /* 0x002ea80000300800 */
[----:B------:R-:W2:Y:S01]  /*4a4c0*/  LDL.LU R25, [R1+0xb34] ;  /* 0x000b340001197983 */ /* 0x000ea20000300800 */
[----:B---3--:R-:W-:-:S04]  /*4a4d0*/  IADD3 R23, P2, R23, UR15, RZ ;  /* 0x0000000f17177c10 */ /* 0x008fc8000ff5e0ff */
[----:B----4-:R-:W-:Y:S02]  /*4a4e0*/  IADD3.X R64, R64, UR4, RZ, P2, !PT ;  /* 0x0000000440407c10 */ /* 0x010fe400097fe4ff */
[----:B--2---:R-:W-:Y:S02]  /*4a4f0*/  MOV R20, R23 ;  /* 0x0000001700147202 */ /* 0x004fe40000000f00 */
[----:B------:R-:W-:Y:S01]  /*4a500*/  IADD3 R34, P3, R34, UR15, RZ ;  /* 0x0000000f22227c10 */ /* 0x000fe2000ff7e0ff */
[----:B------:R-:W-:Y:S01]  /*4a510*/  IMAD.MOV.U32 R21, RZ, RZ, R64 ;  /* 0x000000ffff157224 */ /* 0x000fe200078e0040 */
[----:B------:R1:W-:Y:S02]  /*4a520*/  STL [R1+0xab4], R23 ;  /* 0x000ab41701007387 */ /* 0x0003e40000100800 */
[----:B------:R-:W-:Y:S02]  /*4a530*/  IADD3.X R35, R35, UR4, RZ, P3, !PT ;  /* 0x0000000423237c10 */ /* 0x000fe40009ffe4ff */
[----:B------:R-:W-:Y:S04]  /*4a540*/  STL [R1+0xab0], R64 ;  /* 0x000ab04001007387 */ /* 0x000fe80000100800 */
[----:B------:R-:W-:Y:S04]  /*4a550*/  STL [R1+0xb1c], R34 ;  /* 0x000b1c2201007387 */ /* 0x000fe80000100800 */
[----:B------:R-:W2:Y:S04]  /*4a560*/  LDL.LU R67, [R1+0xb9c] ;  /* 0x000b9c0001437983 */ /* 0x000ea80000300800 */
[----:B------:R3:W-:Y:S04]  /*4a570*/  LDGSTS.E [R3+0x5b80], desc[UR8][R20.64], P0 ;  /* 0x05b8000014037fae */ /* 0x0007e80008121848 */
[----:B------:R-:W-:Y:S01]  /*4a580*/  STL [R1+0xb18], R35 ;  /* 0x000b182301007387 */ /* 0x000fe20000100800 */
[----:B------:R-:W-:-:S03]  /*4a590*/  IADD3 R27, P0, R27, UR15, RZ ;  /* 0x0000000f1b1b7c10 */ /* 0x000fc6000ff1e0ff */
[----:B-1----:R-:W4:Y:S01]  /*4a5a0*/  LDL.LU R23, [R1+0xba4] ;  /* 0x000ba40001177983 */ /* 0x002f220000300800 */
[----:B---3--:R-:W-:-:S03]  /*4a5b0*/  MOV R20, R34 ;  /* 0x0000002200147202 */ /* 0x008fc60000000f00 */
[----:B------:R-:W3:Y:S01]  /*4a5c0*/  LDL.LU R68, [R1+0xb98] ;  /* 0x000b980001447983 */ /* 0x000ee20000300800 */
[----:B------:R-:W-:Y:S01]  /*4a5d0*/  IMAD.MOV.U32 R21, RZ, RZ, R35 ;  /* 0x000000ffff157224 */ /* 0x000fe200078e0023 */
[----:B------:R-:W-:Y:S02]  /*4a5e0*/  IADD3.X R33, R33, UR4, RZ, P0, !PT ;  /* 0x0000000421217c10 */ /* 0x000fe400087fe4ff */
[----:B------:R-:W-:Y:S01]  /*4a5f0*/  IADD3 R24, P2, R24, UR15, RZ ;  /* 0x0000000f18187c10 */ /* 0x000fe2000ff5e0ff */
[----:B------:R-:W3:Y:S03]  /*4a600*/  LDL.LU R66, [R1+0xba0] ;  /* 0x000ba00001427983 */ /* 0x000ee60000300800 */
[----:B------:R-:W-:Y:S01]  /*4a610*/  IADD3.X R32, R32, UR4, RZ, P2, !PT ;  /* 0x0000000420207c10 */ /* 0x000fe200097fe4ff */
[----:B------:R1:W-:Y:S04]  /*4a620*/  STL [R1+0xb24], R27 ;  /* 0x000b241b01007387 */ /* 0x0003e80000100800 */
[----:B------:R1:W-:Y:S04]  /*4a630*/  LDGSTS.E [R3+0x6200], desc[UR8][R20.64], P1 ;  /* 0x0620000014037fae */ /* 0x0003e80008921848 */
[----:B------:R-:W-:Y:S04]  /*4a640*/  STL [R1+0xb20], R33 ;  /* 0x000b202101007387 */ /* 0x000fe80000100800 */
[----:B------:R1:W-:Y:S02]  /*4a650*/  STL [R1+0xb2c], R24 ;  /* 0x000b2c1801007387 */ /* 0x0003e40000100800 */
[----:B-1----:R-:W-:-:S02]  /*4a660*/  MOV R20, R27 ;  /* 0x0000001b00147202 */ /* 0x002fc40000000f00 */
[----:B------:R-:W3:Y:S04]  /*4a670*/  LDL.LU R27, [R1+0xbac] ;  /* 0x000bac00011b7983 */ /* 0x000ee80000300800 */
[----:B------:R-:W-:Y:S04]  /*4a680*/  STL [R1+0xb28], R32 ;  /* 0x000b282001007387 */ /* 0x000fe80000100800 */
[----:B------:R-:W3:Y:S01]  /*4a690*/  LDL.LU R65, [R1+0xba8] ;  /* 0x000ba80001417983 */ /* 0x000ee20000300800 */
[----:B------:R-:W-:-:S03]  /*4a6a0*/  IMAD.MOV.U32 R21, RZ, RZ, R33 ;  /* 0x000000ffff157224 */ /* 0x000fc600078e0021 */
[----:B------:R-:W3:Y:S04]  /*4a6b0*/  LDL.LU R64, [R1+0xbb0] ;  /* 0x000bb00001407983 */ /* 0x000ee80000300800 */
[----:B------:R1:W-:Y:S01]  /*4a6c0*/  LDGSTS.E [R3+0x6280], desc[UR8][R20.64], P1 ;  /* 0x0628000014037fae */ /* 0x0003e20008921848 */
[----:B------:R-:W-:Y:S01]  /*4a6d0*/  UISETP.GT.AND UP1, UPT, UR17, 0x35, UPT ;  /* 0x000000351100788c */ /* 0x000fe2000bf24270 */
[----:B-1----:R-:W-:Y:S02]  /*4a6e0*/  MOV R20, R24 ;  /* 0x0000001800147202 */ /* 0x002fe40000000f00 */
[----:B------:R-:W3:Y:S01]  /*4a6f0*/  LDL.LU R24, [R1+0xbb4] ;  /* 0x000bb40001187983 */ /* 0x000ee20000300800 */
[----:B------:R-:W-:Y:S01]  /*4a700*/  IMAD.MOV.U32 R21, RZ, RZ, R32 ;  /* 0x000000ffff157224 */ /* 0x000fe200078e0020 */
[----:B------:R-:W-:-:S02]  /*4a710*/  USEL UR14, URZ, 0x4, !UP1 ;  /* 0x000000043f0e7887 */ /* 0x000fc4000c800000 */
[----:B------:R-:W3:Y:S04]  /*4a720*/  LDL.LU R35, [R1+0xc18] ;  /* 0x000c180001237983 */ /* 0x000ee80000300800 */
[----:B------:R-:W3:Y:S01]  /*4a730*/  LDL.LU R33, [R1+0xc1c] ;  /* 0x000c1c0001217983 */ /* 0x000ee20000300800 */
[----:B------:R-:W-:-:S03]  /*4a740*/  USEL UR14, UR14, URZ, !UP0 ;  /* 0x0000003f0e0e7287 */ /* 0x000fc6000c000000 */
[----:B------:R1:W-:Y:S01]  /*4a750*/  LDGSTS.E [R3+0x6300], desc[UR8][R20.64], P1 ;  /* 0x0630000014037fae */ /* 0x0003e20008921848 */
[----:B------:R-:W-:-:S04]  /*4a760*/  IADD3 R25, P0, R25, UR15, RZ ;  /* 0x0000000f19197c10 */ /* 0x000fc8000ff1e0ff */
[----:B------:R-:W-:Y:S01]  /*4a770*/  IADD3.X R26, R26, UR4, RZ, P0, !PT ;  /* 0x000000041a1a7c10 */ /* 0x000fe200087fe4ff */
[----:B------:R2:W-:Y:S01]  /*4a780*/  STL [R1+0xb34], R25 ;  /* 0x000b341901007387 */ /* 0x0005e20000100800 */
[----:B-1----:R-:W-:-:S03]  /*4a790*/  MOV R20, R25 ;  /* 0x0000001900147202 */ /* 0x002fc60000000f00 */
[----:B------:R-:W-:Y:S01]  /*4a7a0*/  IMAD.MOV.U32 R21, RZ, RZ, R26 ;  /* 0x000000ffff157224 */ /* 0x000fe200078e001a */
[----:B------:R1:W-:Y:S04]  /*4a7b0*/  STL [R1+0xb30], R26 ;  /* 0x000b301a01007387 */ /* 0x0003e80000100800 */
[----:B------:R-:W3:Y:S01]  /*4a7c0*/  LDL.LU R34, [R1+0xc20] ;  /* 0x000c200001227983 */ /* 0x000ee20000300800 */
[----:B------:R-:W-:-:S03]  /*4a7d0*/  ISETP.NE.U32.AND P0, PT, RZ, UR14, PT ;  /* 0x0000000eff007c0c */ /* 0x000fc6000bf05070 */
[----:B--2---:R-:W2:Y:S04]  /*4a7e0*/  LDL.LU R25, [R1+0xc24] ;  /* 0x000c240001197983 */ /* 0x004ea80000300800 */
[----:B------:R1:W-:Y:S01]  /*4a7f0*/  LDGSTS.E [R3+0x6380], desc[UR8][R20.64], P1 ;  /* 0x0638000014037fae */ /* 0x0003e20008921848 */
[----:B------:R-:W-:-:S03]  /*4a800*/  IADD3 R67, P1, R67, UR15, RZ ;  /* 0x0000000f43437c10 */ /* 0x000fc6000ff3e0ff */
[----:B------:R-:W2:Y:S04]  /*4a810*/  LDL.LU R32, [R1+0xc28] ;  /* 0x000c280001207983 */ /* 0x000ea80000300800 */
[----:B-1----:R-:W2:Y:S01]  /*4a820*/  LDL.LU R26, [R1+0xc2c] ;  /* 0x000c2c00011a7983 */ /* 0x002ea20000300800 */
[----:B------:R-:W-:Y:S02]  /*4a830*/  MOV R20, R67 ;  /* 0x0000004300147202 */ /* 0x000fe40000000f00 */
[----:B----4-:R-:W-:Y:S02]  /*4a840*/  IADD3 R23, P2, R23, UR15, RZ ;  /* 0x0000000f17177c10 */ /* 0x010fe4000ff5e0ff */
[----:B---3--:R-:W-:-:S05]  /*4a850*/  IADD3.X R68, R68, UR4, RZ, P1, !PT ;  /* 0x0000000444447c10 */ /* 0x008fca0008ffe4ff */
[----:B------:R-:W-:Y:S01]  /*4a860*/  IMAD.MOV.U32 R21, RZ, RZ, R68 ;  /* 0x000000ffff157224 */ /* 0x000fe200078e0044 */
[----:B------:R-:W-:Y:S01]  /*4a870*/  IADD3.X R66, R66, UR4, RZ, P2, !PT ;  /* 0x0000000442427c10 */ /* 0x000fe200097fe4ff */
        /* <DEDUP_REMOVED lines=8> */
[----:B---3--:R-:W3:Y:S01]  /*4a900*/  LDL.LU R23, [R1+0xc34] ;  /* 0x000c340001177983 */ /* 0x008ee20000300800 */
[----:B------:R-:W-:-:S03]  /*4a910*/  IADD3.X R65, R65, UR4, RZ, P1, !PT ;  /* 0x0000000441417c10 */ /* 0x000fc60008ffe4ff */
[----:B------:R1:W-:Y:S04]  /*4a920*/  LDGSTS.E [R3+0x6a80], desc[UR8][R20.64], P0 ;  /* 0x06a8000014037fae */ /* 0x0003e80008121848 */
[----:B------:R4:W-:Y:S04]  /*4a930*/  STL [R1+0xbac], R27 ;  /* 0x000bac1b01007387 */ /* 0x0009e80000100800 */
[----:B------:R-:W-:Y:S01]  /*4a940*/  STL [R1+0xba8], R65 ;  /* 0x000ba84101007387 */ /* 0x000fe20000100800 */
[----:B-1----:R-:W-:-:S03]  /*4a950*/  MOV R20, R27 ;  /* 0x0000001b00147202 */ /* 0x002fc60000000f00 */
[----:B----4-:R-:W4:Y:S01]  /*4a960*/  LDL.LU R27, [R1+0xc30] ;  /* 0x000c3000011b7983 */ /* 0x010f220000300800 */
[----:B------:R-:W-:Y:S01]  /*4a970*/  UISETP.GT.AND UP1, UPT, UR17, 0x39, UPT ;  /* 0x000000391100788c */ /* 0x000fe2000bf24270 */
[----:B------:R-:W-:-:S03]  /*4a980*/  IMAD.MOV.U32 R21, RZ, RZ, R65 ;  /* 0x000000ffff157224 */ /* 0x000fc600078e0041 */
[----:B------:R-:W-:Y:S01]  /*4a990*/  USEL UR14, URZ, 0x4, !UP1 ;  /* 0x000000043f0e7887 */ /* 0x000fe2000c800000 */
[----:B------:R-:W-:Y:S01]  /*4a9a0*/  IADD3 R24, P2, R24, UR15, RZ ;  /* 0x0000000f18187c10 */ /* 0x000fe2000ff5e0ff */
[----:B------:R1:W-:Y:S02]  /*4a9b0*/  LDGSTS.E [R3+0x6b00], desc[UR8][R20.64], P0 ;  /* 0x06b0000014037fae */ /* 0x0003e40008121848 */
[----:B------:R-:W-:Y:S01]  /*4a9c0*/  USEL UR14, UR14, URZ, !UP0 ;  /* 0x0000003f0e0e7287 */ /* 0x000fe2000c000000 */
[----:B------:R-:W-:Y:S02]  /*4a9d0*/  IADD3.X R64, R64, UR4, RZ, P2, !PT ;  /* 0x0000000440407c10 */ /* 0x000fe400097fe4ff */
[----:B------:R-:W-:-:S03]  /*4a9e0*/  IADD3 R33, P3, R33, UR15, RZ ;  /* 0x0000000f21217c10 */ /* 0x000fc6000ff7e0ff */
[----:B------:R-:W-:Y:S02]  /*4a9f0*/  ISETP.NE.U32.AND P1, PT, RZ, UR14, PT ;  /* 0x0000000eff007c0c */ /* 0x000fe4000bf25070 */
[----:B-1----:R-:W-:Y:S01]  /*4aa00*/  MOV R20, R24 ;  /* 0x0000001800147202 */ /* 0x002fe20000000f00 */
[----:B------:R-:W-:Y:S01]  /*4aa10*/  IMAD.MOV.U32 R21, RZ, RZ, R64 ;  /* 0x000000ffff157224 */ /* 0x000fe200078e0040 */
[----:B------:R-:W-:Y:S01]  /*4aa20*/  IADD3.X R35, R35, UR4, RZ, P3, !PT ;  /* 0x0000000423237c10 */ /* 0x000fe20009ffe4ff */
[----:B------:R1:W-:Y:S04]  /*4aa30*/  STL [R1+0xbb4], R24 ;  /* 0x000bb41801007387 */ /* 0x0003e80000100800 */
[----:B------:R-:W-:Y:S04]  /*4aa40*/  STL [R1+0xbb0], R64 ;  /* 0x000bb04001007387 */ /* 0x000fe80000100800 */
[----:B------:R1:W-:Y:S04]  /*4aa50*/  STL [R1+0xc1c], R33 ;  /* 0x000c1c2101007387 */ /* 0x0003e80000100800 */
[----:B------:R1:W-:Y:S04]  /*4aa60*/  LDGSTS.E [R3+0x6b80], desc[UR8][R20.64], P0 ;  /* 0x06b8000014037fae */ /* 0x0003e80008121848 */
[----:B------:R-:W4:Y:S04]  /*4aa70*/  LDL.LU R67, [R1+0xc9c] ;  /* 0x000c9c0001437983 */ /* 0x000f280000300800 */
[----:B------:R-:W-:Y:S04]  /*4aa80*/  STL [R1+0xc18], R35 ;  /* 0x000c182301007387 */ /* 0x000fe80000100800 */
[----:B-1----:R-:W4:Y:S01]  /*4aa90*/  LDL.LU R24, [R1+0xca4] ;  /* 0x000ca40001187983 */ /* 0x002f220000300800 */
[----:B------:R-:W-:Y:S01]  /*4aaa0*/  MOV R20, R33 ;  /* 0x0000002100147202 */ /* 0x000fe20000000f00 */
[----:B------:R-:W-:-:S02]  /*4aab0*/  IMAD.MOV.U32 R21, RZ, RZ, R35 ;  /* 0x000000ffff157224 */ /* 0x000fc400078e0023 */
[----:B------:R-:W4:Y:S04]  /*4aac0*/  LDL.LU R68, [R1+0xc98] ;  /* 0x000c980001447983 */ /* 0x000f280000300800 */
[----:B------:R-:W4:Y:S04]  /*4aad0*/  LDL.LU R33, [R1+0xca0] ;  /* 0x000ca00001217983 */ /* 0x000f280000300800 */
[----:B------:R1:W-:Y:S01]  /*4aae0*/  LDGSTS.E [R3+0x7200], desc[UR8][R20.64], P1 ;  /* 0x0720000014037fae */ /* 0x0003e20008921848 */
[----:B--2---:R-:W-:-:S04]  /*4aaf0*/  IADD3 R25, P0, R25, UR15, RZ ;  /* 0x0000000f19197c10 */ /* 0x004fc8000ff1e0ff */
[----:B------:R-:W-:Y:S01]  /*4ab00*/  IADD3.X R34, R34, UR4, RZ, P0, !PT ;  /* 0x0000000422227c10 */ /* 0x000fe200087fe4ff */
[----:B------:R2:W-:Y:S01]  /*4ab10*/  STL [R1+0xc24], R25 ;  /* 0x000c241901007387 */ /* 0x0005e20000100800 */
[----:B-1----:R-:W-:-:S03]  /*4ab20*/  MOV R20, R25 ;  /* 0x0000001900147202 */ /* 0x002fc60000000f00 */
[----:B------:R-:W-:Y:S01]  /*4ab30*/  IMAD.MOV.U32 R21, RZ, RZ, R34 ;  /* 0x000000ffff157224 */ /* 0x000fe200078e0022 */
[----:B------:R-:W-:Y:S01]  /*4ab40*/  IADD3 R26, P2, R26, UR15, RZ ;  /* 0x0000000f1a1a7c10 */ /* 0x000fe2000ff5e0ff */
[----:B------:R-:W-:Y:S03]  /*4ab50*/  STL [R1+0xc20], R34 ;  /* 0x000c202201007387 */ /* 0x000fe60000100800 */
[----:B------:R-:W-:Y:S01]  /*4ab60*/  IADD3.X R32, R32, UR4, RZ, P2, !PT ;  /* 0x0000000420207c10 */ /* 0x000fe200097fe4ff */
[----:B------:R1:W-:Y:S04]  /*4ab70*/  STL [R1+0xc2c], R26 ;  /* 0x000c2c1a01007387 */ /* 0x0003e80000100800 */
[----:B--2---:R-:W2:Y:S04]  /*4ab80*/  LDL.LU R25, [R1+0xcac] ;  /* 0x000cac0001197983 */ /* 0x004ea80000300800 */
[----:B------:R1:W-:Y:S04]  /*4ab90*/  LDGSTS.E [R3+0x7280], desc[UR8][R20.64], P1 ;  /* 0x0728000014037fae */ /* 0x0003e80008921848 */
[----:B------:R-:W-:Y:S01]  /*4aba0*/  STL [R1+0xc28], R32 ;  /* 0x000c282001007387 */ /* 0x000fe20000100800 */
[----:B-1----:R-:W-:-:S03]  /*4abb0*/  MOV R20, R26 ;  /* 0x0000001a00147202 */ /* 0x002fc60000000f00 */
[----:B------:R-:W2:Y:S04]  /*4abc0*/  LDL.LU R26, [R1+0xca8] ;  /* 0x000ca800011a7983 */ /* 0x000ea80000300800 */
[----:B------:R-:W2:Y:S04]  /*4abd0*/  LDL.LU R34, [R1+0xcb4] ;  /* 0x000cb40001227983 */ /* 0x000ea80000300800 */
[----:B------:R-:W2:Y:S01]  /*4abe0*/  LDL.LU R65, [R1+0xd1c] ;  /* 0x000d1c0001417983 */ /* 0x000ea20000300800 */
[----:B---3--:R-:W-:-:S05]  /*4abf0*/  IADD3 R23, P0, R23, UR15, RZ ;  /* 0x0000000f17177c10 */ /* 0x008fca000ff1e0ff */
[----:B------:R-:W-:Y:S01]  /*4ac00*/  STL [R1+0xc34], R23 ;  /* 0x000c341701007387 */ /* 0x000fe20000100800 */
[----:B------:R-:W-:-:S05]  /*4ac10*/  IMAD.MOV.U32 R21, RZ, RZ, R32 ;  /* 0x000000ffff157224 */ /* 0x000fca00078e0020 */
[----:B------:R1:W-:Y:S01]  /*4ac20*/  LDGSTS.E [R3+0x7300], desc[UR8][R20.64], P1 ;  /* 0x0730000014037fae */ /* 0x0003e20008921848 */
[----:B----4-:R-:W-:-:S05]  /*4ac30*/  IADD3.X R27, R27, UR4, RZ, P0, !PT ;  /* 0x000000041b1b7c10 */ /* 0x010fca00087fe4ff */
[----:B------:R3:W-:Y:S04]  /*4ac40*/  STL [R1+0xc30], R27 ;  /* 0x000c301b01007387 */ /* 0x0007e80000100800 */
[----:B------:R-:W4:Y:S01]  /*4ac50*/  LDL.LU R64, [R1+0xcb0] ;  /* 0x000cb00001407983 */ /* 0x000f220000300800 */
[----:B-1----:R-:W-:-:S03]  /*4ac60*/  IMAD.MOV.U32 R21, RZ, RZ, R27 ;  /* 0x000000ffff157224 */ /* 0x002fc600078e001b */
[----:B------:R-:W4:Y:S04]  /*4ac70*/  LDL.LU R66, [R1+0xd18] ;  /* 0x000d180001427983 */ /* 0x000f280000300800 */
[----:B------:R-:W4:Y:S04]  /*4ac80*/  LDL.LU R35, [R1+0xd20] ;  /* 0x000d200001237983 */ /* 0x000f280000300800 */
[----:B---3--:R-:W3:Y:S01]  /*4ac90*/  LDL.LU R27, [R1+0xd24] ;  /* 0x000d2400011b7983 */ /* 0x008ee20000300800 */
[----:B------:R-:W-:-:S03]  /*4aca0*/  MOV R20, R23 ;  /* 0x0000001700147202 */ /* 0x000fc60000000f00 */
[----:B------:R-:W3:Y:S04]  /*4acb0*/  LDL.LU R32, [R1+0xd28] ;  /* 0x000d280001207983 */ /* 0x000ee80000300800 */
[----:B------:R-:W3:Y:S01]  /*4acc0*/  LDL.LU R23, [R1+0xd2c] ;  /* 0x000d2c0001177983 */ /* 0x000ee20000300800 */
[----:B------:R-:W-:-:S03]  /*4acd0*/  UISETP.GT.AND UP1, UPT, UR17, 0x3d, UPT ;  /* 0x0000003d1100788c */ /* 0x000fc6000bf24270 */
[----:B------:R1:W-:Y:S01]  /*4ace0*/  LDGSTS.E [R3+0x7380], desc[UR8][R20.64], P1 ;  /* 0x0738000014037fae */ /* 0x0003e20008921848 */
[----:B------:R-:W-:-:S04]  /*4acf0*/  USEL UR14, URZ, 0x4, !UP1 ;  /* 0x000000043f0e7887 */ /* 0x000fc8000c800000 */
[----:B------:R-:W-:Y:S01]  /*4ad00*/  USEL UR14, UR14, URZ, !UP0 ;  /* 0x0000003f0e0e7287 */ /* 0x000fe2000c000000 */
[----:B------:R-:W-:-:S05]  /*4ad10*/  IADD3 R67, P1, R67, UR15, RZ ;  /* 0x0000000f43437c10 */ /* 0x000fca000ff3e0ff */
[----:B------:R-:W-:Y:S02]  /*4ad20*/  ISETP.NE.U32.AND P0, PT, RZ, UR14, PT ;  /* 0x0000000eff007c0c */ /* 0x000fe4000bf05070 */
[----:B------:R-:W-:Y:S02]  /*4ad30*/  IADD3 R24, P2, R24, UR15, RZ ;  /* 0x0000000f18187c10 */ /* 0x000fe4000ff5e0ff */
[----:B------:R-:W-:Y:S02]  /*4ad40*/  IADD3.X R68, R68, UR4, RZ, P1, !PT ;  /* 0x0000000444447c10 */ /* 0x000fe40008ffe4ff */
[----:B-1----:R-:W-:Y:S02]  /*4ad50*/  MOV R20, R67 ;  /* 0x0000004300147202 */ /* 0x002fe40000000f00 */
[----:B------:R-:W-:Y:S01]  /*4ad60*/  IADD3.X R33, R33, UR4, RZ, P2, !PT ;  /* 0x0000000421217c10 */ /* 0x000fe200097fe4ff */
[----:B------:R-:W-:Y:S01]  /*4ad70*/  IMAD.MOV.U32 R21, RZ, RZ, R68 ;  /* 0x000000ffff157224 */ /* 0x000fe200078e0044 */
[----:B------:R-:W-:Y:S04]  /*4ad80*/  STL [R1+0xc9c], R67 ;  /* 0x000c9c4301007387 */ /* 0x000fe80000100800 */
[----:B------:R1:W-:Y:S04]  /*4ad90*/  LDGSTS.E [R3+0x7a00], desc[UR8][R20.64], P0 ;  /* 0x07a0000014037fae */ /* 0x0003e80008121848 */
[----:B------:R-:W-:Y:S04]  /*4ada0*/  STL [R1+0xc98], R68 ;  /* 0x000c984401007387 */ /* 0x000fe80000100800 */
[----:B------:R1:W-:Y:S02]  /*4adb0*/  STL [R1+0xca4], R24 ;  /* 0x000ca41801007387 */ /* 0x0003e40000100800 */
[----:B-1----:R-:W-:Y:S01]  /*4adc0*/  MOV R20, R24 ;  /* 0x0000001800147202 */ /* 0x002fe20000000f00 */
[----:B------:R-:W-:Y:S01]  /*4add0*/  IMAD.MOV.U32 R21, RZ, RZ, R33 ;  /* 0x000000ffff157224 */ /* 0x000fe200078e0021 */
[----:B------:R-:W-:Y:S04]  /*4ade0*/  STL [R1+0xca0], R33 ;  /* 0x000ca02101007387 */ /* 0x000fe80000100800 */
[----:B------:R-:W3:Y:S01]  /*4adf0*/  LDL.LU R24, [R1+0xd34] ;  /* 0x000d340001187983 */ /* 0x000ee20000300800 */
[----:B------:R-:W-:-:S03]  /*4ae00*/  UISETP.GT.AND UP1, UPT, UR17, 0x41, UPT ;  /* 0x000000411100788c */ /* 0x000fc6000bf24270 */
[----:B------:R1:W-:Y:S01]  /*4ae10*/  LDGSTS.E [R3+0x7a80], desc[UR8][R20.64], P0 ;  /* 0x07a8000014037fae */ /* 0x0003e20008121848 */
[----:B------:R-:W-:-:S04]  /*4ae20*/  USEL UR14, URZ, 0x4, !UP1 ;  /* 0x000000043f0e7887 */ /* 0x000fc8000c800000 */
[----:B------:R-:W-:Y:S01]  /*4ae30*/  USEL UR14, UR14, URZ, !UP0 ;  /* 0x0000003f0e0e7287 */ /* 0x000fe2000c000000 */
[----:B--2---:R-:W-:-:S04]  /*4ae40*/  IADD3 R25, P1, R25, UR15, RZ ;  /* 0x0000000f19197c10 */ /* 0x004fc8000ff3e0ff */
[----:B-1----:R-:W-:Y:S01]  /*4ae50*/  MOV R20, R25 ;  /* 0x0000001900147202 */ /* 0x002fe20000000f00 */
[----:B------:R1:W-:Y:S01]  /*4ae60*/  STL [R1+0xcac], R25 ;  /* 0x000cac1901007387 */ /* 0x0003e20000100800 */
[----:B------:R-:W-:-:S05]  /*4ae70*/  IADD3.X R26, R26, UR4, RZ, P1, !PT ;  /* 0x000000041a1a7c10 */ /* 0x000fca0008ffe4ff */
[----:B------:R2:W-:Y:S04]  /*4ae80*/  STL [R1+0xca8], R26 ;  /* 0x000ca81a01007387 */ /* 0x0005e80000100800 */
[----:B-1----:R-:W3:Y:S01]  /*4ae90*/  LDL.LU R25, [R1+0xd30] ;  /* 0x000d300001197983 */ /* 0x002ee20000300800 */
[----:B------:R-:W-:Y:S01]  /*4aea0*/  IADD3 R34, P2, R34, UR15, RZ ;  /* 0x0000000f22227c10 */ /* 0x000fe2000ff5e0ff */
[----:B------:R-:W-:Y:S01]  /*4aeb0*/  IMAD.MOV.U32 R21, RZ, RZ, R26 ;  /* 0x000000ffff157224 */ /* 0x000fe200078e001a */
[----:B------:R-:W-:Y:S01]  /*4aec0*/  IADD3 R65, P3, R65, UR15, RZ ;  /* 0x0000000f41417c10 */ /* 0x000fe2000ff7e0ff */
[----:B------:R-:W3:Y:S04]  /*4aed0*/  LDL.LU R33, [R1+0xd9c] ;  /* 0x000d9c0001217983 */ /* 0x000ee80000300800 */
[----:B--2---:R-:W2:Y:S01]  /*4aee0*/  LDL.LU R26, [R1+0xda4] ;  /* 0x000da400011a7983 */ /* 0x004ea20000300800 */
[----:B------:R-:W-:-:S03]  /*4aef0*/  ISETP.NE.U32.AND P1, PT, RZ, UR14, PT ;  /* 0x0000000eff007c0c */ /* 0x000fc6000bf25070 */
[----:B------:R-:W-:Y:S04]  /*4af00*/  STL [R1+0xcb4], R34 ;  /* 0x000cb42201007387 */ /* 0x000fe80000100800 */
[----:B------:R1:W-:Y:S02]  /*4af10*/  LDGSTS.E [R3+0x7b00], desc[UR8][R20.64], P0 ;  /* 0x07b0000014037fae */ /* 0x0003e40008121848 */
[----:B-1----:R-:W-:Y:S02]  /*4af20*/  MOV R20, R34 ;  /* 0x0000002200147202 */ /* 0x002fe40000000f00 */
[----:B----4-:R-:W-:-:S05]  /*4af30*/  IADD3.X R64, R64, UR4, RZ, P2, !PT ;  /* 0x0000000440407c10 */ /* 0x010fca00097fe4ff */
[----:B------:R1:W-:Y:S01]  /*4af40*/  STL [R1+0xcb0], R64 ;  /* 0x000cb04001007387 */ /* 0x0003e20000100800 */
[----:B------:R-:W-:-:S03]  /*4af50*/  IMAD.MOV.U32 R21, RZ, RZ, R64 ;  /* 0x000000ffff157224 */ /* 0x000fc600078e0040 */
[----:B------:R-:W-:Y:S01]  /*4af60*/  STL [R1+0xd1c], R65 ;  /* 0x000d1c4101007387 */ /* 0x000fe20000100800 */
[----:B------:R-:W-:-:S03]  /*4af70*/  IADD3.X R66, R66, UR4, RZ, P3, !PT ;  /* 0x0000000442427c10 */ /* 0x000fc60009ffe4ff */
[----:B------:R4:W-:Y:S04]  /*4af80*/  LDGSTS.E [R3+0x7b80], desc[UR8][R20.64], P0 ;  /* 0x07b8000014037fae */ /* 0x0009e80008121848 */
[----:B-1----:R-:W2:Y:S01]  /*4af90*/  LDL.LU R64, [R1+0xd98] ;  /* 0x000d980001407983 */ /* 0x002ea20000300800 */
[----:B---3--:R-:W-:Y:S02]  /*4afa0*/  IADD3 R27, P0, R27, UR15, RZ ;  /* 0x0000000f1b1b7c10 */ /* 0x008fe4000ff1e0ff */
[----:B------:R-:W-:Y:S02]  /*4afb0*/  IADD3 R23, P2, R23, UR15, RZ ;  /* 0x0000000f17177c10 */ /* 0x000fe4000ff5e0ff */
[----:B------:R-:W-:Y:S02]  /*4afc0*/  IADD3.X R35, R35, UR4, RZ, P0, !PT ;  /* 0x0000000423237c10 */ /* 0x000fe400087fe4ff */
[----:B----4-:R-:W-:Y:S01]  /*4afd0*/  MOV R20, R65 ;  /* 0x0000004100147202 */ /* 0x010fe20000000f00 */
[----:B------:R-:W-:Y:S01]  /*4afe0*/  IMAD.MOV.U32 R21, RZ, RZ, R66 ;  /* 0x000000ffff157224 */ /* 0x000fe200078e0042 */
[----:B------:R-:W-:Y:S01]  /*4aff0*/  STL [R1+0xd18], R66 ;  /* 0x000d184201007387 */ /* 0x000fe20000100800 */
[----:B------:R-:W-:-:S03]  /*4b000*/  IADD3.X R32, R32, UR4, RZ, P2, !PT ;  /* 0x0000000420207c10 */ /* 0x000fc600097fe4ff */
[----:B------:R-:W3:Y:S04]  /*4b010*/  LDL.LU R34, [R1+0xda0] ;  /* 0x000da00001227983 */ /* 0x000ee80000300800 */
[----:B------:R1:W-:Y:S04]  /*4b020*/  LDGSTS.E [R3+0x8200], desc[UR8][R20.64], P1 ;  /* 0x0820000014037fae */ /* 0x0003e80008921848 */
[----:B------:R4:W-:Y:S04]  /*4b030*/  STL [R1+0xd24], R27 ;  /* 0x000d241b01007387 */ /* 0x0009e80000100800 */
[----:B------:R-:W-:Y:S01]  /*4b040*/  STL [R1+0xd20], R35 ;  /* 0x000d202301007387 */ /* 0x000fe20000100800 */
[----:B-1----:R-:W-:Y:S01]  /*4b050*/  MOV R20, R27 ;  /* 0x0000001b00147202 */ /* 0x002fe20000000f00 */
[----:B------:R-:W-:-:S02]  /*4b060*/  IMAD.MOV.U32 R21, RZ, RZ, R35 ;  /* 0x000000ffff157224 */ /* 0x000fc400078e0023 */
[----:B------:R-:W-:Y:S04]  /*4b070*/  STL [R1+0xd2c], R23 ;  /* 0x000d2c1701007387 */ /* 0x000fe80000100800 */
[----:B----4-:R-:W4:Y:S04]  /*4b080*/  LDL.LU R27, [R1+0xdac] ;  /* 0x000dac00011b7983 */ /* 0x010f280000300800 */
[----:B------:R1:W-:Y:S04]  /*4b090*/  LDGSTS.E [R3+0x8280], desc[UR8][R20.64], P1 ;  /* 0x0828000014037fae */ /* 0x0003e80008921848 */
[----:B------:R1:W-:Y:S02]  /*4b0a0*/  STL [R1+0xd28], R32 ;  /* 0x000d282001007387 */ /* 0x0003e40000100800 */
[----:B-1----:R-:W-:-:S02]  /*4b0b0*/  IMAD.MOV.U32 R21, RZ, RZ, R32 ;  /* 0x000000ffff157224 */ /* 0x002fc400078e0020 */
[----:B------:R-:W4:Y:S01]  /*4b0c0*/  LDL.LU R32, [R1+0xda8] ;  /* 0x000da80001207983 */ /* 0x000f220000300800 */
[----:B------:R-:W-:Y:S02]  /*4b0d0*/  IADD3 R24, P0, R24, UR15, RZ ;  /* 0x0000000f18187c10 */ /* 0x000fe4000ff1e0ff */
[----:B------:R-:W-:Y:S01]  /*4b0e0*/  MOV R20, R23 ;  /* 0x0000001700147202 */ /* 0x000fe20000000f00 */
[----:B------:R-:W4:Y:S01]  /*4b0f0*/  LDL.LU R35, [R1+0xdb4] ;  /* 0x000db40001237983 */ /* 0x000f220000300800 */
[----:B------:R-:W-:-:S03]  /*4b100*/  UISETP.GT.AND UP1, UPT, UR17, 0x45, UPT ;  /* 0x000000451100788c */ /* 0x000fc6000bf24270 */
[----:B------:R-:W4:Y:S04]  /*4b110*/  LDL.LU R23, [R1+0xe1c] ;  /* 0x000e1c0001177983 */ /* 0x000f280000300800 */
[----:B------:R1:W-:Y:S04]  /*4b120*/  LDGSTS.E [R3+0x8300], desc[UR8][R20.64], P1 ;  /* 0x0830000014037fae */ /* 0x0003e80008921848 */
[----:B------:R-:W-:Y:S01]  /*4b130*/  STL [R1+0xd34], R24 ;  /* 0x000d341801007387 */ /* 0x000fe20000100800 */
[----:B------:R-:W-:Y:S01]  /*4b140*/  USEL UR14, URZ, 0x4, !UP1 ;  /* 0x000000043f0e7887 */ /* 0x000fe2000c800000 */
[----:B-1----:R-:W-:-:S03]  /*4b150*/  MOV R20, R24 ;  /* 0x0000001800147202 */ /* 0x002fc60000000f00 */
[----:B------:R-:W-:Y:S01]  /*4b160*/  USEL UR14, UR14, URZ, !UP0 ;  /* 0x0000003f0e0e7287 */ /* 0x000fe2000c000000 */
[----:B------:R-:W-:-:S05]  /*4b170*/  IADD3.X R25, R25, UR4, RZ, P0, !PT ;  /* 0x0000000419197c10 */ /* 0x000fca00087fe4ff */
[----:B------:R-:W-:Y:S01]  /*4b180*/  IMAD.MOV.U32 R21, RZ, RZ, R25 ;  /* 0x000000ffff157224 */ /* 0x000fe200078e0019 */
[----:B------:R1:W-:Y:S04]  /*4b190*/  STL [R1+0xd30], R25 ;  /* 0x000d301901007387 */ /* 0x0003e80000100800 */
[----:B------:R-:W4:Y:S04]  /*4b1a0*/  LDL.LU R65, [R1+0xdb0] ;  /* 0x000db00001417983 */ /* 0x000f280000300800 */
[----:B------:R1:W-:Y:S01]  /*4b1b0*/  LDGSTS.E [R3+0x8380], desc[UR8][R20.64], P1 ;  /* 0x0838000014037fae */ /* 0x0003e20008921848 */
[----:B------:R-:W-:-:S02]  /*4b1c0*/  IADD3 R33, P1, R33, UR15, RZ ;  /* 0x0000000f21217c10 */ /* 0x000fc4000ff3e0ff */
[----:B--2---:R-:W-:Y:S01]  /*4b1d0*/  IADD3 R26, P2, R26, UR15, RZ ;  /* 0x0000000f1a1a7c10 */ /* 0x004fe2000ff5e0ff */
[----:B------:R-:W2:Y:S04]  /*4b1e0*/  LDL.LU R66, [R1+0xe18] ;  /* 0x000e180001427983 */ /* 0x000ea80000300800 */
[----:B-1----:R-:W2:Y:S01]  /*4b1f0*/  LDL.LU R25, [R1+0xe24] ;  /* 0x000e240001197983 */ /* 0x002ea20000300800 */
[----:B------:R-:W-:-:S03]  /*4b200*/  ISETP.NE.U32.AND P0, PT, RZ, UR14, PT ;  /* 0x0000000eff007c0c */ /* 0x000fc6000bf05070 */
[----:B------:R-:W2:Y:S04]  /*4b210*/  LDL.LU R24, [R1+0xe2c] ;  /* 0x000e2c0001187983 */ /* 0x000ea80000300800 */
[----:B------:R-:W-:Y:S01]  /*4b220*/  STL [R1+0xd9c], R33 ;  /* 0x000d9c2101007387 */ /* 0x000fe20000100800 */
[----:B------:R-:W-:Y:S02]  /*4b230*/  MOV R20, R33 ;  /* 0x0000002100147202 */ /* 0x000fe40000000f00 */
[----:B------:R-:W-:-:S05]  /*4b240*/  IADD3.X R64, R64, UR4, RZ, P1, !PT ;  /* 0x0000000440407c10 */ /* 0x000fca0008ffe4ff */
[----:B------:R1:W-:Y:S01]  /*4b250*/  STL [R1+0xd98], R64 ;  /* 0x000d984001007387 */ /* 0x0003e20000100800 */
[----:B------:R-:W-:-:S03]  /*4b260*/  IMAD.MOV.U32 R21, RZ, RZ, R64 ;  /* 0x000000ffff157224 */ /* 0x000fc600078e0040 */
[----:B------:R3:W-:Y:S04]  /*4b270*/  STL [R1+0xda4], R26 ;  /* 0x000da41a01007387 */ /* 0x0007e80000100800 */
[----:B------:R3:W-:Y:S04]  /*4b280*/  LDGSTS.E [R3+0x8a00], desc[UR8][R20.64], P0 ;  /* 0x08a0000014037fae */ /* 0x0007e80008121848 */
[----:B-1----:R-:W2:Y:S01]  /*4b290*/  LDL.LU R64, [R1+0xe20] ;  /* 0x000e200001407983 */ /* 0x002ea20000300800 */
[----:B---3--:R-:W-:-:S05]  /*4b2a0*/  IADD3.X R34, R34, UR4, RZ, P2, !PT ;  /* 0x0000000422227c10 */ /* 0x008fca00097fe4ff */
[----:B------:R-:W-:Y:S01]  /*4b2b0*/  STL [R1+0xda0], R34 ;  /* 0x000da02201007387 */ /* 0x000fe20000100800 */
[----:B------:R-:W-:Y:S01]  /*4b2c0*/  MOV R20, R26 ;  /* 0x0000001a00147202 */ /* 0x000fe20000000f00 */
[----:B------:R-:W-:Y:S02]  /*4b2d0*/  IMAD.MOV.U32 R21, RZ, RZ, R34 ;  /* 0x000000ffff157224 */ /* 0x000fe400078e0022 */
[----:B------:R-:W3:Y:S04]  /*4b2e0*/  LDL.LU R33, [R1+0xe28] ;  /* 0x000e280001217983 */ /* 0x000ee80000300800 */
[----:B------:R-:W3:Y:S04]  /*4b2f0*/  LDL.LU R26, [R1+0xe34] ;  /* 0x000e3400011a7983 */ /* 0x000ee80000300800 */
[----:B------:R1:W-:Y:S01]  /*4b300*/  LDGSTS.E [R3+0x8a80], desc[UR8][R20.64], P0 ;  /* 0x08a8000014037fae */ /* 0x0003e20008121848 */
[----:B----4-:R-:W-:-:S05]  /*4b310*/  IADD3 R27, P1, R27, UR15, RZ ;  /* 0x0000000f1b1b7c10 */ /* 0x010fca000ff3e0ff */
[----:B------:R-:W-:Y:S01]  /*4b320*/  STL [R1+0xdac], R27 ;  /* 0x000dac1b01007387 */ /* 0x000fe20000100800 */
[----:B------:R-:W-:-:S05]  /*4b330*/  IADD3.X R32, R32, UR4, RZ, P1, !PT ;  /* 0x0000000420207c10 */ /* 0x000fca0008ffe4ff */
[----:B------:R4:W-:Y:S01]  /*4b340*/  STL [R1+0xda8], R32 ;  /* 0x000da82001007387 */ /* 0x0009e20000100800 */
[----:B-1----:R-:W-:-:S03]  /*4b350*/  IMAD.MOV.U32 R21, RZ, RZ, R32 ;  /* 0x000000ffff157224 */ /* 0x002fc600078e0020 */
[----:B----4-:R-:W4:Y:S01]  /*4b360*/  LDL.LU R32, [R1+0xe30] ;  /* 0x000e300001207983 */ /* 0x010f220000300800 */
[----:B------:R-:W-:Y:S01]  /*4b370*/  UISETP.GT.AND UP1, UPT, UR17, 0x49, UPT ;  /* 0x000000491100788c */ /* 0x000fe2000bf24270 */
[----:B------:R-:W-:Y:S02]  /*4b380*/  IADD3 R35, P2, R35, UR15, RZ ;  /* 0x0000000f23237c10 */ /* 0x000fe4000ff5e0ff */
[----:B------:R-:W-:Y:S01]  /*4b390*/  MOV R20, R27 ;  /* 0x0000001b00147202 */ /* 0x000fe20000000f00 */
[----:B------:R-:W-:Y:S01]  /*4b3a0*/  USEL UR14, URZ, 0x4, !UP1 ;  /* 0x000000043f0e7887 */ /* 0x000fe2000c800000 */
[----:B------:R-:W-:Y:S01]  /*4b3b0*/  IADD3 R23, P3, R23, UR15, RZ ;  /* 0x0000000f17177c10 */ /* 0x000fe2000ff7e0ff */
[----:B------:R-:W4:Y:S02]  /*4b3c0*/  LDL.LU R34, [R1+0xe9c] ;  /* 0x000e9c0001227983 */ /* 0x000f240000300800 */
[----:B------:R-:W-:Y:S02]  /*4b3d0*/  USEL UR14, UR14, URZ, !UP0 ;  /* 0x0000003f0e0e7287 */ /* 0x000fe4000c000000 */
[----:B------:R1:W-:Y:S04]  /*4b3e0*/  LDGSTS.E [R3+0x8b00], desc[UR8][R20.64], P0 ;  /* 0x08b0000014037fae */ /* 0x0003e80008121848 */
[----:B------:R-:W4:Y:S01]  /*4b3f0*/  LDL.LU R27, [R1+0xea4] ;  /* 0x000ea400011b7983 */ /* 0x000f220000300800 */
[----:B------:R-:W-:-:S03]  /*4b400*/  ISETP.NE.U32.AND P1, PT, RZ, UR14, PT ;  /* 0x0000000eff007c0c */ /* 0x000fc6000bf25070 */
[----:B------:R2:W-:Y:S01]  /*4b410*/  STL [R1+0xdb4], R35 ;  /* 0x000db42301007387 */ /* 0x0005e20000100800 */
[----:B-1----:R-:W-:Y:S02]  /*4b420*/  MOV R20, R35 ;  /* 0x0000002300147202 */ /* 0x002fe40000000f00 */
[----:B------:R-:W-:-:S05]  /*4b430*/  IADD3.X R65, R65, UR4, RZ, P2, !PT ;  /* 0x0000000441417c10 */ /* 0x000fca00097fe4ff */
[----:B------:R-:W-:Y:S01]  /*4b440*/  IMAD.MOV.U32 R21, RZ, RZ, R65 ;  /* 0x000000ffff157224 */ /* 0x000fe200078e0041 */
[----:B------:R1:W-:Y:S01]  /*4b450*/  STL [R1+0xdb0], R65 ;  /* 0x000db04101007387 */ /* 0x0003e20000100800 */
[----:B--2---:R-:W-:-:S03]  /*4b460*/  IADD3.X R66, R66, UR4, RZ, P3, !PT ;  /* 0x0000000442427c10 */ /* 0x004fc60009ffe4ff */
[----:B------:R2:W-:Y:S04]  /*4b470*/  STL [R1+0xe1c], R23 ;  /* 0x000e1c1701007387 */ /* 0x0005e80000100800 */
[----:B------:R-:W4:Y:S04]  /*4b480*/  LDL.LU R35, [R1+0xe98] ;  /* 0x000e980001237983 */ /* 0x000f280000300800 */
[----:B------:R2:W-:Y:S01]  /*4b490*/  LDGSTS.E [R3+0x8b80], desc[UR8][R20.64], P0 ;  /* 0x08b8000014037fae */ /* 0x0005e20008121848 */
[----:B------:R-:W-:Y:S02]  /*4b4a0*/  IADD3 R25, P0, R25, UR15, RZ ;  /* 0x0000000f19197c10 */ /* 0x000fe4000ff1e0ff */
[----:B------:R-:W-:Y:S01]  /*4b4b0*/  IADD3 R24, P2, R24, UR15, RZ ;  /* 0x0000000f18187c10 */ /* 0x000fe2000ff5e0ff */
[----:B------:R-:W-:Y:S04]  /*4b4c0*/  STL [R1+0xe18], R66 ;  /* 0x000e184201007387 */ /* 0x000fe80000100800 */
[----:B-1----:R-:W4:Y:S01]  /*4b4d0*/  LDL.LU R65, [R1+0xea0] ;  /* 0x000ea00001417983 */ /* 0x002f220000300800 */
[----:B--2---:R-:W-:Y:S01]  /*4b4e0*/  MOV R20, R23 ;  /* 0x0000001700147202 */ /* 0x004fe20000000f00 */
[----:B------:R-:W-:-:S02]  /*4b4f0*/  IMAD.MOV.U32 R21, RZ, RZ, R66 ;  /* 0x000000ffff157224 */ /* 0x000fc400078e0042 */
[----:B------:R-:W2:Y:S04]  /*4b500*/  LDL.LU R23, [R1+0xeac] ;  /* 0x000eac0001177983 */ /* 0x000ea80000300800 */
[----:B------:R1:W-:Y:S04]  /*4b510*/  STL [R1+0xe24], R25 ;  /* 0x000e241901007387 */ /* 0x0003e80000100800 */
[----:B------:R1:W-:Y:S02]  /*4b520*/  LDGSTS.E [R3+0x9200], desc[UR8][R20.64], P1 ;  /* 0x0920000014037fae */ /* 0x0003e40008921848 */
[----:B-1----:R-:W-:-:S02]  /*4b530*/  MOV R20, R25 ;  /* 0x0000001900147202 */ /* 0x002fc40000000f00 */
[----:B------:R-:W-:-:S05]  /*4b540*/  IADD3.X R64, R64, UR4, RZ, P0, !PT ;  /* 0x0000000440407c10 */ /* 0x000fca00087fe4ff */
[----:B------:R-:W-:Y:S04]  /*4b550*/  STL [R1+0xe20], R64 ;  /* 0x000e204001007387 */ /* 0x000fe80000100800 */
[----:B------:R-:W-:Y:S04]  /*4b560*/  STL [R1+0xe2c], R24 ;  /* 0x000e2c1801007387 */ /* 0x000fe80000100800 */
[----:B------:R-:W2:Y:S01]  /*4b570*/  LDL.LU R25, [R1+0xea8] ;  /* 0x000ea80001197983 */ /* 0x000ea20000300800 */
[----:B------:R-:W-:Y:S01]  /*4b580*/  IMAD.MOV.U32 R21, RZ, RZ, R64 ;  /* 0x000000ffff157224 */ /* 0x000fe200078e0040 */
[----:B---3--:R-:W-:-:S02]  /*4b590*/  IADD3.X R33, R33, UR4, RZ, P2, !PT ;  /* 0x0000000421217c10 */ /* 0x008fc400097fe4ff */
[----:B------:R-:W-:Y:S02]  /*4b5a0*/  IADD3 R26, P0, R26, UR15, RZ ;  /* 0x0000000f1a1a7c10 */ /* 0x000fe4000ff1e0ff */
[----:B------:R1:W-:Y:S04]  /*4b5b0*/  LDGSTS.E [R3+0x9280], desc[UR8][R20.64], P1 ;  /* 0x0928000014037fae */ /* 0x0003e80008921848 */
[----:B------:R3:W-:Y:S01]  /*4b5c0*/  STL [R1+0xe28], R33 ;  /* 0x000e282101007387 */ /* 0x0007e20000100800 */
[----:B-1----:R-:W-:Y:S01]  /*4b5d0*/  IMAD.MOV.U32 R21, RZ, RZ, R33 ;  /* 0x000000ffff157224 */ /* 0x002fe200078e0021 */
[----:B------:R-:W-:Y:S02]  /*4b5e0*/  MOV R20, R24 ;  /* 0x0000001800147202 */ /* 0x000fe40000000f00 */
[----:B---3--:R-:W3:Y:S04]  /*4b5f0*/  LDL.LU R33, [R1+0xeb4] ;  /* 0x000eb40001217983 */ /* 0x008ee80000300800 */
[----:B------:R-:W3:Y:S04]  /*4b600*/  LDL.LU R24, [R1+0xf1c] ;  /* 0x000f1c0001187983 */ /* 0x000ee80000300800 */
[----:B------:R-:W-:Y:S01]  /*4b610*/  STL [R1+0xe34], R26 ;  /* 0x000e341a01007387 */ /* 0x000fe20000100800 */
[----:B------:R-:W-:-:S03]  /*4b620*/  UISETP.GT.AND UP1, UPT, UR17, 0x4d, UPT ;  /* 0x0000004d1100788c */ /* 0x000fc6000bf24270 */
[----:B------:R1:W-:Y:S01]  /*4b630*/  LDGSTS.E [R3+0x9300], desc[UR8][R20.64], P1 ;  /* 0x0930000014037fae */ /* 0x0003e20008921848 */
[----:B----4-:R-:W-:-:S05]  /*4b640*/  IADD3.X R32, R32, UR4, RZ, P0, !PT ;  /* 0x0000000420207c10 */ /* 0x010fca00087fe4ff */
[----:B------:R4:W-:Y:S04]  /*4b650*/  STL [R1+0xe30], R32 ;  /* 0x000e302001007387 */ /* 0x0009e80000100800 */
[----:B------:R-:W3:Y:S01]  /*4b660*/  LDL.LU R66, [R1+0xeb0] ;  /* 0x000eb00001427983 */ /* 0x000ee20000300800 */
[----:B------:R-:W-:Y:S01]  /*4b670*/  USEL UR14, URZ, 0x4, !UP1 ;  /* 0x000000043f0e7887 */ /* 0x000fe2000c800000 */
[----:B-1----:R-:W-:Y:S01]  /*4b680*/  MOV R20, R26 ;  /* 0x0000001a00147202 */ /* 0x002fe20000000f00 */
[----:B------:R-:W-:Y:S01]  /*4b690*/  IMAD.MOV.U32 R21, RZ, RZ, R32 ;  /* 0x000000ffff157224 */ /* 0x000fe200078e0020 */
[----:B------:R-:W3:Y:S01]  /*4b6a0*/  LDL.LU R64, [R1+0xf18] ;  /* 0x000f180001407983 */ /* 0x000ee20000300800 */
[----:B------:R-:W-:-:S03]  /*4b6b0*/  USEL UR14, UR14, URZ, !UP0 ;  /* 0x0000003f0e0e7287 */ /* 0x000fc6000c000000 */
[----:B------:R1:W-:Y:S01]  /*4b6c0*/  LDGSTS.E [R3+0x9380], desc[UR8][R20.64], P1 ;  /* 0x0938000014037fae */ /* 0x0003e20008921848 */
[----:B------:R-:W-:Y:S02]  /*4b6d0*/  IADD3 R34, P1, R34, UR15, RZ ;  /* 0x0000000f22227c10 */ /* 0x000fe4000ff3e0ff */
[----:B------:R-:W-:Y:S01]  /*4b6e0*/  ISETP.NE.U32.AND P0, PT, RZ, UR14, PT ;  /* 0x0000000eff007c0c */ /* 0x000fe2000bf05070 */
[----:B----4-:R-:W4:Y:S01]  /*4b6f0*/  LDL.LU R32, [R1+0xf24] ;  /* 0x000f240001207983 */ /* 0x010f220000300800 */
[----:B------:R-:W-:-:S03]  /*4b700*/  IADD3 R27, P2, R27, UR15, RZ ;  /* 0x0000000f1b1b7c10 */ /* 0x000fc6000ff5e0ff */
[----:B------:R-:W4:Y:S04]  /*4b710*/  LDL.LU R26, [R1+0xf2c] ;  /* 0x000f2c00011a7983 */ /* 0x000f280000300800 */
[----:B------:R-:W-:Y:S01]  /*4b720*/  STL [R1+0xe9c], R34 ;  /* 0x000e9c2201007387 */ /* 0x000fe20000100800 */
[----:B-1----:R-:W-:Y:S02]  /*4b730*/  MOV R20, R34 ;  /* 0x0000002200147202 */ /* 0x002fe40000000f00 */
[----:B------:R-:W-:-:S05]  /*4b740*/  IADD3.X R35, R35, UR4, RZ, P1, !PT ;  /* 0x0000000423237c10 */ /* 0x000fca0008ffe4ff */
[----:B------:R1:W-:Y:S01]  /*4b750*/  STL [R1+0xe98], R35 ;  /* 0x000e982301007387 */ /* 0x0003e20000100800 */
[----:B------:R-:W-:-:S03]  /*4b760*/  IMAD.MOV.U32 R21, RZ, RZ, R35 ;  /* 0x000000ffff157224 */ /* 0x000fc600078e0023 */
[----:B------:R2:W-:Y:S01]  /*4b770*/  STL [R1+0xea4], R27 ;  /* 0x000ea41b01007387 */ /* 0x0005e20000100800 */
[----:B------:R-:W-:-:S03]  /*4b780*/  IADD3.X R65, R65, UR4, RZ, P2, !PT ;  /* 0x0000000441417c10 */ /* 0x000fc600097fe4ff */
[----:B------:R2:W-:Y:S04]  /*4b790*/  LDGSTS.E [R3+0x9a00], desc[UR8][R20.64], P0 ;  /* 0x09a0000014037fae */ /* 0x0005e80008121848 */
[----:B-1----:R-:W4:Y:S01]  /*4b7a0*/  LDL.LU R35, [R1+0xf20] ;  /* 0x000f200001237983 */ /* 0x002f220000300800 */
[----:B--2---:R-:W-:-:S03]  /*4b7b0*/  IADD3 R23, P1, R23, UR15, RZ ;  /* 0x0000000f17177c10 */ /* 0x004fc6000ff3e0ff */
[----:B------:R-:W-:Y:S01]  /*4b7c0*/  STL [R1+0xea0], R65 ;  /* 0x000ea04101007387 */ /* 0x000fe20000100800 */
[----:B------:R-:W-:Y:S01]  /*4b7d0*/  MOV R20, R27 ;  /* 0x0000001b00147202 */ /* 0x000fe20000000f00 */
[----:B------:R-:W-:Y:S02]  /*4b7e0*/  IMAD.MOV.U32 R21, RZ, RZ, R65 ;  /* 0x000000ffff157224 */ /* 0x000fe400078e0041 */
[----:B------:R-:W2:Y:S04]  /*4b7f0*/  LDL.LU R34, [R1+0xf28] ;  /* 0x000f280001227983 */ /* 0x000ea80000300800 */
[----:B------:R1:W-:Y:S04]  /*4b800*/  STL [R1+0xeac], R23 ;  /* 0x000eac1701007387 */ /* 0x0003e80000100800 */
[----:B------:R1:W-:Y:S02]  /*4b810*/  LDGSTS.E [R3+0x9a80], desc[UR8][R20.64], P0 ;  /* 0x09a8000014037fae */ /* 0x0003e40008121848 */
[----:B-1----:R-:W-:-:S02]  /*4b820*/  MOV R20, R23 ;  /* 0x0000001700147202 */ /* 0x002fc40000000f00 */
[----:B------:R-:W-:-:S05]  /*4b830*/  IADD3.X R25, R25, UR4, RZ, P1, !PT ;  /* 0x0000000419197c10 */ /* 0x000fca0008ffe4ff */
[----:B------:R1:W-:Y:S04]  /*4b840*/  STL [R1+0xea8], R25 ;  /* 0x000ea81901007387 */ /* 0x0003e80000100800 */
[----:B------:R-:W2:Y:S04]  /*4b850*/  LDL.LU R27, [R1+0xf30] ;  /* 0x000f3000011b7983 */ /* 0x000ea80000300800 */
[----:B------:R-:W2:Y:S01]  /*4b860*/  LDL.LU R23, [R1+0xf34] ;  /* 0x000f340001177983 */ /* 0x000ea20000300800 */
[----:B------:R-:W-:-:S03]  /*4b870*/  IMAD.MOV.U32 R21, RZ, RZ, R25 ;  /* 0x000000ffff157224 */ /* 0x000fc600078e0019 */
[----:B-1----:R-:W2:Y:S01]  /*4b880*/  LDL.LU R25, [R1+0xf9c] ;  /* 0x000f9c0001197983 */ /* 0x002ea20000300800 */
[----:B---3--:R-:W-:-:S03]  /*4b890*/  IADD3 R33, P2, R33, UR15, RZ ;  /* 0x0000000f21217c10 */ /* 0x008fc6000ff5e0ff */
[----:B------:R-:W3:Y:S01]  /*4b8a0*/  LDL.LU R65, [R1+0xfa4] ;  /* 0x000fa40001417983 */ /* 0x000ee20000300800 */
[----:B------:R-:W-:-:S03]  /*4b8b0*/  IADD3 R24, P3, R24, UR15, RZ ;  /* 0x0000000f18187c10 */ /* 0x000fc6000ff7e0ff */
[----:B------:R1:W-:Y:S04]  /*4b8c0*/  STL [R1+0xeb4], R33 ;  /* 0x000eb42101007387 */ /* 0x0003e80000100800 */
[----:B------:R1:W-:Y:S02]  /*4b8d0*/  LDGSTS.E [R3+0x9b00], desc[UR8][R20.64], P0 ;  /* 0x09b0000014037fae */ /* 0x0003e40008121848 */
[----:B-1----:R-:W-:Y:S02]  /*4b8e0*/  MOV R20, R33 ;  /* 0x0000002100147202 */ /* 0x002fe40000000f00 */
[----:B------:R-:W-:-:S05]  /*4b8f0*/  IADD3.X R66, R66, UR4, RZ, P2, !PT ;  /* 0x0000000442427c10 */ /* 0x000fca00097fe4ff */
[----:B------:R1:W-:Y:S04]  /*4b900*/  STL [R1+0xeb0], R66 ;  /* 0x000eb04201007387 */ /* 0x0003e80000100800 */
[----:B------:R4:W-:Y:S04]  /*4b910*/  STL [R1+0xf1c], R24 ;  /* 0x000f1c1801007387 */ /* 0x0009e80000100800 */
[----:B------:R-:W3:Y:S01]  /*4b920*/  LDL.LU R33, [R1+0xf98] ;  /* 0x000f980001217983 */ /* 0x000ee20000300800 */
[----:B------:R-:W-:-:S04]  /*4b930*/  UISETP.GT.AND UP1, UPT, UR17, 0x51, UPT ;  /* 0x000000511100788c */ /* 0x000fc8000bf24270 */
[----:B------:R-:W-:Y:S01]  /*4b940*/  USEL UR14, URZ, 0x4, !UP1 ;  /* 0x000000043f0e7887 */ /* 0x000fe2000c800000 */
[----:B------:R-:W-:-:S03]  /*4b950*/  IADD3.X R64, R64, UR4, RZ, P3, !PT ;  /* 0x0000000440407c10 */ /* 0x000fc60009ffe4ff */
[----:B------:R-:W-:Y:S01]  /*4b960*/  USEL UR14, UR14, URZ, !UP0 ;  /* 0x0000003f0e0e7287 */ /* 0x000fe2000c000000 */
[----:B------:R-:W-:Y:S01]  /*4b970*/  IMAD.MOV.U32 R21, RZ, RZ, R66 ;  /* 0x000000ffff157224 */ /* 0x000fe200078e0042 */
[----:B------:R-:W-:Y:S04]  /*4b980*/  STL [R1+0xf18], R64 ;  /* 0x000f184001007387 */ /* 0x000fe80000100800 */
[----:B------:R-:W-:Y:S01]  /*4b990*/  ISETP.NE.U32.AND P1, PT, RZ, UR14, PT ;  /* 0x0000000eff007c0c */ /* 0x000fe2000bf25070 */
[----:B-1----:R-:W3:Y:S04]  /*4b9a0*/  LDL.LU R66, [R1+0xfa0] ;  /* 0x000fa00001427983 */ /* 0x002ee80000300800 */
[----:B------:R1:W-:Y:S01]  /*4b9b0*/  LDGSTS.E [R3+0x9b80], desc[UR8][R20.64], P0 ;  /* 0x09b8000014037fae */ /* 0x0003e20008121848 */
[----:B----4-:R-:W-:-:S02]  /*4b9c0*/  IADD3 R32, P0, R32, UR15, RZ ;  /* 0x0000000f20207c10 */ /* 0x010fc4000ff1e0ff */
[----:B------:R-:W-:Y:S02]  /*4b9d0*/  IADD3 R26, P2, R26, UR15, RZ ;  /* 0x0000000f1a1a7c10 */ /* 0x000fe4000ff5e0ff */
[----:B-1----:R-:W-:Y:S01]  /*4b9e0*/  MOV R20, R24 ;  /* 0x0000001800147202 */ /* 0x002fe20000000f00 */
[----:B------:R-:W-:Y:S01]  /*4b9f0*/  IMAD.MOV.U32 R21, RZ, RZ, R64 ;  /* 0x000000ffff157224 */ /* 0x000fe200078e0040 */
[----:B------:R-:W4:Y:S04]  /*4ba00*/  LDL.LU R24, [R1+0xfac] ;  /* 0x000fac0001187983 */ /* 0x000f280000300800 */
[----:B------:R1:W-:Y:S04]  /*4ba10*/  STL [R1+0xf24], R32 ;  /* 0x000f242001007387 */ /* 0x0003e80000100800 */
[----:B------:R1:W-:Y:S02]  /*4ba20*/  LDGSTS.E [R3+0xa200], desc[UR8][R20.64], P1 ;  /* 0x0a20000014037fae */ /* 0x0003e40008921848 */
[----:B-1----:R-:W-:-:S02]  /*4ba30*/  MOV R20, R32 ;  /* 0x0000002000147202 */ /* 0x002fc40000000f00 */
[----:B------:R-:W-:-:S05]  /*4ba40*/  IADD3.X R35, R35, UR4, RZ, P0, !PT ;  /* 0x0000000423237c10 */ /* 0x000fca00087fe4ff */
[----:B------:R1:W-:Y:S01]  /*4ba50*/  STL [R1+0xf20], R35 ;  /* 0x000f202301007387 */ /* 0x0003e20000100800 */
[----:B------:R-:W-:-:S03]  /*4ba60*/  IMAD.MOV.U32 R21, RZ, RZ, R35 ;  /* 0x000000ffff157224 */ /* 0x000fc600078e0023 */
[----:B------:R-:W-:Y:S01]  /*4ba70*/  STL [R1+0xf2c], R26 ;  /* 0x000f2c1a01007387 */ /* 0x000fe20000100800 */
[----:B--2---:R-:W-:-:S03]  /*4ba80*/  IADD3.X R34, R34, UR4, RZ, P2, !PT ;  /* 0x0000000422227c10 */ /* 0x004fc600097fe4ff */
[----:B------:R-:W2:Y:S04]  /*4ba90*/  LDL.LU R32, [R1+0xfa8] ;  /* 0x000fa80001207983 */ /* 0x000ea80000300800 */
[----:B------:R1:W-:Y:S04]  /*4baa0*/  LDGSTS.E [R3+0xa280], desc[UR8][R20.64], P1 ;  /* 0x0a28000014037fae */ /* 0x0003e80008921848 */
[----:B------:R1:W-:Y:S04]  /*4bab0*/  STL [R1+0xf28], R34 ;  /* 0x000f282201007387 */ /* 0x0003e80000100800 */
[----:B------:R-:W2:Y:S01]  /*4bac0*/  LDL.LU R64, [R1+0xfb0] ;  /* 0x000fb00001407983 */ /* 0x000ea20000300800 */
[----:B-1----:R-:W-:Y:S01]  /*4bad0*/  MOV R20, R26 ;  /* 0x0000001a00147202 */ /* 0x002fe20000000f00 */
[----:B------:R-:W-:-:S02]  /*4bae0*/  IMAD.MOV.U32 R21, RZ, RZ, R34 ;  /* 0x000000ffff157224 */ /* 0x000fc400078e0022 */
[----:B------:R-:W2:Y:S04]  /*4baf0*/  LDL.LU R35, [R1+0xfb4] ;  /* 0x000fb40001237983 */ /* 0x000ea80000300800 */
[----:B------:R1:W-:Y:S04]  /*4bb00*/  LDGSTS.E [R3+0xa300], desc[UR8][R20.64], P1 ;  /* 0x0a30000014037fae */ /* 0x0003e80008921848 */
[----:B------:R-:W2:Y:S04]  /*4bb10*/  LDL.LU R34, [R1+0x1018] ;  /* 0x0010180001227983 */ /* 0x000ea80000300800 */
[----:B------:R-:W2:Y:S01]  /*4bb20*/  LDL.LU R26, [R1+0x101c] ;  /* 0x00101c00011a7983 */ /* 0x000ea20000300800 */
[----:B------:R-:W-:-:S04]  /*4bb30*/  IADD3 R23, P0, R23, UR15, RZ ;  /* 0x0000000f17177c10 */ /* 0x000fc8000ff1e0ff */
[----:B------:R-:W-:Y:S02]  /*4bb40*/  IADD3.X R27, R27, UR4, RZ, P0, !PT ;  /* 0x000000041b1b7c10 */ /* 0x000fe400087fe4ff */
[----:B-1----:R-:W-:-:S03]  /*4bb50*/  MOV R20, R23 ;  /* 0x0000001700147202 */ /* 0x002fc60000000f00 */
[----:B------:R-:W-:-:S05]  /*4bb60*/  IMAD.MOV.U32 R21, RZ, RZ, R27 ;  /* 0x000000ffff157224 */ /* 0x000fca00078e001b */
[----:B------:R1:W-:Y:S01]  /*4bb70*/  LDGSTS.E [R3+0xa380], desc[UR8][R20.64], P1 ;  /* 0x0a38000014037fae */ /* 0x0003e20008921848 */
[----:B------:R-:W-:Y:S02]  /*4bb80*/  IADD3 R25, P1, R25, UR15, RZ ;  /* 0x0000000f19197c10 */ /* 0x000fe4000ff3e0ff */
[----:B---3--:R-:W-:Y:S01]  /*4bb90*/  IADD3 R65, P2, R65, UR15, RZ ;  /* 0x0000000f41417c10 */ /* 0x008fe2000ff5e0ff */
[----:B------:R-:W-:Y:S04]  /*4bba0*/  STL [R1+0xf34], R23 ;  /* 0x000f341701007387 */ /* 0x000fe80000100800 */
[----:B------:R3:W-:Y:S04]  /*4bbb0*/  STL [R1+0xf30], R27 ;  /* 0x000f301b01007387 */ /* 0x0007e80000100800 */
[----:B---3--:R-:W3:Y:S04]  /*4bbc0*/  LDL.LU R27, [R1+0x1024] ;  /* 0x00102400011b7983 */ /* 0x008ee80000300800 */
[----:B------:R-:W3:Y:S04]  /*4bbd0*/  LDL.LU R23, [R1+0x102c] ;  /* 0x00102c0001177983 */ /* 0x000ee80000300800 */
[----:B------:R-:W-:Y:S01]  /*4bbe0*/  STL [R1+0xf9c], R25 ;  /* 0x000f9c1901007387 */ /* 0x000fe20000100800 */
[----:B------:R-:W-:-:S05]  /*4bbf0*/  IADD3.X R33, R33, UR4, RZ, P1, !PT ;  /* 0x0000000421217c10 */ /* 0x000fca0008ffe4ff */
[----:B------:R1:W-:Y:S02]  /*4bc00*/  STL [R1+0xf98], R33 ;  /* 0x000f982101007387 */ /* 0x0003e40000100800 */
[----:B-1----:R-:W-:Y:S02]  /*4bc10*/  IMAD.MOV.U32 R21, RZ, RZ, R33 ;  /* 0x000000ffff157224 */ /* 0x002fe400078e0021 */
[----:B------:R-:W-:Y:S04]  /*4bc20*/  STL [R1+0xfa4], R65 ;  /* 0x000fa44101007387 */ /* 0x000fe80000100800 */
[----:B------:R-:W3:Y:S01]  /*4bc30*/  LDL.LU R33, [R1+0x1020] ;  /* 0x0010200001217983 */ /* 0x000ee20000300800 */
[----:B------:R-:W-:-:S04]  /*4bc40*/  UISETP.GT.AND UP1, UPT, UR17, 0x55, UPT ;  /* 0x000000551100788c */ /* 0x000fc8000bf24270 */
[----:B------:R-:W-:-:S04]  /*4bc50*/  USEL UR14, URZ, 0x4, !UP1 ;  /* 0x000000043f0e7887 */ /* 0x000fc8000c800000 */
[----:B------:R-:W-:Y:S01]  /*4bc60*/  USEL UR14, UR14, URZ, !UP0 ;  /* 0x0000003f0e0e7287 */ /* 0x000fe2000c000000 */
[----:B------:R-:W-:-:S05]  /*4bc70*/  IADD3.X R66, R66, UR4, RZ, P2, !PT ;  /* 0x0000000442427c10 */ /* 0x000fca00097fe4ff */
[----:B------:R-:W-:Y:S01]  /*4bc80*/  ISETP.NE.U32.AND P0, PT, RZ, UR14, PT ;  /* 0x0000000eff007c0c */ /* 0x000fe2000bf05070 */
[----:B------:R-:W-:Y:S01]  /*4bc90*/  STL [R1+0xfa0], R66 ;  /* 0x000fa04201007387 */ /* 0x000fe20000100800 */
[----:B------:R-:W-:-:S03]  /*4bca0*/  MOV R20, R25 ;  /* 0x0000001900147202 */ /* 0x000fc60000000f00 */
[----:B------:R-:W3:Y:S01]  /*4bcb0*/  LDL.LU R25, [R1+0x1028] ;  /* 0x0010280001197983 */ /* 0x000ee20000300800 */
[----:B----4-:R-:W-:-:S07]  /*4bcc0*/  IADD3 R24, P1, R24, UR15, RZ ;  /* 0x0000000f18187c10 */ /* 0x010fce000ff3e0ff */
[----:B------:R1:W-:Y:S04]  /*4bcd0*/  LDGSTS.E [R3+0xaa00], desc[UR8][R20.64], P0 ;  /* 0x0aa0000014037fae */ /* 0x0003e80008121848 */
[----:B------:R-:W-:Y:S01]  /*4bce0*/  STL [R1+0xfac], R24 ;  /* 0x000fac1801007387 */ /* 0x000fe20000100800 */
[----:B-1----:R-:W-:Y:S01]  /*4bcf0*/  MOV R20, R65 ;  /* 0x0000004100147202 */ /* 0x002fe20000000f00 */
[----:B------:R-:W-:-:S05]  /*4bd00*/  IMAD.MOV.U32 R21, RZ, RZ, R66 ;  /* 0x000000ffff157224 */ /* 0x000fca00078e0042 */
[----:B------:R1:W-:Y:S01]  /*4bd10*/  LDGSTS.E [R3+0xaa80], desc[UR8][R20.64], P0 ;  /* 0x0aa8000014037fae */ /* 0x0003e20008121848 */
[----:B------:R-:W-:-:S04]  /*4bd20*/  UISETP.GT.AND UP1, UPT, UR17, 0x59, UPT ;  /* 0x000000591100788c */ /* 0x000fc8000bf24270 */
[----:B------:R-:W-:Y:S01]  /*4bd30*/  USEL UR14, URZ, 0x4, !UP1 ;  /* 0x000000043f0e7887 */ /* 0x000fe2000c800000 */
[----:B-1----:R-:W-:-:S03]  /*4bd40*/  MOV R20, R24 ;  /* 0x0000001800147202 */ /* 0x002fc60000000f00 */
[----:B------:R-:W-:Y:S01]  /*4bd50*/  USEL UR14, UR14, URZ, !UP0 ;  /* 0x0000003f0e0e7287 */ /* 0x000fe2000c000000 */
[----:B--2---:R-:W-:-:S05]  /*4bd60*/  IADD3.X R32, R32, UR4, RZ, P1, !PT ;  /* 0x0000000420207c10 */ /* 0x004fca0008ffe4ff */
[----:B------:R1:W-:Y:S01]  /*4bd70*/  STL [R1+0xfa8], R32 ;  /* 0x000fa82001007387 */ /* 0x0003e20000100800 */
[----:B------:R-:W-:Y:S01]  /*4bd80*/  IMAD.MOV.U32 R21, RZ, RZ, R32 ;  /* 0x000000ffff157224 */ /* 0x000fe200078e0020 */
[----:B------:R-:W-:Y:S02]  /*4bd90*/  IADD3 R35, P2, R35, UR15, RZ ;  /* 0x0000000f23237c10 */ /* 0x000fe4000ff5e0ff */
[----:B-1----:R-:W2:Y:S04]  /*4bda0*/  LDL.LU R32, [R1+0x1030] ;  /* 0x0010300001207983 */ /* 0x002ea80000300800 */
[----:B------:R-:W4:Y:S01]  /*4bdb0*/  LDL.LU R24, [R1+0x1034] ;  /* 0x0010340001187983 */ /* 0x000f220000300800 */
[----:B------:R-:W-:Y:S02]  /*4bdc0*/  IADD3.X R64, R64, UR4, RZ, P2, !PT ;  /* 0x0000000440407c10 */ /* 0x000fe400097fe4ff */
[----:B------:R-:W-:Y:S01]  /*4bdd0*/  IADD3 R26, P3, R26, UR15, RZ ;  /* 0x0000000f1a1a7c10 */ /* 0x000fe2000ff7e0ff */
[----:B------:R-:W-:Y:S03]  /*4bde0*/  STL [R1+0xfb4], R35 ;  /* 0x000fb42301007387 */ /* 0x000fe60000100800 */
[----:B------:R-:W-:Y:S01]  /*4bdf0*/  IADD3.X R34, R34, UR4, RZ, P3, !PT ;  /* 0x0000000422227c10 */ /* 0x000fe20009ffe4ff */
[----:B------:R1:W-:Y:S01]  /*4be00*/  LDGSTS.E [R3+0xab00], desc[UR8][R20.64], P0 ;  /* 0x0ab0000014037fae */ /* 0x0003e20008121848 */
[----:B------:R-:W-:-:S03]  /*4be10*/  ISETP.NE.U32.AND P1, PT, RZ, UR14, PT ;  /* 0x0000000eff007c0c */ /* 0x000fc6000bf25070 */
[----:B------:R-:W-:Y:S04]  /*4be20*/  STL [R1+0xfb0], R64 ;  /* 0x000fb04001007387 */ /* 0x000fe80000100800 */
[----:B------:R3:W-:Y:S01]  /*4be30*/  STL [R1+0x101c], R26 ;  /* 0x00101c1a01007387 */ /* 0x0007e20000100800 */
[----:B-1----:R-:W-:Y:S01]  /*4be40*/  MOV R20, R35 ;  /* 0x0000002300147202 */ /* 0x002fe20000000f00 */
[----:B------:R-:W-:Y:S02]  /*4be50*/  IMAD.MOV.U32 R21, RZ, RZ, R64 ;  /* 0x000000ffff157224 */ /* 0x000fe400078e0040 */
[----:B------:R-:W2:Y:S04]  /*4be60*/  LDL.LU R67, [R1+0x109c] ;  /* 0x00109c0001437983 */ /* 0x000ea80000300800 */
[----:B------:R-:W-:Y:S04]  /*4be70*/  STL [R1+0x1018], R34 ;  /* 0x0010182201007387 */ /* 0x000fe80000100800 */
[----:B------:R-:W2:Y:S04]  /*4be80*/  LDL.LU R65, [R1+0x10a4] ;  /* 0x0010a40001417983 */ /* 0x000ea80000300800 */
[----:B------:R1:W-:Y:S04]  /*4be90*/  LDGSTS.E [R3+0xab80], desc[UR8][R20.64], P0 ;  /* 0x0ab8000014037fae */ /* 0x0003e80008121848 */
[----:B------:R-:W2:Y:S04]  /*4bea0*/  LDL.LU R68, [R1+0x1098] ;  /* 0x0010980001447983 */ /* 0x000ea80000300800 */
[----:B------:R-:W2:Y:S01]  /*4beb0*/  LDL.LU R66, [R1+0x10a0] ;  /* 0x0010a00001427983 */ /* 0x000ea20000300800 */
[----:B---3--:R-:W-:Y:S01]  /*4bec0*/  IADD3 R27, P0, R27, UR15, RZ ;  /* 0x0000000f1b1b7c10 */ /* 0x008fe2000ff1e0ff */
[----:B-1----:R-:W-:Y:S01]  /*4bed0*/  IMAD.MOV.U32 R21, RZ, RZ, R34 ;  /* 0x000000ffff157224 */ /* 0x002fe200078e0022 */
[----:B------:R-:W-:-:S02]  /*4bee0*/  MOV R20, R26 ;  /* 0x0000001a00147202 */ /* 0x000fc40000000f00 */
[----:B------:R-:W-:Y:S01]  /*4bef0*/  IADD3 R23, P2, R23, UR15, RZ ;  /* 0x0000000f17177c10 */ /* 0x000fe2000ff5e0ff */
[----:B------:R-:W3:Y:S04]  /*4bf00*/  LDL.LU R26, [R1+0x10ac] ;  /* 0x0010ac00011a7983 */ /* 0x000ee80000300800 */
[----:B------:R1:W-:Y:S04]  /*4bf10*/  STL [R1+0x1024], R27 ;  /* 0x0010241b01007387 */ /* 0x0003e80000100800 */
[----:B------:R1:W-:Y:S02]  /*4bf20*/  LDGSTS.E [R3+0xb200], desc[UR8][R20.64], P1 ;  /* 0x0b20000014037fae */ /* 0x0003e40008921848 */
[----:B-1----:R-:W-:-:S02]  /*4bf30*/  MOV R20, R27 ;  /* 0x0000001b00147202 */ /* 0x002fc40000000f00 */
[----:B------:R-:W-:-:S05]  /*4bf40*/  IADD3.X R33, R33, UR4, RZ, P0, !PT ;  /* 0x0000000421217c10 */ /* 0x000fca00087fe4ff */
[----:B------:R-:W-:Y:S04]  /*4bf50*/  STL [R1+0x1020], R33 ;  /* 0x0010202101007387 */ /* 0x000fe80000100800 */
[----:B------:R1:W-:Y:S04]  /*4bf60*/  STL [R1+0x102c], R23 ;  /* 0x00102c1701007387 */ /* 0x0003e80000100800 */
[----:B------:R-:W3:Y:S01]  /*4bf70*/  LDL.LU R27, [R1+0x10a8] ;  /* 0x0010a800011b7983 */ /* 0x000ee20000300800 */
[----:B------:R-:W-:-:S05]  /*4bf80*/  IMAD.MOV.U32 R21, RZ, RZ, R33 ;  /* 0x000000ffff157224 */ /* 0x000fca00078e0021 */
[----:B------:R1:W-:Y:S01]  /*4bf90*/  LDGSTS.E [R3+0xb280], desc[UR8][R20.64], P1 ;  /* 0x0b28000014037fae */ /* 0x0003e20008921848 */
[----:B------:R-:W-:-:S05]  /*4bfa0*/  IADD3.X R25, R25, UR4, RZ, P2, !PT ;  /* 0x0000000419197c10 */ /* 0x000fca00097fe4ff */
[----:B------:R1:W-:Y:S04]  /*4bfb0*/  STL [R1+0x1028], R25 ;  /* 0x0010281901007387 */ /* 0x0003e80000100800 */
[----:B------:R-:W3:Y:S01]  /*4bfc0*/  LDL.LU R64, [R1+0x10b0] ;  /* 0x0010b00001407983 */ /* 0x000ee20000300800 */
[----:B-1----:R-:W-:-:S03]  /*4bfd0*/  MOV R20, R23 ;  /* 0x0000001700147202 */ /* 0x002fc60000000f00 */
[----:B------:R-:W3:Y:S01]  /*4bfe0*/  LDL.LU R23, [R1+0x10b4] ;  /* 0x0010b40001177983 */ /* 0x000ee20000300800 */
[----:B------:R-:W-:-:S03]  /*4bff0*/  IMAD.MOV.U32 R21, RZ, RZ, R25 ;  /* 0x000000ffff157224 */ /* 0x000fc600078e0019 */
[----:B------:R-:W3:Y:S04]  /*4c000*/  LDL.LU R35, [R1+0x1118] ;  /* 0x0011180001237983 */ /* 0x000ee80000300800 */
[----:B------:R-:W3:Y:S01]  /*4c010*/  LDL.LU R25, [R1+0x111c] ;  /* 0x00111c0001197983 */ /* 0x000ee20000300800 */
[----:B------:R-:W-:-:S03]  /*4c020*/  UISETP.GT.AND UP1, UPT, UR17, 0x5d, UPT ;  /* 0x0000005d1100788c */ /* 0x000fc6000bf24270 */
[----:B------:R1:W-:Y:S01]  /*4c030*/  LDGSTS.E [R3+0xb300], desc[UR8][R20.64], P1 ;  /* 0x0b30000014037fae */ /* 0x0003e20008921848 */
[----:B------:R-:W-:-:S04]  /*4c040*/  USEL UR14, URZ, 0x4, !UP1 ;  /* 0x000000043f0e7887 */ /* 0x000fc8000c800000 */
[----:B------:R-:W-:Y:S01]  /*4c050*/  USEL UR14, UR14, URZ, !UP0 ;  /* 0x0000003f0e0e7287 */ /* 0x000fe2000c000000 */
[----:B----4-:R-:W-:-:S04]  /*4c060*/  IADD3 R24, P0, R24, UR15, RZ ;  /* 0x0000000f18187c10 */ /* 0x010fc8000ff1e0ff */
[----:B--2---:R-:W-:Y:S02]  /*4c070*/  IADD3.X R32, R32, UR4, RZ, P0, !PT ;  /* 0x0000000420207c10 */ /* 0x004fe400087fe4ff */
[----:B-1----:R-:W-:-:S03]  /*4c080*/  MOV R20, R24 ;  /* 0x0000001800147202 */ /* 0x002fc60000000f00 */
[----:B------:R-:W-:Y:S01]  /*4c090*/  IMAD.MOV.U32 R21, RZ, RZ, R32 ;  /* 0x000000ffff157224 */ /* 0x000fe200078e0020 */
[----:B------:R-:W-:Y:S01]  /*4c0a0*/  STL [R1+0x1034], R24 ;  /* 0x0010341801007387 */ /* 0x000fe20000100800 */
[----:B------:R-:W-:-:S03]  /*4c0b0*/  ISETP.NE.U32.AND P0, PT, RZ, UR14, PT ;  /* 0x0000000eff007c0c */ /* 0x000fc6000bf05070 */
[----:B------:R1:W-:Y:S04]  /*4c0c0*/  LDGSTS.E [R3+0xb380], desc[UR8][R20.64], P1 ;  /* 0x0b38000014037fae */ /* 0x0003e80008921848 */
[----:B------:R2:W-:Y:S04]  /*4c0d0*/  STL [R1+0x1030], R32 ;  /* 0x0010302001007387 */ /* 0x0005e80000100800 */
[----:B------:R-:W4:Y:S01]  /*4c0e0*/  LDL.LU R34, [R1+0x1120] ;  /* 0x0011200001227983 */ /* 0x000f220000300800 */
[----:B------:R-:W-:-:S03]  /*4c0f0*/  IADD3 R67, P1, R67, UR15, RZ ;  /* 0x0000000f43437c10 */ /* 0x000fc6000ff3e0ff */
[----:B------:R-:W4:Y:S04]  /*4c100*/  LDL.LU R33, [R1+0x1124] ;  /* 0x0011240001217983 */ /* 0x000f280000300800 */
[----:B--2---:R-:W2:Y:S01]  /*4c110*/  LDL.LU R32, [R1+0x1128] ;  /* 0x0011280001207983 */ /* 0x004ea20000300800 */
[----:B------:R-:W-:-:S03]  /*4c120*/  IADD3 R65, P2, R65, UR15, RZ ;  /* 0x0000000f41417c10 */ /* 0x000fc6000ff5e0ff */
[----:B------:R-:W2:Y:S01]  /*4c130*/  LDL.LU R24, [R1+0x112c] ;  /* 0x00112c0001187983 */ /* 0x000ea20000300800 */
[----:B-1----:R-:W-:Y:S02]  /*4c140*/  MOV R20, R67 ;  /* 0x0000004300147202 */ /* 0x002fe40000000f00 */
[----:B------:R-:W-:Y:S02]  /*4c150*/  IADD3.X R68, R68, UR4, RZ, P1, !PT ;  /* 0x0000000444447c10 */ /* 0x000fe40008ffe4ff */
[----:B------:R-:W-:-:S03]  /*4c160*/  IADD3.X R66, R66, UR4, RZ, P2, !PT ;  /* 0x0000000442427c10 */ /* 0x000fc600097fe4ff */
[----:B------:R-:W-:Y:S01]  /*4c170*/  IMAD.MOV.U32 R21, RZ, RZ, R68 ;  /* 0x000000ffff157224 */ /* 0x000fe200078e0044 */
[----:B------:R-:W-:Y:S04]  /*4c180*/  STL [R1+0x109c], R67 ;  /* 0x00109c4301007387 */ /* 0x000fe80000100800 */
[----:B------:R1:W-:Y:S01]  /*4c190*/  LDGSTS.E [R3+0xba00], desc[UR8][R20.64], P0 ;  /* 0x0ba0000014037fae */ /* 0x0003e20008121848 */
[----:B---3--:R-:W-:-:S03]  /*4c1a0*/  IADD3 R26, P1, R26, UR15, RZ ;  /* 0x0000000f1a1a7c10 */ /* 0x008fc6000ff3e0ff */
[----:B------:R-:W-:Y:S04]  /*4c1b0*/  STL [R1+0x1098], R68 ;  /* 0x0010984401007387 */ /* 0x000fe80000100800 */
[----:B------:R-:W-:Y:S01]  /*4c1c0*/  STL [R1+0x10a4], R65 ;  /* 0x0010a44101007387 */ /* 0x000fe20000100800 */
[----:B-1----:R-:W-:Y:S01]  /*4c1d0*/  MOV R20, R65 ;  /* 0x0000004100147202 */ /* 0x002fe20000000f00 */
[----:B------:R-:W-:Y:S02]  /*4c1e0*/  IMAD.MOV.U32 R21, RZ, RZ, R66 ;  /* 0x000000ffff157224 */ /* 0x000fe400078e0042 */
[----:B------:R-:W-:Y:S04]  /*4c1f0*/  STL [R1+0x10a0], R66 ;  /* 0x0010a04201007387 */ /* 0x000fe80000100800 */
[----:B------:R1:W-:Y:S04]  /*4c200*/  LDGSTS.E [R3+0xba80], desc[UR8][R20.64], P0 ;  /* 0x0ba8000014037fae */ /* 0x0003e80008121848 */
[----:B------:R-:W-:Y:S01]  /*4c210*/  STL [R1+0x10ac], R26 ;  /* 0x0010ac1a01007387 */ /* 0x000fe20000100800 */
[----:B-1----:R-:W-:-:S02]  /*4c220*/  MOV R20, R26 ;  /* 0x0000001a00147202 */ /* 0x002fc40000000f00 */
[----:B------:R-:W-:-:S05]  /*4c230*/  IADD3.X R27, R27, UR4, RZ, P1, !PT ;  /* 0x000000041b1b7c10 */ /* 0x000fca0008ffe4ff */
[----:B------:R1:W-:Y:S01]  /*4c240*/  STL [R1+0x10a8], R27 ;  /* 0x0010a81b01007387 */ /* 0x0003e20000100800 */
[----:B------:R-:W-:Y:S01]  /*4c250*/  IMAD.MOV.U32 R21, RZ, RZ, R27 ;  /* 0x000000ffff157224 */ /* 0x000fe200078e001b */
[----:B------:R-:W-:Y:S02]  /*4c260*/  UISETP.GT.AND UP1, UPT, UR17, 0x61, UPT ;  /* 0x000000611100788c */ /* 0x000fe4000bf24270 */
[----:B-1----:R-:W3:Y:S04]  /*4c270*/  LDL.LU R27, [R1+0x1130] ;  /* 0x00113000011b7983 */ /* 0x002ee80000300800 */
[----:B------:R-:W3:Y:S01]  /*4c280*/  LDL.LU R26, [R1+0x1134] ;  /* 0x00113400011a7983 */ /* 0x000ee20000300800 */
[----:B------:R-:W-:-:S03]  /*4c290*/  IADD3 R23, P2, R23, UR15, RZ ;  /* 0x0000000f17177c10 */ /* 0x000fc6000ff5e0ff */
[----:B------:R1:W-:Y:S01]  /*4c2a0*/  LDGSTS.E [R3+0xbb00], desc[UR8][R20.64], P0 ;  /* 0x0bb0000014037fae */ /* 0x0003e20008121848 */
[----:B------:R-:W-:Y:S02]  /*4c2b0*/  IADD3.X R64, R64, UR4, RZ, P2, !PT ;  /* 0x0000000440407c10 */ /* 0x000fe400097fe4ff */
[----:B------:R-:W-:Y:S01]  /*4c2c0*/  IADD3 R25, P3, R25, UR15, RZ ;  /* 0x0000000f19197c10 */ /* 0x000fe2000ff7e0ff */
[----:B------:R1:W-:Y:S01]  /*4c2d0*/  STL [R1+0x10b4], R23 ;  /* 0x0010b41701007387 */ /* 0x0003e20000100800 */
[----:B------:R-:W-:Y:S02]  /*4c2e0*/  USEL UR14, URZ, 0x4, !UP1 ;  /* 0x000000043f0e7887 */ /* 0x000fe4000c800000 */
[----:B------:R-:W-:Y:S01]  /*4c2f0*/  IADD3.X R35, R35, UR4, RZ, P3, !PT ;  /* 0x0000000423237c10 */ /* 0x000fe20009ffe4ff */
[----:B------:R-:W-:Y:S04]  /*4c300*/  STL [R1+0x10b0], R64 ;  /* 0x0010b04001007387 */ /* 0x000fe80000100800 */
[----:B------:R1:W-:Y:S02]  /*4c310*/  STL [R1+0x111c], R25 ;  /* 0x00111c1901007387 */ /* 0x0003e40000100800 */
[----:B-1----:R-:W-:-:S02]  /*4c320*/  MOV R20, R23 ;  /* 0x0000001700147202 */ /* 0x002fc40000000f00 */
[----:B------:R-:W3:Y:S01]  /*4c330*/  LDL.LU R67, [R1+0x119c] ;  /* 0x00119c0001437983 */ /* 0x000ee20000300800 */
[----:B------:R-:W-:Y:S01]  /*4c340*/  USEL UR14, UR14, URZ, !UP0 ;  /* 0x0000003f0e0e7287 */ /* 0x000fe2000c000000 */
[----:B------:R-:W-:Y:S02]  /*4c350*/  IMAD.MOV.U32 R21, RZ, RZ, R64 ;  /* 0x000000ffff157224 */ /* 0x000fe400078e0040 */
[----:B------:R1:W-:Y:S04]  /*4c360*/  STL [R1+0x1118], R35 ;  /* 0x0011182301007387 */ /* 0x0003e80000100800 */
[----:B------:R-:W3:Y:S04]  /*4c370*/  LDL.LU R23, [R1+0x11a4] ;  /* 0x0011a40001177983 */ /* 0x000ee80000300800 */
[----:B------:R-:W3:Y:S01]  /*4c380*/  LDL.LU R68, [R1+0x1198] ;  /* 0x0011980001447983 */ /* 0x000ee20000300800 */
[----:B------:R-:W-:-:S03]  /*4c390*/  ISETP.NE.U32.AND P1, PT, RZ, UR14, PT ;  /* 0x0000000eff007c0c */ /* 0x000fc6000bf25070 */
[----:B------:R1:W-:Y:S02]  /*4c3a0*/  LDGSTS.E [R3+0xbb80], desc[UR8][R20.64], P0 ;  /* 0x0bb8000014037fae */ /* 0x0003e40008121848 */
[----:B-1----:R-:W-:Y:S02]  /*4c3b0*/  MOV R20, R25 ;  /* 0x0000001900147202 */ /* 0x002fe40000000f00 */
[----:B------:R-:W3:Y:S01]  /*4c3c0*/  LDL.LU R25, [R1+0x11a0] ;  /* 0x0011a00001197983 */ /* 0x000ee20000300800 */
[----:B------:R-:W-:-:S05]  /*4c3d0*/  IMAD.MOV.U32 R21, RZ, RZ, R35 ;  /* 0x000000ffff157224 */ /* 0x000fca00078e0023 */
[----:B------:R1:W-:Y:S01]  /*4c3e0*/  LDGSTS.E [R3+0xc200], desc[UR8][R20.64], P1 ;  /* 0x0c20000014037fae */ /* 0x0003e20008921848 */
[----:B----4-:R-:W-:-:S04]  /*4c3f0*/  IADD3 R33, P0, R33, UR15, RZ ;  /* 0x0000000f21217c10 */ /* 0x010fc8000ff1e0ff */
[----:B------:R-:W-:Y:S01]  /*4c400*/  IADD3.X R34, R34, UR4, RZ, P0, !PT ;  /* 0x0000000422227c10 */ /* 0x000fe200087fe4ff */
[----:B------:R-:W-:Y:S01]  /*4c410*/  STL [R1+0x1124], R33 ;  /* 0x0011242101007387 */ /* 0x000fe20000100800 */
[----:B--2---:R-:W-:-:S03]  /*4c420*/  IADD3 R24, P2, R24, UR15, RZ ;  /* 0x0000000f18187c10 */ /* 0x004fc6000ff5e0ff */
[----:B------:R-:W-:Y:S01]  /*4c430*/  STL [R1+0x1120], R34 ;  /* 0x0011202201007387 */ /* 0x000fe20000100800 */
[----:B-1----:R-:W-:Y:S01]  /*4c440*/  MOV R20, R33 ;  /* 0x0000002100147202 */ /* 0x002fe20000000f00 */
[----:B------:R-:W-:Y:S01]  /*4c450*/  IMAD.MOV.U32 R21, RZ, RZ, R34 ;  /* 0x000000ffff157224 */ /* 0x000fe200078e0022 */
[----:B------:R-:W-:Y:S01]  /*4c460*/  IADD3.X R32, R32, UR4, RZ, P2, !PT ;  /* 0x0000000420207c10 */ /* 0x000fe200097fe4ff */
[----:B------:R1:W-:Y:S04]  /*4c470*/  STL [R1+0x112c], R24 ;  /* 0x00112c1801007387 */ /* 0x0003e80000100800 */
[----:B------:R-:W2:Y:S04]  /*4c480*/  LDL.LU R65, [R1+0x11ac] ;  /* 0x0011ac0001417983 */ /* 0x000ea80000300800 */
[----:B------:R-:W-:Y:S04]  /*4c490*/  STL [R1+0x1128], R32 ;  /* 0x0011282001007387 */ /* 0x000fe80000100800 */
[----:B------:R4:W-:Y:S04]  /*4c4a0*/  LDGSTS.E [R3+0xc280], desc[UR8][R20.64], P1 ;  /* 0x0c28000014037fae */ /* 0x0009e80008921848 */
[----:B------:R-:W2:Y:S04]  /*4c4b0*/  LDL.LU R66, [R1+0x11a8] ;  /* 0x0011a80001427983 */ /* 0x000ea80000300800 */
[----:B------:R-:W2:Y:S01]  /*4c4c0*/  LDL.LU R35, [R1+0x11b0] ;  /* 0x0011b00001237983 */ /* 0x000ea20000300800 */
[----:B----4-:R-:W-:-:S03]  /*4c4d0*/  MOV R20, R24 ;  /* 0x0000001800147202 */ /* 0x010fc60000000f00 */
[----:B-1----:R-:W4:Y:S01]  /*4c4e0*/  LDL.LU R24, [R1+0x11b4] ;  /* 0x0011b40001187983 */ /* 0x002f220000300800 */
[----:B------:R-:W-:-:S03]  /*4c4f0*/  IMAD.MOV.U32 R21, RZ, RZ, R32 ;  /* 0x000000ffff157224 */ /* 0x000fc600078e0020 */
[----:B------:R-:W4:Y:S04]  /*4c500*/  LDL.LU R64, [R1+0x1218] ;  /* 0x0012180001407983 */ /* 0x000f280000300800 */
[----:B------:R-:W4:Y:S04]  /*4c510*/  LDL.LU R34, [R1+0x121c] ;  /* 0x00121c0001227983 */ /* 0x000f280000300800 */
[----:B------:R1:W-:Y:S01]  /*4c520*/  LDGSTS.E [R3+0xc300], desc[UR8][R20.64], P1 ;  /* 0x0c30000014037fae */ /* 0x0003e20008921848 */
[----:B---3--:R-:W-:-:S04]  /*4c530*/  IADD3 R26, P0, R26, UR15, RZ ;  /* 0x0000000f1a1a7c10 */ /* 0x008fc8000ff1e0ff */
[----:B------:R-:W-:Y:S01]  /*4c540*/  IADD3.X R27, R27, UR4, RZ, P0, !PT ;  /* 0x000000041b1b7c10 */ /* 0x000fe200087fe4ff */
[----:B------:R3:W-:Y:S01]  /*4c550*/  STL [R1+0x1134], R26 ;  /* 0x0011341a01007387 */ /* 0x0007e20000100800 */
[----:B-1----:R-:W-:-:S03]  /*4c560*/  MOV R20, R26 ;  /* 0x0000001a00147202 */ /* 0x002fc60000000f00 */
[----:B------:R1:W-:Y:S04]  /*4c570*/  STL [R1+0x1130], R27 ;  /* 0x0011301b01007387 */ /* 0x0003e80000100800 */
[----:B------:R-:W4:Y:S04]  /*4c580*/  LDL.LU R33, [R1+0x1220] ;  /* 0x0012200001217983 */ /* 0x000f280000300800 */
[----:B---3--:R-:W3:Y:S01]  /*4c590*/  LDL.LU R26, [R1+0x1224] ;  /* 0x00122400011a7983 */ /* 0x008ee20000300800 */
[----:B------:R-:W-:-:S03]  /*4c5a0*/  IMAD.MOV.U32 R21, RZ, RZ, R27 ;  /* 0x000000ffff157224 */ /* 0x000fc600078e001b */
[----:B------:R-:W3:Y:S04]  /*4c5b0*/  LDL.LU R32, [R1+0x1228] ;  /* 0x0012280001207983 */ /* 0x000ee80000300800 */
[----:B-1----:R-:W3:Y:S01]  /*4c5c0*/  LDL.LU R27, [R1+0x122c] ;  /* 0x00122c00011b7983 */ /* 0x002ee20000300800 */
[----:B------:R-:W-:-:S03]  /*4c5d0*/  UISETP.GT.AND UP1, UPT, UR17, 0x65, UPT ;  /* 0x000000651100788c */ /* 0x000fc6000bf24270 */
[----:B------:R1:W-:Y:S01]  /*4c5e0*/  LDGSTS.E [R3+0xc380], desc[UR8][R20.64], P1 ;  /* 0x0c38000014037fae */ /* 0x0003e20008921848 */
[----:B------:R-:W-:-:S04]  /*4c5f0*/  USEL UR14, URZ, 0x4, !UP1 ;  /* 0x000000043f0e7887 */ /* 0x000fc8000c800000 */
[----:B------:R-:W-:Y:S01]  /*4c600*/  USEL UR14, UR14, URZ, !UP0 ;  /* 0x0000003f0e0e7287 */ /* 0x000fe2000c000000 */
[----:B------:R-:W-:-:S05]  /*4c610*/  IADD3 R67, P1, R67, UR15, RZ ;  /* 0x0000000f43437c10 */ /* 0x000fca000ff3e0ff */
[----:B------:R-:W-:Y:S02]  /*4c620*/  ISETP.NE.U32.AND P0, PT, RZ, UR14, PT ;  /* 0x0000000eff007c0c */ /* 0x000fe4000bf05070 */
[----:B------:R-:W-:Y:S02]  /*4c630*/  IADD3.X R68, R68, UR4, RZ, P1, !PT ;  /* 0x0000000444447c10 */ /* 0x000fe40008ffe4ff */
[----:B------:R-:W-:Y:S02]  /*4c640*/  IADD3 R23, P2, R23, UR15, RZ ;  /* 0x0000000f17177c10 */ /* 0x000fe4000ff5e0ff */
[----:B-1----:R-:W-:Y:S01]  /*4c650*/  MOV R20, R67 ;  /* 0x0000004300147202 */ /* 0x002fe20000000f00 */
[----:B------:R-:W-:Y:S01]  /*4c660*/  IMAD.MOV.U32 R21, RZ, RZ, R68 ;  /* 0x000000ffff157224 */ /* 0x000fe200078e0044 */
[----:B------:R-:W-:Y:S01]  /*4c670*/  STL [R1+0x119c], R67 ;  /* 0x00119c4301007387 */ /* 0x000fe20000100800 */
[----:B------:R-:W-:-:S03]  /*4c680*/  IADD3.X R25, R25, UR4, RZ, P2, !PT ;  /* 0x0000000419197c10 */ /* 0x000fc600097fe4ff */
[----:B------:R-:W-:Y:S04]  /*4c690*/  STL [R1+0x1198], R68 ;  /* 0x0011984401007387 */ /* 0x000fe80000100800 */
[----:B------:R-:W-:Y:S04]  /*4c6a0*/  STL [R1+0x11a4], R23 ;  /* 0x0011a41701007387 */ /* 0x000fe80000100800 */
[----:B------:R1:W-:Y:S04]  /*4c6b0*/  LDGSTS.E [R3+0xca00], desc[UR8][R20.64], P0 ;  /* 0x0ca0000014037fae */ /* 0x0003e80008121848 */
[----:B------:R1:W-:Y:S02]  /*4c6c0*/  STL [R1+0x11a0], R25 ;  /* 0x0011a01901007387 */ /* 0x0003e40000100800 */
[----:B-1----:R-:W-:Y:S01]  /*4c6d0*/  IMAD.MOV.U32 R21, RZ, RZ, R25 ;  /* 0x000000ffff157224 */ /* 0x002fe200078e0019 */
[----:B------:R-:W-:Y:S01]  /*4c6e0*/  MOV R20, R23 ;  /* 0x0000001700147202 */ /* 0x000fe20000000f00 */
[----:B------:R-:W3:Y:S04]  /*4c6f0*/  LDL.LU R25, [R1+0x1230] ;  /* 0x0012300001197983 */ /* 0x000ee80000300800 */
[----:B------:R-:W3:Y:S01]  /*4c700*/  LDL.LU R23, [R1+0x1234] ;  /* 0x0012340001177983 */ /* 0x000ee20000300800 */
[----:B------:R-:W-:-:S03]  /*4c710*/  UISETP.GT.AND UP1, UPT, UR17, 0x69, UPT ;  /* 0x000000691100788c */ /* 0x000fc6000bf24270 */
[----:B------:R1:W-:Y:S01]  /*4c720*/  LDGSTS.E [R3+0xca80], desc[UR8][R20.64], P0 ;  /* 0x0ca8000014037fae */ /* 0x0003e20008121848 */
[----:B------:R-:W-:-:S04]  /*4c730*/  USEL UR14, URZ, 0x4, !UP1 ;  /* 0x000000043f0e7887 */ /* 0x000fc8000c800000 */
[----:B------:R-:W-:Y:S01]  /*4c740*/  USEL UR14, UR14, URZ, !UP0 ;  /* 0x0000003f0e0e7287 */ /* 0x000fe2000c000000 */
[----:B--2---:R-:W-:-:S04]  /*4c750*/  IADD3 R65, P1, R65, UR15, RZ ;  /* 0x0000000f41417c10 */ /* 0x004fc8000ff3e0ff */
[----:B-1----:R-:W-:Y:S02]  /*4c760*/  MOV R20, R65 ;  /* 0x0000004100147202 */ /* 0x002fe40000000f00 */
[----:B------:R-:W-:-:S05]  /*4c770*/  IADD3.X R66, R66, UR4, RZ, P1, !PT ;  /* 0x0000000442427c10 */ /* 0x000fca0008ffe4ff */
[----:B------:R-:W-:Y:S01]  /*4c780*/  IMAD.MOV.U32 R21, RZ, RZ, R66 ;  /* 0x000000ffff157224 */ /* 0x000fe200078e0042 */
[----:B----4-:R-:W-:-:S04]  /*4c790*/  IADD3 R24, P2, R24, UR15, RZ ;  /* 0x0000000f18187c10 */ /* 0x010fc8000ff5e0ff */
[----:B------:R1:W-:Y:S01]  /*4c7a0*/  LDGSTS.E [R3+0xcb00], desc[UR8][R20.64], P0 ;  /* 0x0cb0000014037fae */ /* 0x0003e20008121848 */
[----:B------:R-:W-:-:S03]  /*4c7b0*/  IADD3.X R35, R35, UR4, RZ, P2, !PT ;  /* 0x0000000423237c10 */ /* 0x000fc600097fe4ff */
[----:B------:R-:W-:Y:S01]  /*4c7c0*/  STL [R1+0x11ac], R65 ;  /* 0x0011ac4101007387 */ /* 0x000fe20000100800 */
[----:B------:R-:W-:-:S03]  /*4c7d0*/  IADD3 R34, P3, R34, UR15, RZ ;  /* 0x0000000f22227c10 */ /* 0x000fc6000ff7e0ff */
[----:B------:R-:W-:Y:S01]  /*4c7e0*/  STL [R1+0x11a8], R66 ;  /* 0x0011a84201007387 */ /* 0x000fe20000100800 */
[----:B------:R-:W-:Y:S02]  /*4c7f0*/  ISETP.NE.U32.AND P1, PT, RZ, UR14, PT ;  /* 0x0000000eff007c0c */ /* 0x000fe4000bf25070 */
[----:B-1----:R-:W-:Y:S01]  /*4c800*/  MOV R20, R24 ;  /* 0x0000001800147202 */ /* 0x002fe20000000f00 */
[----:B------:R-:W-:Y:S01]  /*4c810*/  IMAD.MOV.U32 R21, RZ, RZ, R35 ;  /* 0x000000ffff157224 */ /* 0x000fe200078e0023 */
[----:B------:R-:W-:Y:S01]  /*4c820*/  IADD3.X R64, R64, UR4, RZ, P3, !PT ;  /* 0x0000000440407c10 */ /* 0x000fe20009ffe4ff */
[----:B------:R-:W-:Y:S04]  /*4c830*/  STL [R1+0x11b4], R24 ;  /* 0x0011b41801007387 */ /* 0x000fe80000100800 */
[----:B------:R1:W-:Y:S04]  /*4c840*/  STL [R1+0x11b0], R35 ;  /* 0x0011b02301007387 */ /* 0x0003e80000100800 */
[----:B------:R-:W-:Y:S04]  /*4c850*/  STL [R1+0x121c], R34 ;  /* 0x00121c2201007387 */ /* 0x000fe80000100800 */
[----:B------:R2:W-:Y:S04]  /*4c860*/  LDGSTS.E [R3+0xcb80], desc[UR8][R20.64], P0 ;  /* 0x0cb8000014037fae */ /* 0x0005e80008121848 */
[----:B-1----:R-:W4:Y:S04]  /*4c870*/  LDL.LU R35, [R1+0x129c] ;  /* 0x00129c0001237983 */ /* 0x002f280000300800 */
[----:B------:R1:W-:Y:S04]  /*4c880*/  STL [R1+0x1218], R64 ;  /* 0x0012184001007387 */ /* 0x0003e80000100800 */
[----:B------:R-:W4:Y:S01]  /*4c890*/  LDL.LU R24, [R1+0x12a4] ;  /* 0x0012a40001187983 */ /* 0x000f220000300800 */
[----:B--2---:R-:W-:Y:S01]  /*4c8a0*/  IMAD.MOV.U32 R21, RZ, RZ, R64 ;  /* 0x000000ffff157224 */ /* 0x004fe200078e0040 */
[----:B------:R-:W-:-:S02]  /*4c8b0*/  MOV R20, R34 ;  /* 0x0000002200147202 */ /* 0x000fc40000000f00 */
[----:B-1----:R-:W2:Y:S04]  /*4c8c0*/  LDL.LU R64, [R1+0x1298] ;  /* 0x0012980001407983 */ /* 0x002ea80000300800 */
[----:B------:R-:W2:Y:S04]  /*4c8d0*/  LDL.LU R34, [R1+0x12a0] ;  /* 0x0012a00001227983 */ /* 0x000ea80000300800 */
[----:B------:R1:W-:Y:S01]  /*4c8e0*/  LDGSTS.E [R3+0xd200], desc[UR8][R20.64], P1 ;  /* 0x0d20000014037fae */ /* 0x0003e20008921848 */
[----:B---3--:R-:W-:-:S04]  /*4c8f0*/  IADD3 R26, P0, R26, UR15, RZ ;  /* 0x0000000f1a1a7c10 */ /* 0x008fc8000ff1e0ff */
[----:B------:R-:W-:Y:S01]  /*4c900*/  IADD3.X R33, R33, UR4, RZ, P0, !PT ;  /* 0x0000000421217c10 */ /* 0x000fe200087fe4ff */
[----:B------:R3:W-:Y:S01]  /*4c910*/  STL [R1+0x1224], R26 ;  /* 0x0012241a01007387 */ /* 0x0007e20000100800 */
[----:B------:R-:W-:-:S03]  /*4c920*/  IADD3 R27, P2, R27, UR15, RZ ;  /* 0x0000000f1b1b7c10 */ /* 0x000fc6000ff5e0ff */
[----:B------:R3:W-:Y:S01]  /*4c930*/  STL [R1+0x1220], R33 ;  /* 0x0012202101007387 */ /* 0x0007e20000100800 */
[----:B-1----:R-:W-:Y:S02]  /*4c940*/  MOV R20, R26 ;  /* 0x0000001a00147202 */ /* 0x002fe40000000f00 */
[----:B------:R-:W-:Y:S01]  /*4c950*/  IADD3.X R32, R32, UR4, RZ, P2, !PT ;  /* 0x0000000420207c10 */ /* 0x000fe200097fe4ff */
[----:B------:R-:W-:Y:S01]  /*4c960*/  STL [R1+0x122c], R27 ;  /* 0x00122c1b01007387 */ /* 0x000fe20000100800 */
[----:B------:R-:W-:-:S03]  /*4c970*/  IMAD.MOV.U32 R21, RZ, RZ, R33 ;  /* 0x000000ffff157224 */ /* 0x000fc600078e0021 */
[----:B---3--:R-:W3:Y:S04]  /*4c980*/  LDL.LU R26, [R1+0x12ac] ;  /* 0x0012ac00011a7983 */ /* 0x008ee80000300800 */
[----:B------:R1:W-:Y:S04]  /*4c990*/  STL [R1+0x1228], R32 ;  /* 0x0012282001007387 */ /* 0x0003e80000100800 */
[----:B------:R-:W3:Y:S01]  /*4c9a0*/  LDL.LU R33, [R1+0x12a8] ;  /* 0x0012a80001217983 */ /* 0x000ee20000300800 */
[----:B------:R-:W-:-:S03]  /*4c9b0*/  UISETP.GT.AND UP1, UPT, UR17, 0x6d, UPT ;  /* 0x0000006d1100788c */ /* 0x000fc6000bf24270 */
[----:B------:R1:W-:Y:S01]  /*4c9c0*/  LDGSTS.E [R3+0xd280], desc[UR8][R20.64], P1 ;  /* 0x0d28000014037fae */ /* 0x0003e20008921848 */
[----:B------:R-:W-:-:S04]  /*4c9d0*/  USEL UR14, URZ, 0x4, !UP1 ;  /* 0x000000043f0e7887 */ /* 0x000fc8000c800000 */
[----:B------:R-:W-:Y:S01]  /*4c9e0*/  USEL UR14, UR14, URZ, !UP0 ;  /* 0x0000003f0e0e7287 */ /* 0x000fe2000c000000 */
[----:B-1----:R-:W-:Y:S01]  /*4c9f0*/  MOV R20, R27 ;  /* 0x0000001b00147202 */ /* 0x002fe20000000f00 */
[----:B------:R-:W-:-:S05]  /*4ca00*/  IMAD.MOV.U32 R21, RZ, RZ, R32 ;  /* 0x000000ffff157224 */ /* 0x000fca00078e0020 */
[----:B------:R1:W-:Y:S01]  /*4ca10*/  LDGSTS.E [R3+0xd300], desc[UR8][R20.64], P1 ;  /* 0x0d30000014037fae */ /* 0x0003e20008921848 */
[----:B------:R-:W-:-:S04]  /*4ca20*/  IADD3 R23, P0, R23, UR15, RZ ;  /* 0x0000000f17177c10 */ /* 0x000fc8000ff1e0ff */
[----:B------:R-:W-:Y:S01]  /*4ca30*/  IADD3.X R25, R25, UR4, RZ, P0, !PT ;  /* 0x0000000419197c10 */ /* 0x000fe200087fe4ff */
[----:B------:R-:W-:Y:S04]  /*4ca40*/  STL [R1+0x1234], R23 ;  /* 0x0012341701007387 */ /* 0x000fe80000100800 */
[----:B------:R1:W-:Y:S04]  /*4ca50*/  STL [R1+0x1230], R25 ;  /* 0x0012301901007387 */ /* 0x0003e80000100800 */
[----:B------:R-:W3:Y:S04]  /*4ca60*/  LDL.LU R68, [R1+0x12b0] ;  /* 0x0012b00001447983 */ /* 0x000ee80000300800 */
[----:B------:R-:W3:Y:S01]  /*4ca70*/  LDL.LU R67, [R1+0x12b4] ;  /* 0x0012b40001437983 */ /* 0x000ee20000300800 */
[----:B-1----:R-:W-:Y:S01]  /*4ca80*/  MOV R20, R23 ;  /* 0x0000001700147202 */ /* 0x002fe20000000f00 */
[----:B------:R-:W-:-:S02]  /*4ca90*/  IMAD.MOV.U32 R21, RZ, RZ, R25 ;  /* 0x000000ffff157224 */ /* 0x000fc400078e0019 */
[----:B------:R-:W3:Y:S04]  /*4caa0*/  LDL.LU R66, [R1+0x1318] ;  /* 0x0013180001427983 */ /* 0x000ee80000300800 */
[----:B------:R-:W3:Y:S01]  /*4cab0*/  LDL.LU R65, [R1+0x131c] ;  /* 0x00131c0001417983 */ /* 0x000ee20000300800 */
[----:B------:R-:W-:-:S03]  /*4cac0*/  ISETP.NE.U32.AND P0, PT, RZ, UR14, PT ;  /* 0x0000000eff007c0c */ /* 0x000fc6000bf05070 */
[----:B------:R-:W3:Y:S04]  /*4cad0*/  LDL.LU R32, [R1+0x1320] ;  /* 0x0013200001207983 */ /* 0x000ee80000300800 */
[----:B------:R-:W3:Y:S04]  /*4cae0*/  LDL.LU R27, [R1+0x1324] ;  /* 0x00132400011b7983 */ /* 0x000ee80000300800 */
[----:B------:R1:W-:Y:S04]  /*4caf0*/  LDGSTS.E [R3+0xd380], desc[UR8][R20.64], P1 ;  /* 0x0d38000014037fae */ /* 0x0003e80008921848 */
[----:B------:R-:W3:Y:S04]  /*4cb00*/  LDL.LU R25, [R1+0x1328] ;  /* 0x0013280001197983 */ /* 0x000ee80000300800 */
[----:B------:R-:W3:Y:S01]  /*4cb10*/  LDL.LU R23, [R1+0x132c] ;  /* 0x00132c0001177983 */ /* 0x000ee20000300800 */
[----:B----4-:R-:W-:-:S04]  /*4cb20*/  IADD3 R35, P1, R35, UR15, RZ ;  /* 0x0000000f23237c10 */ /* 0x010fc8000ff3e0ff */
[----:B-1----:R-:W-:Y:S02]  /*4cb30*/  MOV R20, R35 ;  /* 0x0000002300147202 */ /* 0x002fe40000000f00 */
[----:B------:R-:W-:Y:S02]  /*4cb40*/  IADD3 R24, P2, R24, UR15, RZ ;  /* 0x0000000f18187c10 */ /* 0x000fe4000ff5e0ff */
[----:B--2---:R-:W-:Y:S02]  /*4cb50*/  IADD3.X R64, R64, UR4, RZ, P1, !PT ;  /* 0x0000000440407c10 */ /* 0x004fe40008ffe4ff */
[----:B------:R-:W-:-:S03]  /*4cb60*/  IADD3.X R34, R34, UR4, RZ, P2, !PT ;  /* 0x0000000422227c10 */ /* 0x000fc600097fe4ff */
[----:B------:R-:W-:Y:S01]  /*4cb70*/  IMAD.MOV.U32 R21, RZ, RZ, R64 ;  /* 0x000000ffff157224 */ /* 0x000fe200078e0040 */
[----:B------:R-:W-:Y:S04]  /*4cb80*/  STL [R1+0x129c], R35 ;  /* 0x00129c2301007387 */ /* 0x000fe80000100800 */
[----:B------:R1:W-:Y:S04]  /*4cb90*/  LDGSTS.E [R3+0xda00], desc[UR8][R20.64], P0 ;  /* 0x0da0000014037fae */ /* 0x0003e80008121848 */
[----:B------:R-:W-:Y:S04]  /*4cba0*/  STL [R1+0x1298], R64 ;  /* 0x0012984001007387 */ /* 0x000fe80000100800 */
[----:B------:R2:W-:Y:S01]  /*4cbb0*/  STL [R1+0x12a4], R24 ;  /* 0x0012a41801007387 */ /* 0x0005e20000100800 */
[----:B-1----:R-:W-:Y:S01]  /*4cbc0*/  MOV R20, R24 ;  /* 0x0000001800147202 */ /* 0x002fe20000000f00 */
[----:B------:R-:W-:-:S02]  /*4cbd0*/  IMAD.MOV.U32 R21, RZ, RZ, R34 ;  /* 0x000000ffff157224 */ /* 0x000fc400078e0022 */
[----:B------:R-:W-:Y:S04]  /*4cbe0*/  STL [R1+0x12a0], R34 ;  /* 0x0012a02201007387 */ /* 0x000fe80000100800 */
[----:B--2---:R-:W2:Y:S04]  /*4cbf0*/  LDL.LU R24, [R1+0x1334] ;  /* 0x0013340001187983 */ /* 0x004ea80000300800 */
[----:B------:R1:W-:Y:S01]  /*4cc00*/  LDGSTS.E [R3+0xda80], desc[UR8][R20.64], P0 ;  /* 0x0da8000014037fae */ /* 0x0003e20008121848 */
[----:B---3--:R-:W-:-:S04]  /*4cc10*/  IADD3 R26, P1, R26, UR15, RZ ;  /* 0x0000000f1a1a7c10 */ /* 0x008fc8000ff3e0ff */
[----:B------:R-:W-:Y:S01]  /*4cc20*/  IADD3.X R33, R33, UR4, RZ, P1, !PT ;  /* 0x0000000421217c10 */ /* 0x000fe20008ffe4ff */
[----:B------:R-:W-:Y:S04]  /*4cc30*/  STL [R1+0x12ac], R26 ;  /* 0x0012ac1a01007387 */ /* 0x000fe80000100800 */
[----:B------:R3:W-:Y:S01]  /*4cc40*/  STL [R1+0x12a8], R33 ;  /* 0x0012a82101007387 */ /* 0x0007e20000100800 */
[----:B-1----:R-:W-:-:S03]  /*4cc50*/  IMAD.MOV.U32 R21, RZ, RZ, R33 ;  /* 0x000000ffff157224 */ /* 0x002fc600078e0021 */
[----:B---3--:R-:W3:Y:S01]  /*4cc60*/  LDL.LU R33, [R1+0x1330] ;  /* 0x0013300001217983 */ /* 0x008ee20000300800 */
[----:B------:R-:W-:Y:S01]  /*4cc70*/  UISETP.GT.AND UP1, UPT, UR17, 0x71, UPT ;  /* 0x000000711100788c */ /* 0x000fe2000bf24270 */
[----:B------:R-:W-:Y:S02]  /*4cc80*/  MOV R20, R26 ;  /* 0x0000001a00147202 */ /* 0x000fe40000000f00 */
        /* <DEDUP_REMOVED lines=8> */
[----:B------:R-:W-:-:S04]  /*4cd10*/  IADD3 R67, P2, R67, UR15, RZ ;  /* 0x0000000f43437c10 */ /* 0x000fc8000ff5e0ff */
[----:B------:R-:W-:Y:S02]  /*4cd20*/  IADD3.X R68, R68, UR4, RZ, P2, !PT ;  /* 0x0000000444447c10 */ /* 0x000fe400097fe4ff */
[----:B-1----:R-:W-:Y:S02]  /*4cd30*/  MOV R20, R67 ;  /* 0x0000004300147202 */ /* 0x002fe40000000f00 */
[----:B------:R-:W-:Y:S01]  /*4cd40*/  IADD3 R65, P3, R65, UR15, RZ ;  /* 0x0000000f41417c10 */ /* 0x000fe2000ff7e0ff */
[----:B------:R-:W-:-:S03]  /*4cd50*/  IMAD.MOV.U32 R21, RZ, RZ, R68 ;  /* 0x000000ffff157224 */ /* 0x000fc600078e0044 */
[----:B------:R-:W-:Y:S02]  /*4cd60*/  IADD3.X R66, R66, UR4, RZ, P3, !PT ;  /* 0x0000000442427c10 */ /* 0x000fe40009ffe4ff */
[----:B------:R1:W-:Y:S01]  /*4cd70*/  LDGSTS.E [R3+0xdb80], desc[UR8][R20.64], P0 ;  /* 0x0db8000014037fae */ /* 0x0003e20008121848 */
[----:B------:R-:W-:-:S03]  /*4cd80*/  IADD3 R27, P0, R27, UR15, RZ ;  /* 0x0000000f1b1b7c10 */ /* 0x000fc6000ff1e0ff */
[----:B------:R-:W-:Y:S01]  /*4cd90*/  STL [R1+0x12b4], R67 ;  /* 0x0012b44301007387 */ /* 0x000fe20000100800 */
[----:B------:R-:W-:-:S03]  /*4cda0*/  IADD3.X R32, R32, UR4, RZ, P0, !PT ;  /* 0x0000000420207c10 */ /* 0x000fc600087fe4ff */
[----:B------:R-:W-:Y:S01]  /*4cdb0*/  STL [R1+0x12b0], R68 ;  /* 0x0012b04401007387 */ /* 0x000fe20000100800 */
[----:B-1----:R-:W-:Y:S01]  /*4cdc0*/  MOV R20, R65 ;  /* 0x0000004100147202 */ /* 0x002fe20000000f00 */
[----:B------:R-:W-:Y:S01]  /*4cdd0*/  IMAD.MOV.U32 R21, RZ, RZ, R66 ;  /* 0x000000ffff157224 */ /* 0x000fe200078e0042 */
[----:B------:R-:W-:Y:S01]  /*4cde0*/  IADD3 R23, P2, R23, UR15, RZ ;  /* 0x0000000f17177c10 */ /* 0x000fe2000ff5e0ff */
[----:B------:R-:W-:Y:S04]  /*4cdf0*/  STL [R1+0x131c], R65 ;  /* 0x00131c4101007387 */ /* 0x000fe80000100800 */
[----:B------:R-:W-:Y:S01]  /*4ce00*/  STL [R1+0x1318], R66 ;  /* 0x0013184201007387 */ /* 0x000fe20000100800 */
[----:B------:R-:W-:-:S03]  /*4ce10*/  IADD3.X R25, R25, UR4, RZ, P2, !PT ;  /* 0x0000000419197c10 */ /* 0x000fc600097fe4ff */
[----:B------:R1:W-:Y:S04]  /*4ce20*/  STL [R1+0x1324], R27 ;  /* 0x0013241b01007387 */ /* 0x0003e80000100800 */
[----:B------:R1:W-:Y:S04]  /*4ce30*/  LDGSTS.E [R3+0xe200], desc[UR8][R20.64], P1 ;  /* 0x0e20000014037fae */ /* 0x0003e80008921848 */
[----:B------:R1:W-:Y:S04]  /*4ce40*/  STL [R1+0x1320], R32 ;  /* 0x0013202001007387 */ /* 0x0003e80000100800 */
[----:B------:R-:W-:Y:S01]  /*4ce50*/  STL [R1+0x132c], R23 ;  /* 0x00132c1701007387 */ /* 0x000fe20000100800 */
[----:B-1----:R-:W-:-:S03]  /*4ce60*/  MOV R20, R27 ;  /* 0x0000001b00147202 */ /* 0x002fc60000000f00 */
[----:B------:R-:W4:Y:S01]  /*4ce70*/  LDL.LU R27, [R1+0x13ac] ;  /* 0x0013ac00011b7983 */ /* 0x000f220000300800 */
[----:B------:R-:W-:-:S03]  /*4ce80*/  IMAD.MOV.U32 R21, RZ, RZ, R32 ;  /* 0x000000ffff157224 */ /* 0x000fc600078e0020 */
[----:B------:R1:W-:Y:S04]  /*4ce90*/  STL [R1+0x1328], R25 ;  /* 0x0013281901007387 */ /* 0x0003e80000100800 */
[----:B------:R-:W4:Y:S04]  /*4cea0*/  LDL.LU R32, [R1+0x13a8] ;  /* 0x0013a80001207983 */ /* 0x000f280000300800 */
[----:B------:R1:W-:Y:S02]  /*4ceb0*/  LDGSTS.E [R3+0xe280], desc[UR8][R20.64], P1 ;  /* 0x0e28000014037fae */ /* 0x0003e40008921848 */
[----:B-1----:R-:W-:Y:S01]  /*4cec0*/  MOV R20, R23 ;  /* 0x0000001700147202 */ /* 0x002fe20000000f00 */
[----:B------:R-:W-:-:S02]  /*4ced0*/  IMAD.MOV.U32 R21, RZ, RZ, R25 ;  /* 0x000000ffff157224 */ /* 0x000fc400078e0019 */
[----:B------:R-:W4:Y:S04]  /*4cee0*/  LDL.LU R25, [R1+0x13b4] ;  /* 0x0013b40001197983 */ /* 0x000f280000300800 */
[----:B------:R-:W4:Y:S04]  /*4cef0*/  LDL.LU R23, [R1+0x141c] ;  /* 0x00141c0001177983 */ /* 0x000f280000300800 */
[----:B------:R1:W-:Y:S01]  /*4cf00*/  LDGSTS.E [R3+0xe300], desc[UR8][R20.64], P1 ;  /* 0x0e30000014037fae */ /* 0x0003e20008921848 */
[----:B--2---:R-:W-:-:S05]  /*4cf10*/  IADD3 R24, P0, R24, UR15, RZ ;  /* 0x0000000f18187c10 */ /* 0x004fca000ff1e0ff */
[----:B------:R-:W-:Y:S01]  /*4cf20*/  STL [R1+0x1334], R24 ;  /* 0x0013341801007387 */ /* 0x000fe20000100800 */
[----:B-1----:R-:W-:Y:S02]  /*4cf30*/  MOV R20, R24 ;  /* 0x0000001800147202 */ /* 0x002fe40000000f00 */
[----:B---3--:R-:W-:-:S05]  /*4cf40*/  IADD3.X R33, R33, UR4, RZ, P0, !PT ;  /* 0x0000000421217c10 */ /* 0x008fca00087fe4ff */
[----:B------:R1:W-:Y:S01]  /*4cf50*/  STL [R1+0x1330], R33 ;  /* 0x0013302101007387 */ /* 0x0003e20000100800 */
[----:B------:R-:W-:Y:S01]  /*4cf60*/  IMAD.MOV.U32 R21, RZ, RZ, R33 ;  /* 0x000000ffff157224 */ /* 0x000fe200078e0021 */
[----:B------:R-:W-:Y:S02]  /*4cf70*/  UISETP.GT.AND UP1, UPT, UR17, 0x75, UPT ;  /* 0x000000751100788c */ /* 0x000fe4000bf24270 */
[----:B-1----:R-:W2:Y:S04]  /*4cf80*/  LDL.LU R33, [R1+0x13b0] ;  /* 0x0013b00001217983 */ /* 0x002ea80000300800 */
[----:B------:R-:W3:Y:S01]  /*4cf90*/  LDL.LU R24, [R1+0x1418] ;  /* 0x0014180001187983 */ /* 0x000ee20000300800 */
[----:B------:R-:W-:-:S03]  /*4cfa0*/  USEL UR14, URZ, 0x4, !UP1 ;  /* 0x000000043f0e7887 */ /* 0x000fc6000c800000 */
[----:B------:R1:W-:Y:S01]  /*4cfb0*/  LDGSTS.E [R3+0xe380], desc[UR8][R20.64], P1 ;  /* 0x0e38000014037fae */ /* 0x0003e20008921848 */
[----:B------:R-:W-:Y:S01]  /*4cfc0*/  USEL UR14, UR14, URZ, !UP0 ;  /* 0x0000003f0e0e7287 */ /* 0x000fe2000c000000 */
[----:B----4-:R-:W-:Y:S02]  /*4cfd0*/  IADD3 R34, P1, R34, UR15, RZ ;  /* 0x0000000f22227c10 */ /* 0x010fe4000ff3e0ff */
[----:B------:R-:W-:Y:S02]  /*4cfe0*/  IADD3 R26, P2, R26, UR15, RZ ;  /* 0x0000000f1a1a7c10 */ /* 0x000fe4000ff5e0ff */
[----:B------:R-:W-:Y:S02]  /*4cff0*/  IADD3.X R64, R64, UR4, RZ, P1, !PT ;  /* 0x0000000440407c10 */ /* 0x000fe40008ffe4ff */
[----:B------:R-:W-:Y:S01]  /*4d000*/  ISETP.NE.U32.AND P0, PT, RZ, UR14, PT ;  /* 0x0000000eff007c0c */ /* 0x000fe2000bf05070 */
[----:B------:R4:W-:Y:S01]  /*4d010*/  STL [R1+0x139c], R34 ;  /* 0x00139c2201007387 */ /* 0x0009e20000100800 */
[----:B------:R-:W-:-:S03]  /*4d020*/  IADD3.X R35, R35, UR4, RZ, P2, !PT ;  /* 0x0000000423237c10 */ /* 0x000fc600097fe4ff */
[----:B------:R-:W-:Y:S01]  /*4d030*/  STL [R1+0x1398], R64 ;  /* 0x0013984001007387 */ /* 0x000fe20000100800 */
[----:B-1----:R-:W-:-:S03]  /*4d040*/  MOV R20, R34 ;  /* 0x0000002200147202 */ /* 0x002fc60000000f00 */
[----:B------:R-:W-:Y:S01]  /*4d050*/  STL [R1+0x13a4], R26 ;  /* 0x0013a41a01007387 */ /* 0x000fe20000100800 */
[----:B------:R-:W-:-:S03]  /*4d060*/  IMAD.MOV.U32 R21, RZ, RZ, R64 ;  /* 0x000000ffff157224 */ /* 0x000fc600078e0040 */
[----:B------:R-:W3:Y:S04]  /*4d070*/  LDL.LU R67, [R1+0x1424] ;  /* 0x0014240001437983 */ /* 0x000ee80000300800 */
[----:B------:R1:W-:Y:S04]  /*4d080*/  STL [R1+0x13a0], R35 ;  /* 0x0013a02301007387 */ /* 0x0003e80000100800 */
[----:B----4-:R-:W4:Y:S04]  /*4d090*/  LDL.LU R34, [R1+0x142c] ;  /* 0x00142c0001227983 */ /* 0x010f280000300800 */
[----:B------:R-:W4:Y:S04]  /*4d0a0*/  LDL.LU R68, [R1+0x1420] ;  /* 0x0014200001447983 */ /* 0x000f280000300800 */
[----:B------:R1:W-:Y:S02]  /*4d0b0*/  LDGSTS.E [R3+0xea00], desc[UR8][R20.64], P0 ;  /* 0x0ea0000014037fae */ /* 0x0003e40008121848 */
[----:B-1----:R-:W-:Y:S01]  /*4d0c0*/  MOV R20, R26 ;  /* 0x0000001a00147202 */ /* 0x002fe20000000f00 */
[----:B------:R-:W-:-:S02]  /*4d0d0*/  IMAD.MOV.U32 R21, RZ, RZ, R35 ;  /* 0x000000ffff157224 */ /* 0x000fc400078e0023 */
[----:B------:R-:W4:Y:S04]  /*4d0e0*/  LDL.LU R35, [R1+0x1428] ;  /* 0x0014280001237983 */ /* 0x000f280000300800 */
[----:B------:R-:W4:Y:S04]  /*4d0f0*/  LDL.LU R26, [R1+0x1434] ;  /* 0x00143400011a7983 */ /* 0x000f280000300800 */
[----:B------:R1:W-:Y:S01]  /*4d100*/  LDGSTS.E [R3+0xea80], desc[UR8][R20.64], P0 ;  /* 0x0ea8000014037fae */ /* 0x0003e20008121848 */
[----:B------:R-:W-:-:S04]  /*4d110*/  IADD3 R27, P1, R27, UR15, RZ ;  /* 0x0000000f1b1b7c10 */ /* 0x000fc8000ff3e0ff */
[----:B------:R-:W-:Y:S01]  /*4d120*/  IADD3.X R32, R32, UR4, RZ, P1, !PT ;  /* 0x0000000420207c10 */ /* 0x000fe20008ffe4ff */
[----:B------:R1:W-:Y:S02]  /*4d130*/  STL [R1+0x13ac], R27 ;  /* 0x0013ac1b01007387 */ /* 0x0003e40000100800 */
[----:B-1----:R-:W-:Y:S02]  /*4d140*/  MOV R20, R27 ;  /* 0x0000001b00147202 */ /* 0x002fe40000000f00 */
[----:B------:R1:W-:Y:S04]  /*4d150*/  STL [R1+0x13a8], R32 ;  /* 0x0013a82001007387 */ /* 0x0003e80000100800 */
[----:B------:R-:W4:Y:S01]  /*4d160*/  LDL.LU R27, [R1+0x1430] ;  /* 0x00143000011b7983 */ /* 0x000f220000300800 */
[----:B------:R-:W-:-:S03]  /*4d170*/  IMAD.MOV.U32 R21, RZ, RZ, R32 ;  /* 0x000000ffff157224 */ /* 0x000fc600078e0020 */
[----:B-1----:R-:W4:Y:S01]  /*4d180*/  LDL.LU R32, [R1+0x149c] ;  /* 0x00149c0001207983 */ /* 0x002f220000300800 */
[----:B------:R-:W-:-:S03]  /*4d190*/  IADD3 R25, P2, R25, UR15, RZ ;  /* 0x0000000f19197c10 */ /* 0x000fc6000ff5e0ff */
[----:B------:R-:W4:Y:S01]  /*4d1a0*/  LDL.LU R65, [R1+0x14a4] ;  /* 0x0014a40001417983 */ /* 0x000f220000300800 */
[----:B------:R-:W-:-:S03]  /*4d1b0*/  IADD3 R23, P3, R23, UR15, RZ ;  /* 0x0000000f17177c10 */ /* 0x000fc6000ff7e0ff */
[----:B------:R-:W-:Y:S04]  /*4d1c0*/  STL [R1+0x13b4], R25 ;  /* 0x0013b41901007387 */ /* 0x000fe80000100800 */
[----:B------:R1:W-:Y:S01]  /*4d1d0*/  LDGSTS.E [R3+0xeb00], desc[UR8][R20.64], P0 ;  /* 0x0eb0000014037fae */ /* 0x0003e20008121848 */
[----:B--2---:R-:W-:-:S05]  /*4d1e0*/  IADD3.X R33, R33, UR4, RZ, P2, !PT ;  /* 0x0000000421217c10 */ /* 0x004fca00097fe4ff */
[----:B------:R2:W-:Y:S01]  /*4d1f0*/  STL [R1+0x13b0], R33 ;  /* 0x0013b02101007387 */ /* 0x0005e20000100800 */
[----:B-1----:R-:W-:Y:S01]  /*4d200*/  IMAD.MOV.U32 R21, RZ, RZ, R33 ;  /* 0x000000ffff157224 */ /* 0x002fe200078e0021 */
[----:B---3--:R-:W-:Y:S02]  /*4d210*/  IADD3.X R24, R24, UR4, RZ, P3, !PT ;  /* 0x0000000418187c10 */ /* 0x008fe40009ffe4ff */
[----:B------:R-:W-:Y:S04]  /*4d220*/  STL [R1+0x141c], R23 ;  /* 0x00141c1701007387 */ /* 0x000fe80000100800 */
[----:B--2---:R-:W2:Y:S04]  /*4d230*/  LDL.LU R33, [R1+0x1498] ;  /* 0x0014980001217983 */ /* 0x004ea80000300800 */
[----:B------:R1:W-:Y:S04]  /*4d240*/  STL [R1+0x1418], R24 ;  /* 0x0014181801007387 */ /* 0x0003e80000100800 */
[----:B------:R-:W3:Y:S01]  /*4d250*/  LDL.LU R66, [R1+0x14a0] ;  /* 0x0014a00001427983 */ /* 0x000ee20000300800 */
[----:B------:R-:W-:-:S03]  /*4d260*/  MOV R20, R25 ;  /* 0x0000001900147202 */ /* 0x000fc60000000f00 */
[----:B------:R-:W3:Y:S04]  /*4d270*/  LDL.LU R64, [R1+0x14a8] ;  /* 0x0014a80001407983 */ /* 0x000ee80000300800 */
[----:B------:R-:W3:Y:S04]  /*4d280*/  LDL.LU R25, [R1+0x14ac] ;  /* 0x0014ac0001197983 */ /* 0x000ee80000300800 */
[----:B------:R1:W-:Y:S01]  /*4d290*/  LDGSTS.E [R3+0xeb80], desc[UR8][R20.64], P0 ;  /* 0x0eb8000014037fae */ /* 0x0003e20008121848 */
[----:B------:R-:W-:Y:S01]  /*4d2a0*/  UISETP.GT.AND UP1, UPT, UR17, 0x79, UPT ;  /* 0x000000791100788c */ /* 0x000fe2000bf24270 */
[----:B-1----:R-:W-:Y:S01]  /*4d2b0*/  IMAD.MOV.U32 R21, RZ, RZ, R24 ;  /* 0x000000ffff157224 */ /* 0x002fe200078e0018 */
[----:B------:R-:W-:Y:S01]  /*4d2c0*/  MOV R20, R23 ;  /* 0x0000001700147202 */ /* 0x000fe20000000f00 */
[----:B------:R-:W3:Y:S04]  /*4d2d0*/  LDL.LU R24, [R1+0x14b0] ;  /* 0x0014b00001187983 */ /* 0x000ee80000300800 */
[----:B------:R-:W3:Y:S01]  /*4d2e0*/  LDL.LU R23, [R1+0x14b4] ;  /* 0x0014b40001177983 */ /* 0x000ee20000300800 */
[----:B------:R-:W-:-:S04]  /*4d2f0*/  USEL UR14, URZ, 0x4, !UP1 ;  /* 0x000000043f0e7887 */ /* 0x000fc8000c800000 */
[----:B------:R-:W-:Y:S01]  /*4d300*/  USEL UR14, UR14, URZ, !UP0 ;  /* 0x0000003f0e0e7287 */ /* 0x000fe2000c000000 */
[----:B------:R-:W-:-:S05]  /*4d310*/  IADD3 R67, P0, R67, UR15, RZ ;  /* 0x0000000f43437c10 */ /* 0x000fca000ff1e0ff */
[----:B------:R-:W-:Y:S02]  /*4d320*/  ISETP.NE.U32.AND P1, PT, RZ, UR14, PT ;  /* 0x0000000eff007c0c */ /* 0x000fe4000bf25070 */
[----:B----4-:R-:W-:Y:S02]  /*4d330*/  IADD3.X R68, R68, UR4, RZ, P0, !PT ;  /* 0x0000000444447c10 */ /* 0x010fe400087fe4ff */
[----:B------:R-:W-:Y:S02]  /*4d340*/  IADD3 R34, P2, R34, UR15, RZ ;  /* 0x0000000f22227c10 */ /* 0x000fe4000ff5e0ff */
[----:B------:R-:W-:Y:S02]  /*4d350*/  IADD3 R26, P0, R26, UR15, RZ ;  /* 0x0000000f1a1a7c10 */ /* 0x000fe4000ff1e0ff */
[----:B------:R-:W-:-:S05]  /*4d360*/  IADD3.X R35, R35, UR4, RZ, P2, !PT ;  /* 0x0000000423237c10 */ /* 0x000fca00097fe4ff */
[----:B------:R1:W-:Y:S02]  /*4d370*/  LDGSTS.E [R3+0xf200], desc[UR8][R20.64], P1 ;  /* 0x0f20000014037fae */ /* 0x0003e40008921848 */
[----:B-1----:R-:W-:Y:S01]  /*4d380*/  MOV R20, R67 ;  /* 0x0000004300147202 */ /* 0x002fe20000000f00 */
[----:B------:R-:W-:-:S05]  /*4d390*/  IMAD.MOV.U32 R21, RZ, RZ, R68 ;  /* 0x000000ffff157224 */ /* 0x000fca00078e0044 */
[----:B------:R1:W-:Y:S01]  /*4d3a0*/  LDGSTS.E [R3+0xf280], desc[UR8][R20.64], P1 ;  /* 0x0f28000014037fae */ /* 0x0003e20008921848 */
[----:B------:R-:W-:-:S03]  /*4d3b0*/  IADD3.X R27, R27, UR4, RZ, P0, !PT ;  /* 0x000000041b1b7c10 */ /* 0x000fc600087fe4ff */
[----:B------:R-:W-:Y:S01]  /*4d3c0*/  STL [R1+0x1424], R67 ;  /* 0x0014244301007387 */ /* 0x000fe20000100800 */
[----:B-1----:R-:W-:Y:S01]  /*4d3d0*/  MOV R20, R34 ;  /* 0x0000002200147202 */ /* 0x002fe20000000f00 */
[----:B------:R-:W-:Y:S02]  /*4d3e0*/  IMAD.MOV.U32 R21, RZ, RZ, R35 ;  /* 0x000000ffff157224 */ /* 0x000fe400078e0023 */
[----:B------:R-:W-:Y:S04]  /*4d3f0*/  STL [R1+0x1420], R68 ;  /* 0x0014204401007387 */ /* 0x000fe80000100800 */
[----:B------:R1:W-:Y:S04]  /*4d400*/  LDGSTS.E [R3+0xf300], desc[UR8][R20.64], P1 ;  /* 0x0f30000014037fae */ /* 0x0003e80008921848 */
[----:B------:R-:W-:Y:S04]  /*4d410*/  STL [R1+0x142c], R34 ;  /* 0x00142c2201007387 */ /* 0x000fe80000100800 */
[----:B------:R4:W-:Y:S01]  /*4d420*/  STL [R1+0x1428], R35 ;  /* 0x0014282301007387 */ /* 0x0009e20000100800 */
[----:B-1----:R-:W-:Y:S01]  /*4d430*/  MOV R20, R26 ;  /* 0x0000001a00147202 */ /* 0x002fe20000000f00 */
[----:B------:R-:W-:-:S02]  /*4d440*/  IMAD.MOV.U32 R21, RZ, RZ, R27 ;  /* 0x000000ffff157224 */ /* 0x000fc400078e001b */
[----:B------:R1:W-:Y:S04]  /*4d450*/  STL [R1+0x1434], R26 ;  /* 0x0014341a01007387 */ /* 0x0003e80000100800 */
[----:B------:R1:W-:Y:S04]  /*4d460*/  STL [R1+0x1430], R27 ;  /* 0x0014301b01007387 */ /* 0x0003e80000100800 */
[----:B------:R1:W-:Y:S01]  /*4d470*/  LDGSTS.E [R3+0xf380], desc[UR8][R20.64], P1 ;  /* 0x0f38000014037fae */ /* 0x0003e20008921848 */
[----:B------:R-:W-:-:S03]  /*4d480*/  IADD3 R32, P1, R32, UR15, RZ ;  /* 0x0000000f20207c10 */ /* 0x000fc6000ff3e0ff */
[----:B----4-:R-:W4:Y:S04]  /*4d490*/  LDL.LU R35, [R1+0x528] ;  /* 0x0005280001237983 */ /* 0x010f280000300800 */
[----:B------:R-:W4:Y:S01]  /*4d4a0*/  LDL.LU R34, [R1+0x52c] ;  /* 0x00052c0001227983 */ /* 0x000f220000300800 */
[----:B------:R-:W-:-:S03]  /*4d4b0*/  IADD3 R65, P2, R65, UR15, RZ ;  /* 0x0000000f41417c10 */ /* 0x000fc6000ff5e0ff */
[----:B-1----:R-:W4:Y:S04]  /*4d4c0*/  LDL.LU R26, [R1+0x534] ;  /* 0x00053400011a7983 */ /* 0x002f280000300800 */
[----:B------:R-:W4:Y:S04]  /*4d4d0*/  LDL.LU R27, [R1+0x53c] ;  /* 0x00053c00011b7983 */ /* 0x000f280000300800 */
[----:B------:R-:W-:Y:S01]  /*4d4e0*/  STL [R1+0x149c], R32 ;  /* 0x00149c2001007387 */ /* 0x000fe20000100800 */
[----:B------:R-:W-:Y:S02]  /*4d4f0*/  MOV R20, R32 ;  /* 0x0000002000147202 */ /* 0x000fe40000000f00 */
[----:B--2---:R-:W-:-:S05]  /*4d500*/  IADD3.X R33, R33, UR4, RZ, P1, !PT ;  /* 0x0000000421217c10 */ /* 0x004fca0008ffe4ff */
[----:B------:R1:W-:Y:S01]  /*4d510*/  STL [R1+0x1498], R33 ;  /* 0x0014982101007387 */ /* 0x0003e20000100800 */
[----:B------:R-:W-:Y:S01]  /*4d520*/  IMAD.MOV.U32 R21, RZ, RZ, R33 ;  /* 0x000000ffff157224 */ /* 0x000fe200078e0021 */
[----:B---3--:R-:W-:Y:S02]  /*4d530*/  IADD3.X R66, R66, UR4, RZ, P2, !PT ;  /* 0x0000000442427c10 */ /* 0x008fe400097fe4ff */
[----:B------:R-:W-:Y:S04]  /*4d540*/  STL [R1+0x14a4], R65 ;  /* 0x0014a44101007387 */ /* 0x000fe80000100800 */
[----:B-1----:R-:W2:Y:S04]  /*4d550*/  LDL.LU R33, [R1+0x530] ;  /* 0x0005300001217983 */ /* 0x002ea80000300800 */
[----:B------:R-:W-:Y:S04]  /*4d560*/  STL [R1+0x14a0], R66 ;  /* 0x0014a04201007387 */ /* 0x000fe80000100800 */
[----:B------:R-:W3:Y:S01]  /*4d570*/  LDL.LU R32, [R1+0x538] ;  /* 0x0005380001207983 */ /* 0x000ee20000300800 */
[----:B------:R-:W-:-:S04]  /*4d580*/  UISETP.GT.AND UP1, UPT, UR17, 0x7d, UPT ;  /* 0x0000007d1100788c */ /* 0x000fc8000bf24270 */
[----:B------:R-:W-:-:S04]  /*4d590*/  USEL UR14, URZ, 0x4, !UP1 ;  /* 0x000000043f0e7887 */ /* 0x000fc8000c800000 */
[----:B------:R-:W-:-:S06]  /*4d5a0*/  USEL UR14, UR14, URZ, !UP0 ;  /* 0x0000003f0e0e7287 */ /* 0x000fcc000c000000 */
[----:B------:R-:W-:Y:S02]  /*4d5b0*/  ISETP.NE.U32.AND P0, PT, RZ, UR14, PT ;  /* 0x0000000eff007c0c */ /* 0x000fe4000bf05070 */
[----:B------:R-:W-:Y:S02]  /*4d5c0*/  IADD3 R25, P1, R25, UR15, RZ ;  /* 0x0000000f19197c10 */ /* 0x000fe4000ff3e0ff */
[----:B------:R-:W-:Y:S02]  /*4d5d0*/  IADD3 R23, P2, R23, UR15, RZ ;  /* 0x0000000f17177c10 */ /* 0x000fe4000ff5e0ff */
[----:B------:R-:W-:-:S07]  /*4d5e0*/  IADD3.X R64, R64, UR4, RZ, P1, !PT ;  /* 0x0000000440407c10 */ /* 0x000fce0008ffe4ff */
[----:B------:R1:W-:Y:S01]  /*4d5f0*/  LDGSTS.E [R3+0xfa00], desc[UR8][R20.64], P0 ;  /* 0x0fa0000014037fae */ /* 0x0003e20008121848 */
[----:B------:R-:W-:-:S03]  /*4d600*/  IADD3.X R24, R24, UR4, RZ, P2, !PT ;  /* 0x0000000418187c10 */ /* 0x000fc600097fe4ff */
[----:B------:R1:W-:Y:S02]  /*4d610*/  STL [R1+0x14ac], R25 ;  /* 0x0014ac1901007387 */ /* 0x0003e40000100800 */
[----:B-1----:R-:W-:Y:S01]  /*4d620*/  MOV R20, R65 ;  /* 0x0000004100147202 */ /* 0x002fe20000000f00 */
[----:B------:R-:W-:Y:S01]  /*4d630*/  IMAD.MOV.U32 R21, RZ, RZ, R66 ;  /* 0x000000ffff157224 */ /* 0x000fe200078e0042 */
[----:B------:R-:W-:Y:S04]  /*4d640*/  STL [R1+0x14a8], R64 ;  /* 0x0014a84001007387 */ /* 0x000fe80000100800 */
[----:B------:R1:W-:Y:S04]  /*4d650*/  LDGSTS.E [R3+0xfa80], desc[UR8][R20.64], P0 ;  /* 0x0fa8000014037fae */ /* 0x0003e80008121848 */
[----:B------:R1:W-:Y:S02]  /*4d660*/  STL [R1+0x14b4], R23 ;  /* 0x0014b41701007387 */ /* 0x0003e40000100800 */
[----:B-1----:R-:W-:Y:S01]  /*4d670*/  MOV R20, R25 ;  /* 0x0000001900147202 */ /* 0x002fe20000000f00 */
[----:B------:R-:W-:Y:S01]  /*4d680*/  IMAD.MOV.U32 R21, RZ, RZ, R64 ;  /* 0x000000ffff157224 */ /* 0x000fe200078e0040 */
[----:B------:R1:W-:Y:S04]  /*4d690*/  STL [R1+0x14b0], R24 ;  /* 0x0014b01801007387 */ /* 0x0003e80000100800 */
[----:B------:R1:W-:Y:S04]  /*4d6a0*/  LDGSTS.E [R3+0xfb00], desc[UR8][R20.64], P0 ;  /* 0x0fb0000014037fae */ /* 0x0003e80008121848 */
[----:B------:R-:W3:Y:S01]  /*4d6b0*/  LDL.LU R25, [R1+0x540] ;  /* 0x0005400001197983 */ /* 0x000ee20000300800 */
[----:B-1----:R-:W-:-:S03]  /*4d6c0*/  MOV R20, R23 ;  /* 0x0000001700147202 */ /* 0x002fc60000000f00 */
[----:B------:R-:W3:Y:S01]  /*4d6d0*/  LDL.LU R23, [R1+0x544] ;  /* 0x0005440001177983 */ /* 0x000ee20000300800 */
[----:B------:R-:W-:Y:S01]  /*4d6e0*/  UISETP.GT.AND UP1, UPT, UR17, 0x2, UPT ;  /* 0x000000021100788c */ /* 0x000fe2000bf24270 */
[----:B------:R-:W-:Y:S02]  /*4d6f0*/  IMAD.MOV.U32 R21, RZ, RZ, R24 ;  /* 0x000000ffff157224 */ /* 0x000fe400078e0018 */
[----:B------:R-:W3:Y:S01]  /*4d700*/  LDL.LU R66, [R1+0x5ac] ;  /* 0x0005ac0001427983 */ /* 0x000ee20000300800 */
[----:B------:R-:W-:-:S03]  /*4d710*/  USEL UR14, URZ, 0x4, !UP1 ;  /* 0x000000043f0e7887 */ /* 0x000fc6000c800000 */
[----:B------:R1:W-:Y:S01]  /*4d720*/  LDGSTS.E [R3+0xfb80], desc[UR8][R20.64], P0 ;  /* 0x0fb8000014037fae */ /* 0x0003e20008121848 */
[----:B------:R-:W-:-:S03]  /*4d730*/  USEL UR14, UR14, URZ, !UP0 ;  /* 0x0000003f0e0e7287 */ /* 0x000fc6000c000000 */
[----:B------:R-:W3:Y:S03]  /*4d740*/  LDL.LU R24, [R1+0x5b4] ;  /* 0x0005b40001187983 */ /* 0x000ee60000300800 */
[----:B------:R-:W-:Y:S02]  /*4d750*/  ISETP.NE.U32.AND P0, PT, RZ, UR14, PT ;  /* 0x0000000eff007c0c */ /* 0x000fe4000bf05070 */
[----:B-1----:R-:W-:Y:S02]  /*4d760*/  LOP3.LUT R3, R22, 0x40, RZ, 0x3c, !PT ;  /* 0x0000004016037812 */ /* 0x002fe400078e3cff */
[----:B----4-:R-:W-:-:S04]  /*4d770*/  IADD3 R34, P1, R34, UR15, RZ ;  /* 0x0000000f22227c10 */ /* 0x010fc8000ff3e0ff */
[----:B------:R-:W-:Y:S02]  /*4d780*/  IADD3.X R35, R35, UR4, RZ, P1, !PT ;  /* 0x0000000423237c10 */ /* 0x000fe40008ffe4ff */
[----:B------:R-:W-:Y:S01]  /*4d790*/  IADD3 R26, P1, R26, UR15, RZ ;  /* 0x0000000f1a1a7c10 */ /* 0x000fe2000ff3e0ff */
[----:B------:R-:W-:Y:S01]  /*4d7a0*/  STL [R1+0x52c], R34 ;  /* 0x00052c2201007387 */ /* 0x000fe20000100800 */
[----:B------:R-:W-:Y:S01]  /*4d7b0*/  IADD3 R3, R3, UR18, RZ ;  /* 0x0000001203037c10 */ /* 0x000fe2000fffe0ff */
[----:B------:R-:W-:Y:S01]  /*4d7c0*/  IMAD.MOV.U32 R20, RZ, RZ, R34 ;  /* 0x000000ffff147224 */ /* 0x000fe200078e0022 */
[----:B------:R-:W-:Y:S01]  /*4d7d0*/  MOV R21, R35 ;  /* 0x0000002300157202 */ /* 0x000fe20000000f00 */
[----:B------:R-:W-:Y:S01]  /*4d7e0*/  STL [R1+0x528], R35 ;  /* 0x0005282301007387 */ /* 0x000fe20000100800 */
[----:B------:R-:W-:-:S03]  /*4d7f0*/  IADD3 R27, P2, R27, UR15, RZ ;  /* 0x0000000f1b1b7c10 */ /* 0x000fc6000ff5e0ff */
[----:B------:R-:W4:Y:S04]  /*4d800*/  LDL.LU R67, [R1+0x5a8] ;  /* 0x0005a80001437983 */ /* 0x000f280000300800 */
[----:B------:R-:W4:Y:S04]  /*4d810*/  LDL.LU R65, [R1+0x5b0] ;  /* 0x0005b00001417983 */ /* 0x000f280000300800 */
[----:B------:R1:W-:Y:S04]  /*4d820*/  STL [R1+0x534], R26 ;  /* 0x0005341a01007387 */ /* 0x0003e80000100800 */
[----:B------:R1:W-:Y:S02]  /*4d830*/  LDGSTS.E [R3+0x400], desc[UR8][R20.64], P0 ;  /* 0x0040000014037fae */ /* 0x0003e40008121848 */
[----:B-1----:R-:W-:Y:S01]  /*4d840*/  IMAD.MOV.U32 R20, RZ, RZ, R26 ;  /* 0x000000ffff147224 */ /* 0x002fe200078e001a */
[----:B--2---:R-:W-:-:S05]  /*4d850*/  IADD3.X R33, R33, UR4, RZ, P1, !PT ;  /* 0x0000000421217c10 */ /* 0x004fca0008ffe4ff */
[----:B------:R-:W-:Y:S01]  /*4d860*/  STL [R1+0x530], R33 ;  /* 0x0005302101007387 */ /* 0x000fe20000100800 */
[----:B---3--:R-:W-:-:S03]  /*4d870*/  IADD3.X R32, R32, UR4, RZ, P2, !PT ;  /* 0x0000000420207c10 */ /* 0x008fc600097fe4ff */
[----:B------:R-:W-:Y:S04]  /*4d880*/  STL [R1+0x53c], R27 ;  /* 0x00053c1b01007387 */ /* 0x000fe80000100800 */
[----:B------:R-:W2:Y:S04]  /*4d890*/  LDL.LU R26, [R1+0x5bc] ;  /* 0x0005bc00011a7983 */ /* 0x000ea80000300800 */
[----:B------:R1:W-:Y:S04]  /*4d8a0*/  STL [R1+0x538], R32 ;  /* 0x0005382001007387 */ /* 0x0003e80000100800 */
[----:B------:R-:W3:Y:S01]  /*4d8b0*/  LDL.LU R64, [R1+0x5b8] ;  /* 0x0005b80001407983 */ /* 0x000ee20000300800 */
[----:B------:R-:W-:-:S03]  /*4d8c0*/  MOV R21, R33 ;  /* 0x0000002100157202 */ /* 0x000fc60000000f00 */
[----:B------:R-:W3:Y:S04]  /*4d8d0*/  LDL.LU R35, [R1+0x5c0] ;  /* 0x0005c00001237983 */ /* 0x000ee80000300800 */
[----:B------:R-:W3:Y:S04]  /*4d8e0*/  LDL.LU R22, [R1+0x5c4] ;  /* 0x0005c40001167983 */ /* 0x000ee80000300800 */
[----:B------:R1:W-:Y:S04]  /*4d8f0*/  LDGSTS.E [R3+0x480], desc[UR8][R20.64], P0 ;  /* 0x0048000014037fae */ /* 0x0003e80008121848 */
[----:B------:R-:W3:Y:S01]  /*4d900*/  LDL.LU R34, [R1+0x628] ;  /* 0x0006280001227983 */ /* 0x000ee20000300800 */
[----:B-1----:R-:W-:Y:S01]  /*4d910*/  MOV R21, R32 ;  /* 0x0000002000157202 */ /* 0x002fe20000000f00 */
[----:B------:R-:W-:-:S02]  /*4d920*/  IMAD.MOV.U32 R20, RZ, RZ, R27 ;  /* 0x000000ffff147224 */ /* 0x000fc400078e001b */
[----:B------:R-:W3:Y:S04]  /*4d930*/  LDL.LU R32, [R1+0x62c] ;  /* 0x00062c0001207983 */ /* 0x000ee80000300800 */
[----:B------:R1:W-:Y:S01]  /*4d940*/  LDGSTS.E [R3+0x500], desc[UR8][R20.64], P0 ;  /* 0x0050000014037fae */ /* 0x0003e20008121848 */
[----:B------:R-:W-:Y:S01]  /*4d950*/  UISETP.GT.AND UP1, UPT, UR17, 0x6, UPT ;  /* 0x000000061100788c */ /* 0x000fe2000bf24270 */
[----:B------:R-:W-:-:S04]  /*4d960*/  IADD3 R23, P1, R23, UR15, RZ ;  /* 0x0000000f17177c10 */ /* 0x000fc8000ff3e0ff */
[----:B------:R-:W-:Y:S01]  /*4d970*/  IADD3.X R25, R25, UR4, RZ, P1, !PT ;  /* 0x0000000419197c10 */ /* 0x000fe20008ffe4ff */
[----:B------:R1:W-:Y:S02]  /*4d980*/  STL [R1+0x544], R23 ;  /* 0x0005441701007387 */ /* 0x0003e40000100800 */
[----:B-1----:R-:W-:Y:S02]  /*4d990*/  IMAD.MOV.U32 R20, RZ, RZ, R23 ;  /* 0x000000ffff147224 */ /* 0x002fe400078e0017 */
[----:B------:R1:W-:Y:S04]  /*4d9a0*/  STL [R1+0x540], R25 ;  /* 0x0005401901007387 */ /* 0x0003e80000100800 */
[----:B------:R-:W3:Y:S04]  /*4d9b0*/  LDL.LU R33, [R1+0x630] ;  /* 0x0006300001217983 */ /* 0x000ee80000300800 */
[----:B------:R-:W3:Y:S01]  /*4d9c0*/  LDL.LU R23, [R1+0x634] ;  /* 0x0006340001177983 */ /* 0x000ee20000300800 */
[----:B------:R-:W-:-:S03]  /*4d9d0*/  MOV R21, R25 ;  /* 0x0000001900157202 */ /* 0x000fc60000000f00 */
[----:B------:R-:W3:Y:S04]  /*4d9e0*/  LDL.LU R27, [R1+0x638] ;  /* 0x00063800011b7983 */ /* 0x000ee80000300800 */
[----:B-1----:R-:W3:Y:S01]  /*4d9f0*/  LDL.LU R25, [R1+0x63c] ;  /* 0x00063c0001197983 */ /* 0x002ee20000300800 */
[----:B------:R-:W-:Y:S01]  /*4da00*/  USEL UR14, URZ, 0x4, !UP1 ;  /* 0x000000043f0e7887 */ /* 0x000fe2000c800000 */
[----:B------:R-:W-:Y:S02]  /*4da10*/  IADD3 R66, P1, R66, UR15, RZ ;  /* 0x0000000f42427c10 */ /* 0x000fe4000ff3e0ff */
[----:B------:R1:W-:Y:S01]  /*4da20*/  LDGSTS.E [R3+0x580], desc[UR8][R20.64], P0 ;  /* 0x0058000014037fae */ /* 0x0003e20008121848 */
[----:B------:R-:W-:-:S06]  /*4da30*/  USEL UR14, UR14, URZ, !UP0 ;  /* 0x0000003f0e0e7287 */ /* 0x000fcc000c000000 */
[----:B------:R-:W-:Y:S02]  /*4da40*/  ISETP.NE.U32.AND P0, PT, RZ, UR14, PT ;  /* 0x0000000eff007c0c */ /* 0x000fe4000bf05070 */
[----:B------:R-:W-:Y:S02]  /*4da50*/  IADD3 R24, P2, R24, UR15, RZ ;  /* 0x0000000f18187c10 */ /* 0x000fe4000ff5e0ff */
[----:B----4-:R-:W-:Y:S01]  /*4da60*/  IADD3.X R67, R67, UR4, RZ, P1, !PT ;  /* 0x0000000443437c10 */ /* 0x010fe20008ffe4ff */
[----:B-1----:R-:W-:-:S03]  /*4da70*/  IMAD.MOV.U32 R20, RZ, RZ, R66 ;  /* 0x000000ffff147224 */ /* 0x002fc600078e0042 */
        /* <DEDUP_REMOVED lines=11> */
[----:B--2---:R-:W-:-:S04]  /*4db30*/  IADD3 R26, P1, R26, UR15, RZ ;  /* 0x0000000f1a1a7c10 */ /* 0x004fc8000ff3e0ff */
[----:B---3--:R-:W-:Y:S01]  /*4db40*/  IADD3.X R64, R64, UR4, RZ, P1, !PT ;  /* 0x0000000440407c10 */ /* 0x008fe20008ffe4ff */
[----:B------:R2:W-:Y:S01]  /*4db50*/  STL [R1+0x5bc], R26 ;  /* 0x0005bc1a01007387 */ /* 0x0005e20000100800 */
[----:B-1----:R-:W-:-:S03]  /*4db60*/  IMAD.MOV.U32 R20, RZ, RZ, R26 ;  /* 0x000000ffff147224 */ /* 0x002fc600078e001a */
[----:B------:R-:W-:Y:S04]  /*4db70*/  STL [R1+0x5b8], R64 ;  /* 0x0005b84001007387 */ /* 0x000fe80000100800 */
[----:B--2---:R-:W2:Y:S01]  /*4db80*/  LDL.LU R26, [R1+0x640] ;  /* 0x00064000011a7983 */ /* 0x004ea20000300800 */
[----:B------:R-:W-:Y:S01]  /*4db90*/  UISETP.GT.AND UP1, UPT, UR17, 0xa, UPT ;  /* 0x0000000a1100788c */ /* 0x000fe2000bf24270 */
[----:B------:R-:W-:-:S03]  /*4dba0*/  IADD3 R22, P2, R22, UR15, RZ ;  /* 0x0000000f16167c10 */ /* 0x000fc6000ff5e0ff */
[----:B------:R-:W-:Y:S01]  /*4dbb0*/  USEL UR14, URZ, 0x4, !UP1 ;  /* 0x000000043f0e7887 */ /* 0x000fe2000c800000 */
[----:B------:R-:W-:-:S03]  /*4dbc0*/  MOV R21, R64 ;  /* 0x0000004000157202 */ /* 0x000fc60000000f00 */
[----:B------:R-:W-:Y:S01]  /*4dbd0*/  USEL UR14, UR14, URZ, !UP0 ;  /* 0x0000003f0e0e7287 */ /* 0x000fe2000c000000 */
[----:B------:R-:W-:Y:S01]  /*4dbe0*/  IADD3.X R35, R35, UR4, RZ, P2, !PT ;  /* 0x0000000423237c10 */ /* 0x000fe200097fe4ff */
[----:B------:R1:W-:Y:S01]  /*4dbf0*/  LDGSTS.E [R3+0xd00], desc[UR8][R20.64], P0 ;  /* 0x00d0000014037fae */ /* 0x0003e20008121848 */
[----:B------:R-:W-:-:S03]  /*4dc00*/  IADD3 R32, P3, R32, UR15, RZ ;  /* 0x0000000f20207c10 */ /* 0x000fc6000ff7e0ff */
[----:B------:R-:W-:Y:S01]  /*4dc10*/  ISETP.NE.U32.AND P1, PT, RZ, UR14, PT ;  /* 0x0000000eff007c0c */ /* 0x000fe2000bf25070 */
[----:B------:R3:W-:Y:S01]  /*4dc20*/  STL [R1+0x5c4], R22 ;  /* 0x0005c41601007387 */ /* 0x0007e20000100800 */
[----:B------:R-:W-:Y:S01]  /*4dc30*/  IADD3.X R34, R34, UR4, RZ, P3, !PT ;  /* 0x0000000422227c10 */ /* 0x000fe20009ffe4ff */
[----:B-1----:R-:W-:Y:S01]  /*4dc40*/  IMAD.MOV.U32 R20, RZ, RZ, R22 ;  /* 0x000000ffff147224 */ /* 0x002fe200078e0016 */
[----:B------:R-:W-:Y:S01]  /*4dc50*/  MOV R21, R35 ;  /* 0x0000002300157202 */ /* 0x000fe20000000f00 */
[----:B------:R-:W-:Y:S04]  /*4dc60*/  STL [R1+0x5c0], R35 ;  /* 0x0005c02301007387 */ /* 0x000fe80000100800 */
[----:B------:R1:W-:Y:S04]  /*4dc70*/  STL [R1+0x62c], R32 ;  /* 0x00062c2001007387 */ /* 0x0003e80000100800 */
[----:B------:R1:W-:Y:S04]  /*4dc80*/  LDGSTS.E [R3+0xd80], desc[UR8][R20.64], P0 ;  /* 0x00d8000014037fae */ /* 0x0003e80008121848 */
[----:B------:R-:W2:Y:S04]  /*4dc90*/  LDL.LU R66, [R1+0x6ac] ;  /* 0x0006ac0001427983 */ /* 0x000ea80000300800 */
[----:B------:R-:W-:Y:S01]  /*4dca0*/  STL [R1+0x628], R34 ;  /* 0x0006282201007387 */ /* 0x000fe20000100800 */
[----:B-1----:R-:W-:Y:S01]  /*4dcb0*/  IMAD.MOV.U32 R20, RZ, RZ, R32 ;  /* 0x000000ffff147224 */ /* 0x002fe200078e0020 */
[----:B------:R-:W-:-:S02]  /*4dcc0*/  MOV R21, R34 ;  /* 0x0000002200157202 */ /* 0x000fc40000000f00 */
[----:B---3--:R-:W3:Y:S04]  /*4dcd0*/  LDL.LU R22, [R1+0x6b4] ;  /* 0x0006b40001167983 */ /* 0x008ee80000300800 */
[----:B------:R-:W3:Y:S04]  /*4dce0*/  LDL.LU R67, [R1+0x6a8] ;  /* 0x0006a80001437983 */ /* 0x000ee80000300800 */
[----:B------:R-:W3:Y:S04]  /*4dcf0*/  LDL.LU R32, [R1+0x6b0] ;  /* 0x0006b00001207983 */ /* 0x000ee80000300800 */
        /* <DEDUP_REMOVED lines=10> */
[----:B------:R-:W3:Y:S04]  /*4dda0*/  LDL.LU R23, [R1+0x6bc] ;  /* 0x0006bc0001177983 */ /* 0x000ee80000300800 */
[----:B------:R1:W-:Y:S04]  /*4ddb0*/  LDGSTS.E [R3+0x1480], desc[UR8][R20.64], P1 ;  /* 0x0148000014037fae */ /* 0x0003e80008921848 */
[----:B------:R-:W-:Y:S01]  /*4ddc0*/  STL [R1+0x638], R27 ;  /* 0x0006381b01007387 */ /* 0x000fe20000100800 */
[----:B-1----:R-:W-:-:S03]  /*4ddd0*/  IMAD.MOV.U32 R20, RZ, RZ, R25 ;  /* 0x000000ffff147224 */ /* 0x002fc600078e0019 */
[----:B------:R-:W3:Y:S04]  /*4dde0*/  LDL.LU R25, [R1+0x6b8] ;  /* 0x0006b80001197983 */ /* 0x000ee80000300800 */
[----:B------:R-:W3:Y:S04]  /*4ddf0*/  LDL.LU R33, [R1+0x6c4] ;  /* 0x0006c40001217983 */ /* 0x000ee80000300800 */
[----:B------:R-:W3:Y:S01]  /*4de00*/  LDL.LU R64, [R1+0x73c] ;  /* 0x00073c0001407983 */ /* 0x000ee20000300800 */
[----:B----4-:R-:W-:-:S05]  /*4de10*/  IADD3 R24, P0, R24, UR15, RZ ;  /* 0x0000000f18187c10 */ /* 0x010fca000ff1e0ff */
[----:B------:R-:W-:Y:S01]  /*4de20*/  STL [R1+0x644], R24 ;  /* 0x0006441801007387 */ /* 0x000fe20000100800 */
[----:B------:R-:W-:-:S05]  /*4de30*/  MOV R21, R27 ;  /* 0x0000001b00157202 */ /* 0x000fca0000000f00 */
[----:B------:R1:W-:Y:S02]  /*4de40*/  LDGSTS.E [R3+0x1500], desc[UR8][R20.64], P1 ;  /* 0x0150000014037fae */ /* 0x0003e40008921848 */
[----:B-1----:R-:W-:Y:S01]  /*4de50*/  IMAD.MOV.U32 R20, RZ, RZ, R24 ;  /* 0x000000ffff147224 */ /* 0x002fe200078e0018 */
[----:B--2---:R-:W-:-:S05]  /*4de60*/  IADD3.X R26, R26, UR4, RZ, P0, !PT ;  /* 0x000000041a1a7c10 */ /* 0x004fca00087fe4ff */
[----:B------:R1:W-:Y:S04]  /*4de70*/  STL [R1+0x640], R26 ;  /* 0x0006401a01007387 */ /* 0x0003e80000100800 */
[----:B------:R-:W2:Y:S01]  /*4de80*/  LDL.LU R35, [R1+0x6c0] ;  /* 0x0006c00001237983 */ /* 0x000ea20000300800 */
[----:B------:R-:W-:-:S03]  /*4de90*/  MOV R21, R26 ;  /* 0x0000001a00157202 */ /* 0x000fc60000000f00 */
[----:B------:R-:W4:Y:S04]  /*4dea0*/  LDL.LU R65, [R1+0x738] ;  /* 0x0007380001417983 */ /* 0x000f280000300800 */
[----:B------:R-:W4:Y:S04]  /*4deb0*/  LDL.LU R34, [R1+0x740] ;  /* 0x0007400001227983 */ /* 0x000f280000300800 */
        /* <DEDUP_REMOVED lines=8> */
[----:B------:R-:W-:Y:S01]  /*4df40*/  ISETP.NE.U32.AND P0, PT, RZ, UR14, PT ;  /* 0x0000000eff007c0c */ /* 0x000fe2000bf05070 */
[----:B-1----:R-:W-:Y:S01]  /*4df50*/  IMAD.MOV.U32 R20, RZ, RZ, R66 ;  /* 0x000000ffff147224 */ /* 0x002fe200078e0042 */
[----:B---3--:R-:W-:Y:S02]  /*4df60*/  IADD3 R22, P2, R22, UR15, RZ ;  /* 0x0000000f16167c10 */ /* 0x008fe4000ff5e0ff */
        /* <DEDUP_REMOVED lines=10> */
[----:B---3--:R-:W3:Y:S04]  /*4e010*/  LDL.LU R22, [R1+0x754] ;  /* 0x0007540001167983 */ /* 0x008ee80000300800 */
[----:B------:R1:W-:Y:S01]  /*4e020*/  LDGSTS.E [R3+0x1c80], desc[UR8][R20.64], P0 ;  /* 0x01c8000014037fae */ /* 0x0003e20008121848 */
[----:B------:R-:W-:-:S05]  /*4e030*/  IADD3 R23, P1, R23, UR15, RZ ;  /* 0x0000000f17177c10 */ /* 0x000fca000ff3e0ff */
        /* <DEDUP_REMOVED lines=12> */
[----:B------:R-:W3:Y:S04]  /*4e100*/  LDL.LU R23, [R1+0x7c4] ;  /* 0x0007c40001177983 */ /* 0x000ee80000300800 */
[----:B------:R-:W-:Y:S01]  /*4e110*/  STL [R1+0x6c4], R33 ;  /* 0x0006c42101007387 */ /* 0x000fe20000100800 */
[----:B------:R-:W-:-:S03]  /*4e120*/  ISETP.NE.U32.AND P1, PT, RZ, UR14, PT ;  /* 0x0000000eff007c0c */ /* 0x000fc6000bf25070 */
[----:B------:R1:W-:Y:S02]  /*4e130*/  LDGSTS.E [R3+0x1d00], desc[UR8][R20.64], P0 ;  /* 0x01d0000014037fae */ /* 0x0003e40008121848 */
[----:B-1----:R-:W-:Y:S01]  /*4e140*/  IMAD.MOV.U32 R20, RZ, RZ, R33 ;  /* 0x000000ffff147224 */ /* 0x002fe200078e0021 */
[----:B--2---:R-:W-:-:S04]  /*4e150*/  IADD3.X R35, R35, UR4, RZ, P2, !PT ;  /* 0x0000000423237c10 */ /* 0x004fc800097fe4ff */
[----:B------:R-:W-:Y:S01]  /*4e160*/  MOV R21, R35 ;  /* 0x0000002300157202 */ /* 0x000fe20000000f00 */
[----:B------:R1:W-:Y:S04]  /*4e170*/  STL [R1+0x6c0], R35 ;  /* 0x0006c02301007387 */ /* 0x0003e80000100800 */
[----:B------:R-:W-:Y:S01]  /*4e180*/  STL [R1+0x73c], R64 ;  /* 0x00073c4001007387 */ /* 0x000fe20000100800 */
[----:B----4-:R-:W-:-:S03]  /*4e190*/  IADD3.X R65, R65, UR4, RZ, P3, !PT ;  /* 0x0000000441417c10 */ /* 0x010fc60009ffe4ff */
[----:B------:R2:W-:Y:S04]  /*4e1a0*/  LDGSTS.E [R3+0x1d80], desc[UR8][R20.64], P0 ;  /* 0x01d8000014037fae */ /* 0x0005e80008121848 */
[----:B-1----:R-:W4:Y:S01]  /*4e1b0*/  LDL.LU R35, [R1+0x7b8] ;  /* 0x0007b80001237983 */ /* 0x002f220000300800 */
[----:B------:R-:W-:Y:S02]  /*4e1c0*/  IADD3 R26, P0, R26, UR15, RZ ;  /* 0x0000000f1a1a7c10 */ /* 0x000fe4000ff1e0ff */
[----:B------:R-:W-:Y:S02]  /*4e1d0*/  IADD3 R24, P2, R24, UR15, RZ ;  /* 0x0000000f18187c10 */ /* 0x000fe4000ff5e0ff */
[----:B------:R-:W-:Y:S01]  /*4e1e0*/  IADD3.X R34, R34, UR4, RZ, P0, !PT ;  /* 0x0000000422227c10 */ /* 0x000fe200087fe4ff */
[----:B--2---:R-:W-:Y:S01]  /*4e1f0*/  IMAD.MOV.U32 R20, RZ, RZ, R64 ;  /* 0x000000ffff147224 */ /* 0x004fe200078e0040 */
        /* <DEDUP_REMOVED lines=10> */
[----:B------:R-:W2:Y:S04]  /*4e2a0*/  LDL.LU R26, [R1+0x7cc] ;  /* 0x0007cc00011a7983 */ /* 0x000ea80000300800 */
[----:B------:R1:W-:Y:S04]  /*4e2b0*/  LDGSTS.E [R3+0x2480], desc[UR8][R20.64], P1 ;  /* 0x0248000014037fae */ /* 0x0003e80008921848 */
[----:B------:R3:W-:Y:S01]  /*4e2c0*/  STL [R1+0x748], R27 ;  /* 0x0007481b01007387 */ /* 0x0007e20000100800 */
[----:B-1----:R-:W-:-:S03]  /*4e2d0*/  MOV R21, R27 ;  /* 0x0000001b00157202 */ /* 0x002fc60000000f00 */
[----:B---3--:R-:W3:Y:S01]  /*4e2e0*/  LDL.LU R27, [R1+0x7c8] ;  /* 0x0007c800011b7983 */ /* 0x008ee20000300800 */
[----:B------:R-:W-:Y:S01]  /*4e2f0*/  IADD3 R22, P0, R22, UR15, RZ ;  /* 0x0000000f16167c10 */ /* 0x000fe2000ff1e0ff */
[----:B------:R-:W-:Y:S02]  /*4e300*/  IMAD.MOV.U32 R20, RZ, RZ, R24 ;  /* 0x000000ffff147224 */ /* 0x000fe400078e0018 */
[----:B------:R-:W3:Y:S04]  /*4e310*/  LDL.LU R34, [R1+0x7d4] ;  /* 0x0007d40001227983 */ /* 0x000ee80000300800 */
[----:B------:R-:W3:Y:S04]  /*4e320*/  LDL.LU R24, [R1+0x83c] ;  /* 0x00083c0001187983 */ /* 0x000ee80000300800 */
[----:B------:R-:W-:Y:S01]  /*4e330*/  STL [R1+0x754], R22 ;  /* 0x0007541601007387 */ /* 0x000fe20000100800 */
[----:B------:R-:W-:-:S03]  /*4e340*/  UISETP.GT.AND UP1, UPT, UR17, 0x16, UPT ;  /* 0x000000161100788c */ /* 0x000fc6000bf24270 */
[----:B------:R1:W-:Y:S01]  /*4e350*/  LDGSTS.E [R3+0x2500], desc[UR8][R20.64], P1 ;  /* 0x0250000014037fae */ /* 0x0003e20008921848 */
[----:B------:R-:W-:-:S05]  /*4e360*/  IADD3.X R25, R25, UR4, RZ, P0, !PT ;  /* 0x0000000419197c10 */ /* 0x000fca00087fe4ff */
[----:B------:R1:W-:Y:S04]  /*4e370*/  STL [R1+0x750], R25 ;  /* 0x0007501901007387 */ /* 0x0003e80000100800 */
[----:B------:R-:W3:Y:S01]  /*4e380*/  LDL.LU R64, [R1+0x7d0] ;  /* 0x0007d00001407983 */ /* 0x000ee20000300800 */
[----:B-1----:R-:W-:Y:S01]  /*4e390*/  IMAD.MOV.U32 R20, RZ, RZ, R22 ;  /* 0x000000ffff147224 */ /* 0x002fe200078e0016 */
[----:B------:R-:W-:Y:S01]  /*4e3a0*/  MOV R21, R25 ;  /* 0x0000001900157202 */ /* 0x000fe20000000f00 */
[----:B------:R-:W-:Y:S01]  /*4e3b0*/  USEL UR14, URZ, 0x4, !UP1 ;  /* 0x000000043f0e7887 */ /* 0x000fe2000c800000 */
[----:B------:R-:W3:Y:S04]  /*4e3c0*/  LDL.LU R65, [R1+0x838] ;  /* 0x0008380001417983 */ /* 0x000ee80000300800 */
[----:B------:R1:W-:Y:S01]  /*4e3d0*/  LDGSTS.E [R3+0x2580], desc[UR8][R20.64], P1 ;  /* 0x0258000014037fae */ /* 0x0003e20008921848 */
[----:B------:R-:W-:Y:S01]  /*4e3e0*/  IADD3 R32, P1, R32, UR15, RZ ;  /* 0x0000000f20207c10 */ /* 0x000fe2000ff3e0ff */
[----:B------:R-:W-:Y:S01]  /*4e3f0*/  USEL UR14, UR14, URZ, !UP0 ;  /* 0x0000003f0e0e7287 */ /* 0x000fe2000c000000 */
[----:B------:R-:W-:Y:S01]  /*4e400*/  IADD3 R23, P2, R23, UR15, RZ ;  /* 0x0000000f17177c10 */ /* 0x000fe2000ff5e0ff */
[----:B------:R-:W3:Y:S04]  /*4e410*/  LDL.LU R25, [R1+0x844] ;  /* 0x0008440001197983 */ /* 0x000ee80000300800 */
[----:B------:R-:W3:Y:S01]  /*4e420*/  LDL.LU R22, [R1+0x84c] ;  /* 0x00084c0001167983 */ /* 0x000ee20000300800 */
[----:B------:R-:W-:-:S03]  /*4e430*/  ISETP.NE.U32.AND P0, PT, RZ, UR14, PT ;  /* 0x0000000eff007c0c */ /* 0x000fc6000bf05070 */
[----:B------:R-:W-:Y:S01]  /*4e440*/  STL [R1+0x7bc], R32 ;  /* 0x0007bc2001007387 */ /* 0x000fe20000100800 */
[----:B-1----:R-:W-:Y:S01]  /*4e450*/  IMAD.MOV.U32 R20, RZ, RZ, R32 ;  /* 0x000000ffff147224 */ /* 0x002fe200078e0020 */
        /* <DEDUP_REMOVED lines=13> */
[----:B------:R-:W-:-:S05]  /*4e530*/  IADD3 R26, P1, R26, UR15, RZ ;  /* 0x0000000f1a1a7c10 */ /* 0x000fca000ff3e0ff */
[----:B------:R3:W-:Y:S01]  /*4e540*/  STL [R1+0x7cc], R26 ;  /* 0x0007cc1a01007387 */ /* 0x0007e20000100800 */
[----:B-1----:R-:W-:Y:S01]  /*4e550*/  IMAD.MOV.U32 R20, RZ, RZ, R26 ;  /* 0x000000ffff147224 */ /* 0x002fe200078e001a */
[----:B---3--:R-:W-:-:S05]  /*4e560*/  IADD3.X R27, R27, UR4, RZ, P1, !PT ;  /* 0x000000041b1b7c10 */ /* 0x008fca0008ffe4ff */
[----:B------:R1:W-:Y:S04]  /*4e570*/  STL [R1+0x7c8], R27 ;  /* 0x0007c81b01007387 */ /* 0x0003e80000100800 */
[----:B------:R-:W3:Y:S01]  /*4e580*/  LDL.LU R26, [R1+0x850] ;  /* 0x00085000011a7983 */ /* 0x000ee20000300800 */
[----:B------:R-:W-:Y:S02]  /*4e590*/  IADD3 R34, P2, R34, UR15, RZ ;  /* 0x0000000f22227c10 */ /* 0x000fe4000ff5e0ff */
[----:B------:R-:W-:Y:S01]  /*4e5a0*/  MOV R21, R27 ;  /* 0x0000001b00157202 */ /* 0x000fe20000000f00 */
[----:B------:R-:W3:Y:S01]  /*4e5b0*/  LDL.LU R33, [R1+0x8bc] ;  /* 0x0008bc0001217983 */ /* 0x000ee20000300800 */
[----:B------:R-:W-:-:S03]  /*4e5c0*/  IADD3 R24, P3, R24, UR15, RZ ;  /* 0x0000000f18187c10 */ /* 0x000fc6000ff7e0ff */
[----:B-1----:R-:W3:Y:S04]  /*4e5d0*/  LDL.LU R27, [R1+0x8c4] ;  /* 0x0008c400011b7983 */ /* 0x002ee80000300800 */
[----:B------:R1:W-:Y:S04]  /*4e5e0*/  STL [R1+0x7d4], R34 ;  /* 0x0007d42201007387 */ /* 0x0003e80000100800 */
[----:B------:R1:W-:Y:S02]  /*4e5f0*/  LDGSTS.E [R3+0x2d00], desc[UR8][R20.64], P0 ;  /* 0x02d0000014037fae */ /* 0x0003e40008121848 */
[----:B-1----:R-:W-:Y:S01]  /*4e600*/  IMAD.MOV.U32 R20, RZ, RZ, R34 ;  /* 0x000000ffff147224 */ /* 0x002fe200078e0022 */
[----:B------:R-:W-:-:S05]  /*4e610*/  IADD3.X R64, R64, UR4, RZ, P2, !PT ;  /* 0x0000000440407c10 */ /* 0x000fca00097fe4ff */
[----:B------:R1:W-:Y:S04]  /*4e620*/  STL [R1+0x7d0], R64 ;  /* 0x0007d04001007387 */ /* 0x0003e80000100800 */
[----:B------:R1:W-:Y:S04]  /*4e630*/  STL [R1+0x83c], R24 ;  /* 0x00083c1801007387 */ /* 0x0003e80000100800 */
[----:B------:R-:W3:Y:S01]  /*4e640*/  LDL.LU R34, [R1+0x8b8] ;  /* 0x0008b80001227983 */ /* 0x000ee20000300800 */
        /* <DEDUP_REMOVED lines=10> */
[----:B-1----:R-:W3:Y:S01]  /*4e6f0*/  LDL.LU R64, [R1+0x8c0] ;  /* 0x0008c00001407983 */ /* 0x002ee20000300800 */
[----:B------:R-:W-:Y:S01]  /*4e700*/  IMAD.MOV.U32 R20, RZ, RZ, R24 ;  /* 0x000000ffff147224 */ /* 0x000fe200078e0018 */
[----:B------:R-:W-:-:S02]  /*4e710*/  MOV R21, R65 ;  /* 0x0000004100157202 */ /* 0x000fc40000000f00 */
        /* <DEDUP_REMOVED lines=17> */
[----:B------:R-:W-:Y:S04]  /*4e830*/  STL [R1+0x854], R23 ;  /* 0x0008541701007387 */ /* 0x000fe80000100800 */
[----:B------:R1:W-:Y:S01]  /*4e840*/  LDGSTS.E [R3+0x3500], desc[UR8][R20.64], P1 ;  /* 0x0350000014037fae */ /* 0x0003e20008921848 */
[----:B---3--:R-:W-:-:S05]  /*4e850*/  IADD3.X R26, R26, UR4, RZ, P0, !PT ;  /* 0x000000041a1a7c10 */ /* 0x008fca00087fe4ff */
[----:B------:R3:W-:Y:S04]  /*4e860*/  STL [R1+0x850], R26 ;  /* 0x0008501a01007387 */ /* 0x0007e80000100800 */
[----:B------:R-:W4:Y:S01]  /*4e870*/  LDL.LU R65, [R1+0x8d0] ;  /* 0x0008d00001417983 */ /* 0x000f220000300800 */
[----:B-1----:R-:W-:Y:S01]  /*4e880*/  IMAD.MOV.U32 R20, RZ, RZ, R23 ;  /* 0x000000ffff147224 */ /* 0x002fe200078e0017 */
[----:B------:R-:W-:Y:S02]  /*4e890*/  MOV R21, R26 ;  /* 0x0000001a00157202 */ /* 0x000fe40000000f00 */
[----:B------:R-:W4:Y:S04]  /*4e8a0*/  LDL.LU R35, [R1+0x938] ;  /* 0x0009380001237983 */ /* 0x000f280000300800 */
[----:B------:R1:W-:Y:S01]  /*4e8b0*/  LDGSTS.E [R3+0x3580], desc[UR8][R20.64], P1 ;  /* 0x0358000014037fae */ /* 0x0003e20008921848 */
[----:B------:R-:W-:-:S02]  /*4e8c0*/  IADD3 R33, P1, R33, UR15, RZ ;  /* 0x0000000f21217c10 */ /* 0x000fc4000ff3e0ff */
[----:B------:R-:W-:Y:S01]  /*4e8d0*/  IADD3 R27, P2, R27, UR15, RZ ;  /* 0x0000000f1b1b7c10 */ /* 0x000fe2000ff5e0ff */
[----:B---3--:R-:W3:Y:S04]  /*4e8e0*/  LDL.LU R26, [R1+0x944] ;  /* 0x00094400011a7983 */ /* 0x008ee80000300800 */
[----:B------:R-:W3:Y:S04]  /*4e8f0*/  LDL.LU R23, [R1+0x94c] ;  /* 0x00094c0001177983 */ /* 0x000ee80000300800 */
[----:B------:R-:W-:Y:S01]  /*4e900*/  STL [R1+0x8bc], R33 ;  /* 0x0008bc2101007387 */ /* 0x000fe20000100800 */
[----:B------:R-:W-:Y:S01]  /*4e910*/  UISETP.GT.AND UP1, UPT, UR17, 0x1e, UPT ;  /* 0x0000001e1100788c */ /* 0x000fe2000bf24270 */
[----:B------:R-:W-:-:S04]  /*4e920*/  IADD3.X R34, R34, UR4, RZ, P1, !PT ;  /* 0x0000000422227c10 */ /* 0x000fc80008ffe4ff */
[----:B-1----:R-:W-:Y:S01]  /*4e930*/  MOV R21, R34 ;  /* 0x0000002200157202 */ /* 0x002fe20000000f00 */
[----:B------:R1:W-:Y:S04]  /*4e940*/  STL [R1+0x8b8], R34 ;  /* 0x0008b82201007387 */ /* 0x0003e80000100800 */
[----:B------:R-:W-:Y:S04]  /*4e950*/  STL [R1+0x8c4], R27 ;  /* 0x0008c41b01007387 */ /* 0x000fe80000100800 */
[----:B-1----:R-:W3:Y:S01]  /*4e960*/  LDL.LU R34, [R1+0x940] ;  /* 0x0009400001227983 */ /* 0x002ee20000300800 */
[----:B------:R-:W-:-:S04]  /*4e970*/  USEL UR14, URZ, 0x4, !UP1 ;  /* 0x000000043f0e7887 */ /* 0x000fc8000c800000 */
[----:B------:R-:W-:-:S06]  /*4e980*/  USEL UR14, UR14, URZ, !UP0 ;  /* 0x0000003f0e0e7287 */ /* 0x000fcc000c000000 */
[----:B------:R-:W-:Y:S01]  /*4e990*/  ISETP.NE.U32.AND P0, PT, RZ, UR14, PT ;  /* 0x0000000eff007c0c */ /* 0x000fe2000bf05070 */
[----:B------:R-:W-:Y:S01]  /*4e9a0*/  IMAD.MOV.U32 R20, RZ, RZ, R33 ;  /* 0x000000ffff147224 */ /* 0x000fe200078e0021 */
[----:B------:R-:W-:Y:S02]  /*4e9b0*/  IADD3.X R64, R64, UR4, RZ, P2, !PT ;  /* 0x0000000440407c10 */ /* 0x000fe400097fe4ff */
[----:B------:R-:W-:-:S03]  /*4e9c0*/  IADD3 R24, P1, R24, UR15, RZ ;  /* 0x0000000f18187c10 */ /* 0x000fc6000ff3e0ff */
[----:B------:R-:W-:Y:S04]  /*4e9d0*/  STL [R1+0x8c0], R64 ;  /* 0x0008c04001007387 */ /* 0x000fe80000100800 */
[----:B------:R-:W3:Y:S04]  /*4e9e0*/  LDL.LU R33, [R1+0x948] ;  /* 0x0009480001217983 */ /* 0x000ee80000300800 */
[----:B------:R1:W-:Y:S04]  /*4e9f0*/  LDGSTS.E [R3+0x3c00], desc[UR8][R20.64], P0 ;  /* 0x03c0000014037fae */ /* 0x0003e80008121848 */
[----:B------:R-:W-:Y:S01]  /*4ea00*/  STL [R1+0x8cc], R24 ;  /* 0x0008cc1801007387 */ /* 0x000fe20000100800 */
[----:B-1----:R-:W-:Y:S01]  /*4ea10*/  IMAD.MOV.U32 R20, RZ, RZ, R27 ;  /* 0x000000ffff147224 */ /* 0x002fe200078e001b */
[----:B------:R-:W-:-:S05]  /*4ea20*/  MOV R21, R64 ;  /* 0x0000004000157202 */ /* 0x000fca0000000f00 */
[----:B------:R1:W-:Y:S02]  /*4ea30*/  LDGSTS.E [R3+0x3c80], desc[UR8][R20.64], P0 ;  /* 0x03c8000014037fae */ /* 0x0003e40008121848 */
[----:B-1----:R-:W-:Y:S01]  /*4ea40*/  IMAD.MOV.U32 R20, RZ, RZ, R24 ;  /* 0x000000ffff147224 */ /* 0x002fe200078e0018 */
[----:B------:R-:W-:-:S04]  /*4ea50*/  IADD3.X R25, R25, UR4, RZ, P1, !PT ;  /* 0x0000000419197c10 */ /* 0x000fc80008ffe4ff */
[----:B------:R-:W-:Y:S01]  /*4ea60*/  MOV R21, R25 ;  /* 0x0000001900157202 */ /* 0x000fe20000000f00 */
[----:B------:R1:W-:Y:S04]  /*4ea70*/  STL [R1+0x8c8], R25 ;  /* 0x0008c81901007387 */ /* 0x0003e80000100800 */
[----:B------:R4:W-:Y:S04]  /*4ea80*/  LDGSTS.E [R3+0x3d00], desc[UR8][R20.64], P0 ;  /* 0x03d0000014037fae */ /* 0x0009e80008121848 */
[----:B-1----:R-:W3:Y:S04]  /*4ea90*/  LDL.LU R25, [R1+0x950] ;  /* 0x0009500001197983 */ /* 0x002ee80000300800 */
[----:B------:R-:W3:Y:S01]  /*4eaa0*/  LDL.LU R24, [R1+0x954] ;  /* 0x0009540001187983 */ /* 0x000ee20000300800 */
[----:B--2---:R-:W-:-:S03]  /*4eab0*/  IADD3 R32, P2, R32, UR15, RZ ;  /* 0x0000000f20207c10 */ /* 0x004fc6000ff5e0ff */
[----:B------:R-:W2:Y:S01]  /*4eac0*/  LDL.LU R27, [R1+0x9bc] ;  /* 0x0009bc00011b7983 */ /* 0x000ea20000300800 */
[----:B----4-:R-:W-:-:S03]  /*4ead0*/  IADD3 R22, P3, R22, UR15, RZ ;  /* 0x0000000f16167c10 */ /* 0x010fc6000ff7e0ff */
[----:B------:R-:W4:Y:S01]  /*4eae0*/  LDL.LU R64, [R1+0x9c4] ;  /* 0x0009c40001407983 */ /* 0x000f220000300800 */
[----:B------:R-:W-:-:S03]  /*4eaf0*/  IMAD.MOV.U32 R20, RZ, RZ, R32 ;  /* 0x000000ffff147224 */ /* 0x000fc600078e0020 */
[----:B------:R1:W-:Y:S01]  /*4eb00*/  STL [R1+0x8d4], R32 ;  /* 0x0008d42001007387 */ /* 0x0003e20000100800 */
[----:B------:R-:W-:-:S05]  /*4eb10*/  IADD3.X R65, R65, UR4, RZ, P2, !PT ;  /* 0x0000000441417c10 */ /* 0x000fca00097fe4ff */
[----:B------:R3:W-:Y:S04]  /*4eb20*/  STL [R1+0x8d0], R65 ;  /* 0x0008d04101007387 */ /* 0x0007e80000100800 */
[----:B------:R3:W-:Y:S04]  /*4eb30*/  STL [R1+0x93c], R22 ;  /* 0x00093c1601007387 */ /* 0x0007e80000100800 */
[----:B-1----:R-:W4:Y:S01]  /*4eb40*/  LDL.LU R32, [R1+0x9b8] ;  /* 0x0009b80001207983 */ /* 0x002f220000300800 */
[----:B------:R-:W-:-:S04]  /*4eb50*/  UISETP.GT.AND UP1, UPT, UR17, 0x22, UPT ;  /* 0x000000221100788c */ /* 0x000fc8000bf24270 */
[----:B------:R-:W-:-:S04]  /*4eb60*/  USEL UR14, URZ, 0x4, !UP1 ;  /* 0x000000043f0e7887 */ /* 0x000fc8000c800000 */
[----:B------:R-:W-:Y:S01]  /*4eb70*/  USEL UR14, UR14, URZ, !UP0 ;  /* 0x0000003f0e0e7287 */ /* 0x000fe2000c000000 */
[----:B------:R-:W-:Y:S02]  /*4eb80*/  MOV R21, R65 ;  /* 0x0000004100157202 */ /* 0x000fe40000000f00 */
[----:B------:R-:W-:-:S03]  /*4eb90*/  IADD3.X R35, R35, UR4, RZ, P3, !PT ;  /* 0x0000000423237c10 */ /* 0x000fc60009ffe4ff */
[----:B------:R-:W-:Y:S01]  /*4eba0*/  ISETP.NE.U32.AND P1, PT, RZ, UR14, PT ;  /* 0x0000000eff007c0c */ /* 0x000fe2000bf25070 */
[----:B------:R1:W-:Y:S01]  /*4ebb0*/  LDGSTS.E [R3+0x3d80], desc[UR8][R20.64], P0 ;  /* 0x03d8000014037fae */ /* 0x0003e20008121848 */
[----:B---3--:R-:W-:-:S03]  /*4ebc0*/  IADD3 R26, P0, R26, UR15, RZ ;  /* 0x0000000f1a1a7c10 */ /* 0x008fc6000ff1e0ff */
[----:B------:R-:W-:Y:S01]  /*4ebd0*/  STL [R1+0x938], R35 ;  /* 0x0009382301007387 */ /* 0x000fe20000100800 */
[----:B------:R-:W-:-:S03]  /*4ebe0*/  IADD3 R23, P2, R23, UR15, RZ ;  /* 0x0000000f17177c10 */ /* 0x000fc6000ff5e0ff */
[----:B------:R-:W3:Y:S01]  /*4ebf0*/  LDL.LU R65, [R1+0x9c0] ;  /* 0x0009c00001417983 */ /* 0x000ee20000300800 */
[----:B-1----:R-:W-:Y:S01]  /*4ec00*/  IMAD.MOV.U32 R20, RZ, RZ, R22 ;  /* 0x000000ffff147224 */ /* 0x002fe200078e0016 */
[----:B------:R-:W-:Y:S02]  /*4ec10*/  MOV R21, R35 ;  /* 0x0000002300157202 */ /* 0x000fe40000000f00 */
[----:B------:R-:W3:Y:S04]  /*4ec20*/  LDL.LU R22, [R1+0x9cc] ;  /* 0x0009cc0001167983 */ /* 0x000ee80000300800 */
[----:B------:R1:W-:Y:S04]  /*4ec30*/  STL [R1+0x944], R26 ;  /* 0x0009441a01007387 */ /* 0x0003e80000100800 */
[----:B------:R1:W-:Y:S01]  /*4ec40*/  LDGSTS.E [R3+0x4400], desc[UR8][R20.64], P1 ;  /* 0x0440000014037fae */ /* 0x0003e20008921848 */
[----:B------:R-:W-:Y:S01]  /*4ec50*/  IADD3.X R34, R34, UR4, RZ, P0, !PT ;  /* 0x0000000422227c10 */ /* 0x000fe200087fe4ff */
[----:B-1----:R-:W-:-:S04]  /*4ec60*/  IMAD.MOV.U32 R20, RZ, RZ, R26 ;  /* 0x000000ffff147224 */ /* 0x002fc800078e001a */
[----:B------:R1:W-:Y:S04]  /*4ec70*/  STL [R1+0x940], R34 ;  /* 0x0009402201007387 */ /* 0x0003e80000100800 */
[----:B------:R-:W-:Y:S04]  /*4ec80*/  STL [R1+0x94c], R23 ;  /* 0x00094c1701007387 */ /* 0x000fe80000100800 */
[----:B------:R-:W3:Y:S01]  /*4ec90*/  LDL.LU R26, [R1+0x9c8] ;  /* 0x0009c800011a7983 */ /* 0x000ee20000300800 */
[----:B------:R-:W-:-:S05]  /*4eca0*/  MOV R21, R34 ;  /* 0x0000002200157202 */ /* 0x000fca0000000f00 */
[----:B------:R1:W-:Y:S01]  /*4ecb0*/  LDGSTS.E [R3+0x4480], desc[UR8][R20.64], P1 ;  /* 0x0448000014037fae */ /* 0x0003e20008921848 */
[----:B------:R-:W-:-:S05]  /*4ecc0*/  IADD3.X R33, R33, UR4, RZ, P2, !PT ;  /* 0x0000000421217c10 */ /* 0x000fca00097fe4ff */
[----:B------:R1:W-:Y:S02]  /*4ecd0*/  STL [R1+0x948], R33 ;  /* 0x0009482101007387 */ /* 0x0003e40000100800 */
[----:B-1----:R-:W-:Y:S01]  /*4ece0*/  IMAD.MOV.U32 R20, RZ, RZ, R23 ;  /* 0x000000ffff147224 */ /* 0x002fe200078e0017 */
[----:B------:R-:W-:Y:S01]  /*4ecf0*/  MOV R21, R33 ;  /* 0x0000002100157202 */ /* 0x000fe20000000f00 */
[----:B------:R-:W3:Y:S04]  /*4ed00*/  LDL.LU R35, [R1+0x9d0] ;  /* 0x0009d00001237983 */ /* 0x000ee80000300800 */
        /* <DEDUP_REMOVED lines=9> */
[----:B--2---:R-:W-:Y:S02]  /*4eda0*/  IADD3 R27, P1, R27, UR15, RZ ;  /* 0x0000000f1b1b7c10 */ /* 0x004fe4000ff3e0ff */
[----:B----4-:R-:W-:Y:S01]  /*4edb0*/  IADD3 R64, P2, R64, UR15, RZ ;  /* 0x0000000f40407c10 */ /* 0x010fe2000ff5e0ff */
[----:B------:R-:W-:Y:S04]  /*4edc0*/  STL [R1+0x954], R24 ;  /* 0x0009541801007387 */ /* 0x000fe80000100800 */
[----:B------:R2:W-:Y:S04]  /*4edd0*/  STL [R1+0x950], R25 ;  /* 0x0009501901007387 */ /* 0x0005e80000100800 */
[----:B--2---:R-:W2:Y:S04]  /*4ede0*/  LDL.LU R25, [R1+0xa44] ;  /* 0x000a440001197983 */ /* 0x004ea80000300800 */
[----:B------:R-:W4:Y:S01]  /*4edf0*/  LDL.LU R24, [R1+0xa4c] ;  /* 0x000a4c0001187983 */ /* 0x000f220000300800 */
[----:B------:R-:W-:-:S03]  /*4ee00*/  IADD3.X R32, R32, UR4, RZ, P1, !PT ;  /* 0x0000000420207c10 */ /* 0x000fc60008ffe4ff */
[----:B------:R-:W-:Y:S01]  /*4ee10*/  STL [R1+0x9bc], R27 ;  /* 0x0009bc1b01007387 */ /* 0x000fe20000100800 */
[----:B-1----:R-:W-:-:S03]  /*4ee20*/  MOV R21, R32 ;  /* 0x0000002000157202 */ /* 0x002fc60000000f00 */
[----:B------:R1:W-:Y:S04]  /*4ee30*/  STL [R1+0x9b8], R32 ;  /* 0x0009b82001007387 */ /* 0x0003e80000100800 */
[----:B------:R-:W-:Y:S04]  /*4ee40*/  STL [R1+0x9c4], R64 ;  /* 0x0009c44001007387 */ /* 0x000fe80000100800 */
[----:B-1----:R-:W4:Y:S01]  /*4ee50*/  LDL.LU R32, [R1+0xa40] ;  /* 0x000a400001207983 */ /* 0x002f220000300800 */
[----:B------:R-:W-:-:S04]  /*4ee60*/  UISETP.GT.AND UP1, UPT, UR17, 0x26, UPT ;  /* 0x000000261100788c */ /* 0x000fc8000bf24270 */
[----:B------:R-:W-:-:S04]  /*4ee70*/  USEL UR14, URZ, 0x4, !UP1 ;  /* 0x000000043f0e7887 */ /* 0x000fc8000c800000 */
[----:B------:R-:W-:-:S06]  /*4ee80*/  USEL UR14, UR14, URZ, !UP0 ;  /* 0x0000003f0e0e7287 */ /* 0x000fcc000c000000 */
[----:B------:R-:W-:Y:S02]  /*4ee90*/  ISETP.NE.U32.AND P0, PT, RZ, UR14, PT ;  /* 0x0000000eff007c0c */ /* 0x000fe4000bf05070 */
[----:B---3--:R-:W-:Y:S01]  /*4eea0*/  IADD3.X R65, R65, UR4, RZ, P2, !PT ;  /* 0x0000000441417c10 */ /* 0x008fe200097fe4ff */
[----:B------:R-:W-:Y:S01]  /*4eeb0*/  IMAD.MOV.U32 R20, RZ, RZ, R27 ;  /* 0x000000ffff147224 */ /* 0x000fe200078e001b */
[----:B------:R-:W-:-:S03]  /*4eec0*/  IADD3 R22, P1, R22, UR15, RZ ;  /* 0x0000000f16167c10 */ /* 0x000fc6000ff3e0ff */
[----:B------:R-:W-:Y:S04]  /*4eed0*/  STL [R1+0x9c0], R65 ;  /* 0x0009c04101007387 */ /* 0x000fe80000100800 */
[----:B------:R-:W3:Y:S04]  /*4eee0*/  LDL.LU R27, [R1+0xa48] ;  /* 0x000a4800011b7983 */ /* 0x000ee80000300800 */
[----:B------:R1:W-:Y:S04]  /*4eef0*/  LDGSTS.E [R3+0x4c00], desc[UR8][R20.64], P0 ;  /* 0x04c0000014037fae */ /* 0x0003e80008121848 */
[----:B------:R-:W-:Y:S01]  /*4ef00*/  STL [R1+0x9cc], R22 ;  /* 0x0009cc1601007387 */ /* 0x000fe20000100800 */
[----:B-1----:R-:W-:Y:S01]  /*4ef10*/  IMAD.MOV.U32 R20, RZ, RZ, R64 ;  /* 0x000000ffff147224 */ /* 0x002fe200078e0040 */
[----:B------:R-:W-:-:S02]  /*4ef20*/  MOV R21, R65 ;  /* 0x0000004100157202 */ /* 0x000fc40000000f00 */
[----:B------:R-:W-:-:S03]  /*4ef30*/  IADD3.X R26, R26, UR4, RZ, P1, !PT ;  /* 0x000000041a1a7c10 */ /* 0x000fc60008ffe4ff */
[----:B------:R1:W-:Y:S04]  /*4ef40*/  LDGSTS.E [R3+0x4c80], desc[UR8][R20.64], P0 ;  /* 0x04c8000014037fae */ /* 0x0003e80008121848 */
[----:B------:R1:W-:Y:S02]  /*4ef50*/  STL [R1+0x9c8], R26 ;  /* 0x0009c81a01007387 */ /* 0x0003e40000100800 */
[----:B-1----:R-:W-:Y:S01]  /*4ef60*/  MOV R21, R26 ;  /* 0x0000001a00157202 */ /* 0x002fe20000000f00 */
[----:B------:R-:W-:Y:S01]  /*4ef70*/  IMAD.MOV.U32 R20, RZ, RZ, R22 ;  /* 0x000000ffff147224 */ /* 0x000fe200078e0016 */
[----:B------:R-:W3:Y:S04]  /*4ef80*/  LDL.LU R26, [R1+0xa50] ;  /* 0x000a5000011a7983 */ /* 0x000ee80000300800 */
[----:B------:R-:W3:Y:S01]  /*4ef90*/  LDL.LU R22, [R1+0xa54] ;  /* 0x000a540001167983 */ /* 0x000ee20000300800 */
[----:B------:R-:W-:Y:S01]  /*4efa0*/  UISETP.GT.AND UP1, UPT, UR17, 0x2a, UPT ;  /* 0x0000002a1100788c */ /* 0x000fe2000bf24270 */
[----:B------:R-:W-:-:S02]  /*4efb0*/  IADD3 R34, P2, R34, UR15, RZ ;  /* 0x0000000f22227c10 */ /* 0x000fc4000ff5e0ff */
[----:B------:R1:W-:Y:S01]  /*4efc0*/  LDGSTS.E [R3+0x4d00], desc[UR8][R20.64], P0 ;  /* 0x04d0000014037fae */ /* 0x0003e20008121848 */
[----:B------:R-:W-:Y:S01]  /*4efd0*/  USEL UR14, URZ, 0x4, !UP1 ;  /* 0x000000043f0e7887 */ /* 0x000fe2000c800000 */
[----:B------:R-:W-:-:S03]  /*4efe0*/  IADD3.X R35, R35, UR4, RZ, P2, !PT ;  /* 0x0000000423237c10 */ /* 0x000fc600097fe4ff */
[----:B------:R-:W-:Y:S01]  /*4eff0*/  USEL UR14, UR14, URZ, !UP0 ;  /* 0x0000003f0e0e7287 */ /* 0x000fe2000c000000 */
[----:B------:R-:W-:Y:S01]  /*4f000*/  STL [R1+0x9d4], R34 ;  /* 0x0009d42201007387 */ /* 0x000fe20000100800 */
[----:B------:R-:W-:-:S03]  /*4f010*/  IADD3 R23, P3, R23, UR15, RZ ;  /* 0x0000000f17177c10 */ /* 0x000fc6000ff7e0ff */
[----:B------:R-:W-:Y:S01]  /*4f020*/  STL [R1+0x9d0], R35 ;  /* 0x0009d02301007387 */ /* 0x000fe20000100800 */
[----:B-1----:R-:W-:Y:S01]  /*4f030*/  IMAD.MOV.U32 R20, RZ, RZ, R34 ;  /* 0x000000ffff147224 */ /* 0x002fe200078e0022 */
[----:B------:R-:W-:Y:S02]  /*4f040*/  MOV R21, R35 ;  /* 0x0000002300157202 */ /* 0x000fe40000000f00 */
[----:B------:R-:W-:Y:S01]  /*4f050*/  IADD3.X R33, R33, UR4, RZ, P3, !PT ;  /* 0x0000000421217c10 */ /* 0x000fe20009ffe4ff */
[----:B------:R1:W-:Y:S01]  /*4f060*/  STL [R1+0xa3c], R23 ;  /* 0x000a3c1701007387 */ /* 0x0003e20000100800 */
[----:B------:R-:W-:-:S03]  /*4f070*/  ISETP.NE.U32.AND P1, PT, RZ, UR14, PT ;  /* 0x0000000eff007c0c */ /* 0x000fc6000bf25070 */
[----:B------:R-:W3:Y:S04]  /*4f080*/  LDL.LU R66, [R1+0xabc] ;  /* 0x000abc0001427983 */ /* 0x000ee80000300800 */
[----:B------:R-:W-:Y:S04]  /*4f090*/  STL [R1+0xa38], R33 ;  /* 0x000a382101007387 */ /* 0x000fe80000100800 */
[----:B------:R-:W3:Y:S04]  /*4f0a0*/  LDL.LU R64, [R1+0xac4] ;  /* 0x000ac40001407983 */ /* 0x000ee80000300800 */
[----:B------:R1:W-:Y:S04]  /*4f0b0*/  LDGSTS.E [R3+0x4d80], desc[UR8][R20.64], P0 ;  /* 0x04d8000014037fae */ /* 0x0003e80008121848 */
[----:B------:R-:W3:Y:S04]  /*4f0c0*/  LDL.LU R67, [R1+0xab8] ;  /* 0x000ab80001437983 */ /* 0x000ee80000300800 */
[----:B------:R-:W3:Y:S01]  /*4f0d0*/  LDL.LU R65, [R1+0xac0] ;  /* 0x000ac00001417983 */ /* 0x000ee20000300800 */
[----:B-1----:R-:W-:Y:S01]  /*4f0e0*/  IMAD.MOV.U32 R20, RZ, RZ, R23 ;  /* 0x000000ffff147224 */ /* 0x002fe200078e0017 */
[----:B------:R-:W-:-:S02]  /*4f0f0*/  MOV R21, R33 ;  /* 0x0000002100157202 */ /* 0x000fc40000000f00 */
[----:B------:R-:W3:Y:S04]  /*4f100*/  LDL.LU R23, [R1+0xacc] ;  /* 0x000acc0001177983 */ /* 0x000ee80000300800 */
[----:B------:R1:W-:Y:S01]  /*4f110*/  LDGSTS.E [R3+0x5400], desc[UR8][R20.64], P1 ;  /* 0x0540000014037fae */ /* 0x0003e20008921848 */
[----:B--2---:R-:W-:Y:S02]  /*4f120*/  IADD3 R25, P0, R25, UR15, RZ ;  /* 0x0000000f19197c10 */ /* 0x004fe4000ff1e0ff */
[----:B----4-:R-:W-:-:S03]  /*4f130*/  IADD3 R24, P2, R24, UR15, RZ ;  /* 0x0000000f18187c10 */ /* 0x010fc6000ff5e0ff */
        /* <DEDUP_REMOVED lines=9> */
[----:B------:R-:W-:Y:S01]  /*4f1d0*/  STL [R1+0xa48], R27 ;  /* 0x000a481b01007387 */ /* 0x000fe20000100800 */
[----:B----4-:R-:W-:-:S03]  /*4f1e0*/  IMAD.MOV.U32 R20, RZ, RZ, R24 ;  /* 0x000000ffff147224 */ /* 0x010fc600078e0018 */
[----:B------:R-:W3:Y:S04]  /*4f1f0*/  LDL.LU R35, [R1+0xad0] ;  /* 0x000ad00001237983 */ /* 0x000ee80000300800 */
[----:B-1----:R-:W4:Y:S01]  /*4f200*/  LDL.LU R24, [R1+0xad4] ;  /* 0x000ad40001187983 */ /* 0x002f220000300800 */
[----:B------:R-:W-:-:S03]  /*4f210*/  MOV R21, R27 ;  /* 0x0000001b00157202 */ /* 0x000fc60000000f00 */
[----:B------:R-:W3:Y:S04]  /*4f220*/  LDL.LU R34, [R1+0xb38] ;  /* 0x000b380001227983 */ /* 0x000ee80000300800 */
[----:B------:R-:W3:Y:S04]  /*4f230*/  LDL.LU R33, [R1+0xb3c] ;  /* 0x000b3c0001217983 */ /* 0x000ee80000300800 */
[----:B------:R1:W-:Y:S01]  /*4f240*/  LDGSTS.E [R3+0x5500], desc[UR8][R20.64], P1 ;  /* 0x0550000014037fae */ /* 0x0003e20008921848 */
[----:B------:R-:W-:-:S04]  /*4f250*/  IADD3 R22, P0, R22, UR15, RZ ;  /* 0x0000000f16167c10 */ /* 0x000fc8000ff1e0ff */
[----:B------:R-:W-:Y:S01]  /*4f260*/  IADD3.X R26, R26, UR4, RZ, P0, !PT ;  /* 0x000000041a1a7c10 */ /* 0x000fe200087fe4ff */
[----:B------:R-:W-:Y:S03]  /*4f270*/  STL [R1+0xa54], R22 ;  /* 0x000a541601007387 */ /* 0x000fe60000100800 */
[----:B-1----:R-:W-:Y:S01]  /*4f280*/  MOV R21, R26 ;  /* 0x0000001a00157202 */ /* 0x002fe20000000f00 */
[----:B------:R1:W-:Y:S04]  /*4f290*/  STL [R1+0xa50], R26 ;  /* 0x000a501a01007387 */ /* 0x0003e80000100800 */
[----:B------:R-:W3:Y:S01]  /*4f2a0*/  LDL.LU R32, [R1+0xb40] ;  /* 0x000b400001207983 */ /* 0x000ee20000300800 */
[----:B------:R-:W-:-:S03]  /*4f2b0*/  IMAD.MOV.U32 R20, RZ, RZ, R22 ;  /* 0x000000ffff147224 */ /* 0x000fc600078e0016 */
[----:B-1----:R-:W3:Y:S04]  /*4f2c0*/  LDL.LU R26, [R1+0xb44] ;  /* 0x000b4400011a7983 */ /* 0x002ee80000300800 */
        /* <DEDUP_REMOVED lines=8> */
[----:B------:R-:W-:Y:S02]  /*4f350*/  IADD3.X R67, R67, UR4, RZ, P1, !PT ;  /* 0x0000000443437c10 */ /* 0x000fe40008ffe4ff */
[----:B------:R-:W-:Y:S01]  /*4f360*/  IADD3 R64, P2, R64, UR15, RZ ;  /* 0x0000000f40407c10 */ /* 0x000fe2000ff5e0ff */
[----:B-1----:R-:W-:Y:S01]  /*4f370*/  IMAD.MOV.U32 R20, RZ, RZ, R66 ;  /* 0x000000ffff147224 */ /* 0x002fe200078e0042 */
[----:B------:R-:W-:Y:S02]  /*4f380*/  MOV R21, R67 ;  /* 0x0000004300157202 */ /* 0x000fe40000000f00 */
[----:B------:R-:W-:Y:S02]  /*4f390*/  IADD3.X R65, R65, UR4, RZ, P2, !PT ;  /* 0x0000000441417c10 */ /* 0x000fe400097fe4ff */
[----:B------:R-:W-:Y:S01]  /*4f3a0*/  IADD3 R23, P1, R23, UR15, RZ ;  /* 0x0000000f17177c10 */ /* 0x000fe2000ff3e0ff */
[----:B------:R-:W-:Y:S04]  /*4f3b0*/  STL [R1+0xabc], R66 ;  /* 0x000abc4201007387 */ /* 0x000fe80000100800 */
        /* <DEDUP_REMOVED lines=14> */
[----:B-1----:R-:W2:Y:S04]  /*4f4a0*/  LDL.LU R25, [R1+0xb50] ;  /* 0x000b500001197983 */ /* 0x002ea80000300800 */
[----:B------:R-:W2:Y:S01]  /*4f4b0*/  LDL.LU R23, [R1+0xb54] ;  /* 0x000b540001177983 */ /* 0x000ea20000300800 */
[----:B------:R-:W-:Y:S01]  /*4f4c0*/  USEL UR14, URZ, 0x4, !UP1 ;  /* 0x000000043f0e7887 */ /* 0x000fe2000c800000 */
[----:B----4-:R-:W-:-:S03]  /*4f4d0*/  IADD3 R24, P2, R24, UR15, RZ ;  /* 0x0000000f18187c10 */ /* 0x010fc6000ff5e0ff */
[----:B------:R-:W-:Y:S01]  /*4f4e0*/  USEL UR14, UR14, URZ, !UP0 ;  /* 0x0000003f0e0e7287 */ /* 0x000fe2000c000000 */
[----:B---3--:R-:W-:Y:S01]  /*4f4f0*/  IADD3.X R35, R35, UR4, RZ, P2, !PT ;  /* 0x0000000423237c10 */ /* 0x008fe200097fe4ff */
[----:B--2---:R-:W-:Y:S01]  /*4f500*/  IMAD.MOV.U32 R20, RZ, RZ, R24 ;  /* 0x000000ffff147224 */ /* 0x004fe200078e0018 */
[----:B------:R-:W-:Y:S02]  /*4f510*/  IADD3 R33, P3, R33, UR15, RZ ;  /* 0x0000000f21217c10 */ /* 0x000fe4000ff7e0ff */
[----:B------:R-:W-:Y:S01]  /*4f520*/  MOV R21, R35 ;  /* 0x0000002300157202 */ /* 0x000fe20000000f00 */
[----:B------:R1:W-:Y:S01]  /*4f530*/  STL [R1+0xad4], R24 ;  /* 0x000ad41801007387 */ /* 0x0003e20000100800 */
[----:B------:R-:W-:Y:S02]  /*4f540*/  ISETP.NE.U32.AND P1, PT, RZ, UR14, PT ;  /* 0x0000000eff007c0c */ /* 0x000fe4000bf25070 */
[----:B------:R-:W-:Y:S01]  /*4f550*/  IADD3.X R34, R34, UR4, RZ, P3, !PT ;  /* 0x0000000422227c10 */ /* 0x000fe20009ffe4ff */
        /* <DEDUP_REMOVED lines=8> */
[----:B------:R-:W2:Y:S04]  /*4f5e0*/  LDL.LU R67, [R1+0xbb8] ;  /* 0x000bb80001437983 */ /* 0x000ea80000300800 */
[----:B------:R-:W2:Y:S01]  /*4f5f0*/  LDL.LU R65, [R1+0xbc0] ;  /* 0x000bc00001417983 */ /* 0x000ea20000300800 */
[----:B------:R-:W-:-:S03]  /*4f600*/  IADD3 R26, P0, R26, UR15, RZ ;  /* 0x0000000f1a1a7c10 */ /* 0x000fc6000ff1e0ff */
[----:B------:R1:W-:Y:S01]  /*4f610*/  LDGSTS.E [R3+0x6400], desc[UR8][R20.64], P1 ;  /* 0x0640000014037fae */ /* 0x0003e20008921848 */
[----:B------:R-:W-:-:S03]  /*4f620*/  IADD3.X R32, R32, UR4, RZ, P0, !PT ;  /* 0x0000000420207c10 */ /* 0x000fc600087fe4ff */
[----:B------:R1:W-:Y:S01]  /*4f630*/  STL [R1+0xb44], R26 ;  /* 0x000b441a01007387 */ /* 0x0003e20000100800 */
[----:B------:R-:W-:-:S03]  /*4f640*/  IADD3 R22, P2, R22, UR15, RZ ;  /* 0x0000000f16167c10 */ /* 0x000fc6000ff5e0ff */
[----:B------:R-:W-:Y:S01]  /*4f650*/  STL [R1+0xb40], R32 ;  /* 0x000b402001007387 */ /* 0x000fe20000100800 */
[----:B------:R-:W-:Y:S01]  /*4f660*/  IADD3.X R27, R27, UR4, RZ, P2, !PT ;  /* 0x000000041b1b7c10 */ /* 0x000fe200097fe4ff */
[----:B-1----:R-:W-:Y:S02]  /*4f670*/  IMAD.MOV.U32 R20, RZ, RZ, R26 ;  /* 0x000000ffff147224 */ /* 0x002fe400078e001a */
[----:B------:R1:W-:Y:S04]  /*4f680*/  STL [R1+0xb4c], R22 ;  /* 0x000b4c1601007387 */ /* 0x0003e80000100800 */
[----:B------:R-:W2:Y:S04]  /*4f690*/  LDL.LU R26, [R1+0xbcc] ;  /* 0x000bcc00011a7983 */ /* 0x000ea80000300800 */
[----:B------:R-:W-:Y:S04]  /*4f6a0*/  STL [R1+0xb48], R27 ;  /* 0x000b481b01007387 */ /* 0x000fe80000100800 */
[----:B------:R-:W2:Y:S01]  /*4f6b0*/  LDL.LU R64, [R1+0xbc8] ;  /* 0x000bc80001407983 */ /* 0x000ea20000300800 */
[----:B------:R-:W-:-:S03]  /*4f6c0*/  MOV R21, R32 ;  /* 0x0000002000157202 */ /* 0x000fc60000000f00 */
[----:B------:R-:W2:Y:S04]  /*4f6d0*/  LDL.LU R35, [R1+0xbd0] ;  /* 0x000bd00001237983 */ /* 0x000ea80000300800 */
[----:B------:R1:W-:Y:S02]  /*4f6e0*/  LDGSTS.E [R3+0x6480], desc[UR8][R20.64], P1 ;  /* 0x0648000014037fae */ /* 0x0003e40008921848 */
[----:B-1----:R-:W-:Y:S02]  /*4f6f0*/  IMAD.MOV.U32 R20, RZ, RZ, R22 ;  /* 0x000000ffff147224 */ /* 0x002fe400078e0016 */
[----:B------:R-:W2:Y:S01]  /*4f700*/  LDL.LU R22, [R1+0xbd4] ;  /* 0x000bd40001167983 */ /* 0x000ea20000300800 */
[----:B------:R-:W-:-:S03]  /*4f710*/  MOV R21, R27 ;  /* 0x0000001b00157202 */ /* 0x000fc60000000f00 */
[----:B------:R-:W2:Y:S04]  /*4f720*/  LDL.LU R34, [R1+0xc38] ;  /* 0x000c380001227983 */ /* 0x000ea80000300800 */
[----:B------:R-:W2:Y:S04]  /*4f730*/  LDL.LU R32, [R1+0xc3c] ;  /* 0x000c3c0001207983 */ /* 0x000ea80000300800 */
[----:B------:R1:W-:Y:S01]  /*4f740*/  LDGSTS.E [R3+0x6500], desc[UR8][R20.64], P1 ;  /* 0x0650000014037fae */ /* 0x0003e20008921848 */
[----:B------:R-:W-:-:S04]  /*4f750*/  IADD3 R23, P0, R23, UR15, RZ ;  /* 0x0000000f17177c10 */ /* 0x000fc8000ff1e0ff */
[----:B------:R-:W-:Y:S01]  /*4f760*/  IADD3.X R25, R25, UR4, RZ, P0, !PT ;  /* 0x0000000419197c10 */ /* 0x000fe200087fe4ff */
[----:B------:R1:W-:Y:S02]  /*4f770*/  STL [R1+0xb54], R23 ;  /* 0x000b541701007387 */ /* 0x0003e40000100800 */
[----:B-1----:R-:W-:Y:S02]  /*4f780*/  IMAD.MOV.U32 R20, RZ, RZ, R23 ;  /* 0x000000ffff147224 */ /* 0x002fe400078e0017 */
[----:B------:R1:W-:Y:S04]  /*4f790*/  STL [R1+0xb50], R25 ;  /* 0x000b501901007387 */ /* 0x0003e80000100800 */
[----:B------:R-:W2:Y:S04]  /*4f7a0*/  LDL.LU R33, [R1+0xc40] ;  /* 0x000c400001217983 */ /* 0x000ea80000300800 */
[----:B------:R-:W2:Y:S01]  /*4f7b0*/  LDL.LU R23, [R1+0xc44] ;  /* 0x000c440001177983 */ /* 0x000ea20000300800 */
[----:B------:R-:W-:-:S03]  /*4f7c0*/  MOV R21, R25 ;  /* 0x0000001900157202 */ /* 0x000fc60000000f00 */
[----:B------:R-:W2:Y:S04]  /*4f7d0*/  LDL.LU R27, [R1+0xc48] ;  /* 0x000c4800011b7983 */ /* 0x000ea80000300800 */
[----:B-1----:R-:W2:Y:S01]  /*4f7e0*/  LDL.LU R25, [R1+0xc4c] ;  /* 0x000c4c0001197983 */ /* 0x002ea20000300800 */
[----:B------:R-:W-:-:S03]  /*4f7f0*/  UISETP.GT.AND UP1, UPT, UR17, 0x36, UPT ;  /* 0x000000361100788c */ /* 0x000fc6000bf24270 */
[----:B------:R1:W-:Y:S01]  /*4f800*/  LDGSTS.E [R3+0x6580], desc[UR8][R20.64], P1 ;  /* 0x0658000014037fae */ /* 0x0003e20008921848 */
[----:B------:R-:W-:-:S04]  /*4f810*/  USEL UR14, URZ, 0x4, !UP1 ;  /* 0x000000043f0e7887 */ /* 0x000fc8000c800000 */
[----:B------:R-:W-:Y:S01]  /*4f820*/  USEL UR14, UR14, URZ, !UP0 ;  /* 0x0000003f0e0e7287 */ /* 0x000fe2000c000000 */
[----:B---3--:R-:W-:-:S05]  /*4f830*/  IADD3 R66, P1, R66, UR15, RZ ;  /* 0x0000000f42427c10 */ /* 0x008fca000ff3e0ff */
[----:B------:R-:W-:Y:S02]  /*4f840*/  ISETP.NE.U32.AND P0, PT, RZ, UR14, PT ;  /* 0x0000000eff007c0c */ /* 0x000fe4000bf05070 */
[----:B----4-:R-:W-:Y:S02]  /*4f850*/  IADD3 R24, P2, R24, UR15, RZ ;  /* 0x0000000f18187c10 */ /* 0x010fe4000ff5e0ff */
[----:B--2---:R-:W-:Y:S01]  /*4f860*/  IADD3.X R67, R67, UR4, RZ, P1, !PT ;  /* 0x0000000443437c10 */ /* 0x004fe20008ffe4ff */
[----:B-1----:R-:W-:-:S03]  /*4f870*/  IMAD.MOV.U32 R20, RZ, RZ, R66 ;  /* 0x000000ffff147224 */ /* 0x002fc600078e0042 */
[----:B------:R-:W-:Y:S02]  /*4f880*/  MOV R21, R67 ;  /* 0x0000004300157202 */ /* 0x000fe40000000f00 */
[----:B------:R-:W-:Y:S01]  /*4f890*/  IADD3.X R65, R65, UR4, RZ, P2, !PT ;  /* 0x0000000441417c10 */ /* 0x000fe200097fe4ff */
[----:B------:R-:W-:Y:S04]  /*4f8a0*/  STL [R1+0xbbc], R66 ;  /* 0x000bbc4201007387 */ /* 0x000fe80000100800 */
[----:B------:R1:W-:Y:S04]  /*4f8b0*/  LDGSTS.E [R3+0x6c00], desc[UR8][R20.64], P0 ;  /* 0x06c0000014037fae */ /* 0x0003e80008121848 */
[----:B------:R-:W-:Y:S04]  /*4f8c0*/  STL [R1+0xbb8], R67 ;  /* 0x000bb84301007387 */ /* 0x000fe80000100800 */
[----:B------:R2:W-:Y:S01]  /*4f8d0*/  STL [R1+0xbc4], R24 ;  /* 0x000bc41801007387 */ /* 0x0005e20000100800 */
[----:B------:R-:W-:Y:S01]  /*4f8e0*/  IADD3 R26, P1, R26, UR15, RZ ;  /* 0x0000000f1a1a7c10 */ /* 0x000fe2000ff3e0ff */
[----:B-1----:R-:W-:Y:S01]  /*4f8f0*/  IMAD.MOV.U32 R20, RZ, RZ, R24 ;  /* 0x000000ffff147224 */ /* 0x002fe200078e0018 */
[----:B------:R-:W-:Y:S01]  /*4f900*/  MOV R21, R65 ;  /* 0x0000004100157202 */ /* 0x000fe20000000f00 */
[----:B------:R-:W-:Y:S04]  /*4f910*/  STL [R1+0xbc0], R65 ;  /* 0x000bc04101007387 */ /* 0x000fe80000100800 */
[----:B--2---:R-:W2:Y:S01]  /*4f920*/  LDL.LU R24, [R1+0xc54] ;  /* 0x000c540001187983 */ /* 0x004ea20000300800 */
[----:B------:R-:W-:-:S03]  /*4f930*/  IADD3.X R64, R64, UR4, RZ, P1, !PT ;  /* 0x0000000440407c10 */ /* 0x000fc60008ffe4ff */
[----:B------:R1:W-:Y:S04]  /*4f940*/  LDGSTS.E [R3+0x6c80], desc[UR8][R20.64], P0 ;  /* 0x06c8000014037fae */ /* 0x0003e80008121848 */
[----:B------:R3:W-:Y:S04]  /*4f950*/  STL [R1+0xbcc], R26 ;  /* 0x000bcc1a01007387 */ /* 0x0007e80000100800 */
[----:B------:R-:W-:Y:S01]  /*4f960*/  STL [R1+0xbc8], R64 ;  /* 0x000bc84001007387 */ /* 0x000fe20000100800 */
[----:B-1----:R-:W-:-:S03]  /*4f970*/  IMAD.MOV.U32 R20, RZ, RZ, R26 ;  /* 0x000000ffff147224 */ /* 0x002fc600078e001a */
[----:B---3--:R-:W3:Y:S01]  /*4f980*/  LDL.LU R26, [R1+0xc50] ;  /* 0x000c5000011a7983 */ /* 0x008ee20000300800 */
[----:B------:R-:W-:-:S04]  /*4f990*/  UISETP.GT.AND UP1, UPT, UR17, 0x3a, UPT ;  /* 0x0000003a1100788c */ /* 0x000fc8000bf24270 */
[----:B------:R-:W-:Y:S01]  /*4f9a0*/  USEL UR14, URZ, 0x4, !UP1 ;  /* 0x000000043f0e7887 */ /* 0x000fe2000c800000 */
[----:B------:R-:W-:Y:S02]  /*4f9b0*/  IADD3 R22, P2, R22, UR15, RZ ;  /* 0x0000000f16167c10 */ /* 0x000fe4000ff5e0ff */
[----:B------:R-:W-:Y:S01]  /*4f9c0*/  MOV R21, R64 ;  /* 0x0000004000157202 */ /* 0x000fe20000000f00 */
[----:B------:R-:W-:Y:S01]  /*4f9d0*/  USEL UR14, UR14, URZ, !UP0 ;  /* 0x0000003f0e0e7287 */ /* 0x000fe2000c000000 */
        /* <DEDUP_REMOVED lines=13> */
[----:B----4-:R-:W-:Y:S01]  /*4fab0*/  IMAD.MOV.U32 R20, RZ, RZ, R32 ;  /* 0x000000ffff147224 */ /* 0x010fe200078e0020 */
[----:B------:R-:W-:-:S02]  /*4fac0*/  MOV R21, R34 ;  /* 0x0000002200157202 */ /* 0x000fc40000000f00 */
[----:B------:R-:W4:Y:S04]  /*4fad0*/  LDL.LU R22, [R1+0xcc4] ;  /* 0x000cc40001167983 */ /* 0x000f280000300800 */
[----:B------:R-:W4:Y:S04]  /*4fae0*/  LDL.LU R67, [R1+0xcb8] ;  /* 0x000cb80001437983 */ /* 0x000f280000300800 */
[----:B-1----:R-:W4:Y:S04]  /*4faf0*/  LDL.LU R32, [R1+0xcc0] ;  /* 0x000cc00001207983 */ /* 0x002f280000300800 */
        /* <DEDUP_REMOVED lines=17> */
[----:B------:R-:W-:-:S05]  /*4fc10*/  MOV R21, R27 ;  /* 0x0000001b00157202 */ /* 0x000fca0000000f00 */
[----:B------:R1:W-:Y:S01]  /*4fc20*/  LDGSTS.E [R3+0x7500], desc[UR8][R20.64], P1 ;  /* 0x0750000014037fae */ /* 0x0003e20008921848 */
[----:B--2---:R-:W-:-:S05]  /*4fc30*/  IADD3 R24, P0, R24, UR15, RZ ;  /* 0x0000000f18187c10 */ /* 0x004fca000ff1e0ff */
[----:B------:R-:W-:Y:S01]  /*4fc40*/  STL [R1+0xc54], R24 ;  /* 0x000c541801007387 */ /* 0x000fe20000100800 */
[----:B---3--:R-:W-:-:S05]  /*4fc50*/  IADD3.X R26, R26, UR4, RZ, P0, !PT ;  /* 0x000000041a1a7c10 */ /* 0x008fca00087fe4ff */
[----:B------:R2:W-:Y:S04]  /*4fc60*/  STL [R1+0xc50], R26 ;  /* 0x000c501a01007387 */ /* 0x0005e80000100800 */
[----:B------:R-:W3:Y:S01]  /*4fc70*/  LDL.LU R35, [R1+0xcd0] ;  /* 0x000cd00001237983 */ /* 0x000ee20000300800 */
[----:B-1----:R-:W-:-:S03]  /*4fc80*/  MOV R21, R26 ;  /* 0x0000001a00157202 */ /* 0x002fc60000000f00 */
[----:B------:R-:W3:Y:S04]  /*4fc90*/  LDL.LU R65, [R1+0xd38] ;  /* 0x000d380001417983 */ /* 0x000ee80000300800 */
[----:B------:R-:W3:Y:S04]  /*4fca0*/  LDL.LU R34, [R1+0xd40] ;  /* 0x000d400001227983 */ /* 0x000ee80000300800 */
        /* <DEDUP_REMOVED lines=9> */
[----:B------:R-:W-:Y:S02]  /*4fd40*/  ISETP.NE.U32.AND P0, PT, RZ, UR14, PT ;  /* 0x0000000eff007c0c */ /* 0x000fe4000bf05070 */
[----:B----4-:R-:W-:Y:S02]  /*4fd50*/  IADD3 R22, P2, R22, UR15, RZ ;  /* 0x0000000f16167c10 */ /* 0x010fe4000ff5e0ff */
[----:B------:R-:W-:Y:S01]  /*4fd60*/  IADD3.X R67, R67, UR4, RZ, P1, !PT ;  /* 0x0000000443437c10 */ /* 0x000fe20008ffe4ff */
        /* <DEDUP_REMOVED lines=125> */
[----:B------:R1:W-:Y:S01]  /*50540*/  LDGSTS.E [R3+0x9400], desc[UR8][R20.64], P1 ;  /* 0x0940000014037fae */ /* 0x0003e20008921848 */
[----:B------:R-:W-:Y:S01]  /*50550*/  IADD3.X R35, R35, UR4, RZ, P0, !PT ;  /* 0x0000000423237c10 */ /* 0x000fe200087fe4ff */
[----:B-1----:R-:W-:-:S04]  /*50560*/  IMAD.MOV.U32 R20, RZ, RZ, R25 ;  /* 0x000000ffff147224 */ /* 0x002fc800078e0019 */
        /* <DEDUP_REMOVED lines=8> */
[----:B-1----:R-:W-:Y:S01]  /*505f0*/  MOV R21, R32 ;  /* 0x0000002000157202 */ /* 0x002fe20000000f00 */
[----:B------:R-:W-:Y:S02]  /*50600*/  IMAD.MOV.U32 R20, RZ, RZ, R22 ;  /* 0x000000ffff147224 */ /* 0x000fe400078e0016 */
[----:B--2---:R-:W2:Y:S04]  /*50610*/  LDL.LU R32, [R1+0xed4] ;  /* 0x000ed40001207983 */ /* 0x004ea80000300800 */
[----:B------:R-:W2:Y:S04]  /*50620*/  LDL.LU R22, [R1+0xf3c] ;  /* 0x000f3c0001167983 */ /* 0x000ea80000300800 */
[----:B------:R1:W-:Y:S04]  /*50630*/  STL [R1+0xe54], R23 ;  /* 0x000e541701007387 */ /* 0x0003e80000100800 */
[----:B------:R1:W-:Y:S01]  /*50640*/  LDGSTS.E [R3+0x9500], desc[UR8][R20.64], P1 ;  /* 0x0950000014037fae */ /* 0x0003e20008921848 */
[----:B---3--:R-:W-:-:S05]  /*50650*/  IADD3.X R26, R26, UR4, RZ, P0, !PT ;  /* 0x000000041a1a7c10 */ /* 0x008fca00087fe4ff */
[----:B------:R3:W-:Y:S04]  /*50660*/  STL [R1+0xe50], R26 ;  /* 0x000e501a01007387 */ /* 0x0007e80000100800 */
[----:B------:R-:W2:Y:S04]  /*50670*/  LDL.LU R65, [R1+0xed0] ;  /* 0x000ed00001417983 */ /* 0x000ea80000300800 */
[----:B------:R-:W2:Y:S01]  /*50680*/  LDL.LU R35, [R1+0xf38] ;  /* 0x000f380001237983 */ /* 0x000ea20000300800 */
[----:B-1----:R-:W-:Y:S01]  /*50690*/  IMAD.MOV.U32 R20, RZ, RZ, R23 ;  /* 0x000000ffff147224 */ /* 0x002fe200078e0017 */
[----:B------:R-:W-:-:S02]  /*506a0*/  MOV R21, R26 ;  /* 0x0000001a00157202 */ /* 0x000fc40000000f00 */
[----:B----4-:R-:W-:Y:S01]  /*506b0*/  IADD3 R27, P2, R27, UR15, RZ ;  /* 0x0000000f1b1b7c10 */ /* 0x010fe2000ff5e0ff */
[----:B------:R-:W4:Y:S04]  /*506c0*/  LDL.LU R23, [R1+0xf44] ;  /* 0x000f440001177983 */ /* 0x000f280000300800 */
[----:B------:R1:W-:Y:S01]  /*506d0*/  LDGSTS.E [R3+0x9580], desc[UR8][R20.64], P1 ;  /* 0x0958000014037fae */ /* 0x0003e20008921848 */
[----:B------:R-:W-:-:S03]  /*506e0*/  IADD3 R33, P1, R33, UR15, RZ ;  /* 0x0000000f21217c10 */ /* 0x000fc6000ff3e0ff */
[----:B---3--:R-:W3:Y:S04]  /*506f0*/  LDL.LU R26, [R1+0xf4c] ;  /* 0x000f4c00011a7983 */ /* 0x008ee80000300800 */
[----:B------:R-:W-:Y:S01]  /*50700*/  STL [R1+0xebc], R33 ;  /* 0x000ebc2101007387 */ /* 0x000fe20000100800 */
[----:B------:R-:W-:-:S04]  /*50710*/  IADD3.X R34, R34, UR4, RZ, P1, !PT ;  /* 0x0000000422227c10 */ /* 0x000fc80008ffe4ff */
[----:B-1----:R-:W-:Y:S01]  /*50720*/  MOV R21, R34 ;  /* 0x0000002200157202 */ /* 0x002fe20000000f00 */
[----:B------:R1:W-:Y:S04]  /*50730*/  STL [R1+0xeb8], R34 ;  /* 0x000eb82201007387 */ /* 0x0003e80000100800 */
[----:B------:R1:W-:Y:S04]  /*50740*/  STL [R1+0xec4], R27 ;  /* 0x000ec41b01007387 */ /* 0x0003e80000100800 */
[----:B-1----:R-:W3:Y:S01]  /*50750*/  LDL.LU R34, [R1+0xf40] ;  /* 0x000f400001227983 */ /* 0x002ee20000300800 */
        /* <DEDUP_REMOVED lines=10> */
[----:B------:R1:W-:Y:S02]  /*50800*/  STL [R1+0xecc], R24 ;  /* 0x000ecc1801007387 */ /* 0x0003e40000100800 */
[----:B-1----:R-:W-:Y:S01]  /*50810*/  IMAD.MOV.U32 R20, RZ, RZ, R27 ;  /* 0x000000ffff147224 */ /* 0x002fe200078e001b */
[----:B------:R-:W-:-:S02]  /*50820*/  MOV R21, R64 ;  /* 0x0000004000157202 */ /* 0x000fc40000000f00 */
[----:B------:R-:W-:-:S03]  /*50830*/  IADD3.X R25, R25, UR4, RZ, P1, !PT ;  /* 0x0000000419197c10 */ /* 0x000fc60008ffe4ff */
[----:B------:R1:W-:Y:S04]  /*50840*/  LDGSTS.E [R3+0x9c80], desc[UR8][R20.64], P0 ;  /* 0x09c8000014037fae */ /* 0x0003e80008121848 */
[----:B------:R2:W-:Y:S04]  /*50850*/  STL [R1+0xec8], R25 ;  /* 0x000ec81901007387 */ /* 0x0005e80000100800 */
[----:B------:R-:W3:Y:S01]  /*50860*/  LDL.LU R27, [R1+0xf50] ;  /* 0x000f5000011b7983 */ /* 0x000ee20000300800 */
[----:B-1----:R-:W-:-:S03]  /*50870*/  IMAD.MOV.U32 R20, RZ, RZ, R24 ;  /* 0x000000ffff147224 */ /* 0x002fc600078e0018 */
[----:B------:R-:W3:Y:S01]  /*50880*/  LDL.LU R24, [R1+0xf54] ;  /* 0x000f540001187983 */ /* 0x000ee20000300800 */
[----:B--2---:R-:W-:Y:S02]  /*50890*/  IADD3 R32, P2, R32, UR15, RZ ;  /* 0x0000000f20207c10 */ /* 0x004fe4000ff5e0ff */
[----:B------:R-:W-:Y:S02]  /*508a0*/  MOV R21, R25 ;  /* 0x0000001900157202 */ /* 0x000fe40000000f00 */
[----:B------:R-:W-:Y:S01]  /*508b0*/  IADD3 R22, P3, R22, UR15, RZ ;  /* 0x0000000f16167c10 */ /* 0x000fe2000ff7e0ff */
[----:B------:R-:W2:Y:S04]  /*508c0*/  LDL.LU R25, [R1+0xfbc] ;  /* 0x000fbc0001197983 */ /* 0x000ea80000300800 */
[----:B------:R-:W2:Y:S04]  /*508d0*/  LDL.LU R64, [R1+0xfc4] ;  /* 0x000fc40001407983 */ /* 0x000ea80000300800 */
[----:B------:R1:W-:Y:S04]  /*508e0*/  STL [R1+0xed4], R32 ;  /* 0x000ed42001007387 */ /* 0x0003e80000100800 */
[----:B------:R1:W-:Y:S01]  /*508f0*/  LDGSTS.E [R3+0x9d00], desc[UR8][R20.64], P0 ;  /* 0x09d0000014037fae */ /* 0x0003e20008121848 */
[----:B------:R-:W-:-:S05]  /*50900*/  IADD3.X R65, R65, UR4, RZ, P2, !PT ;  /* 0x0000000441417c10 */ /* 0x000fca00097fe4ff */
[----:B------:R4:W-:Y:S01]  /*50910*/  STL [R1+0xed0], R65 ;  /* 0x000ed04101007387 */ /* 0x0009e20000100800 */
[----:B-1----:R-:W-:-:S03]  /*50920*/  IMAD.MOV.U32 R20, RZ, RZ, R32 ;  /* 0x000000ffff147224 */ /* 0x002fc600078e0020 */
[----:B------:R1:W-:Y:S04]  /*50930*/  STL [R1+0xf3c], R22 ;  /* 0x000f3c1601007387 */ /* 0x0003e80000100800 */
[----:B------:R-:W2:Y:S01]  /*50940*/  LDL.LU R32, [R1+0xfb8] ;  /* 0x000fb80001207983 */ /* 0x000ea20000300800 */
[----:B------:R-:W-:Y:S02]  /*50950*/  IADD3.X R35, R35, UR4, RZ, P3, !PT ;  /* 0x0000000423237c10 */ /* 0x000fe40009ffe4ff */
[----:B------:R-:W-:-:S03]  /*50960*/  MOV R21, R65 ;  /* 0x0000004100157202 */ /* 0x000fc60000000f00 */
[----:B------:R-:W-:Y:S04]  /*50970*/  STL [R1+0xf38], R35 ;  /* 0x000f382301007387 */ /* 0x000fe80000100800 */
[----:B----4-:R-:W4:Y:S01]  /*50980*/  LDL.LU R65, [R1+0xfc0] ;  /* 0x000fc00001417983 */ /* 0x010f220000300800 */
[----:B------:R-:W-:-:S03]  /*50990*/  UISETP.GT.AND UP1, UPT, UR17, 0x52, UPT ;  /* 0x000000521100788c */ /* 0x000fc6000bf24270 */
[----:B------:R1:W-:Y:S01]  /*509a0*/  LDGSTS.E [R3+0x9d80], desc[UR8][R20.64], P0 ;  /* 0x09d8000014037fae */ /* 0x0003e20008121848 */
[----:B------:R-:W-:-:S04]  /*509b0*/  USEL UR14, URZ, 0x4, !UP1 ;  /* 0x000000043f0e7887 */ /* 0x000fc8000c800000 */
[----:B------:R-:W-:Y:S01]  /*509c0*/  USEL UR14, UR14, URZ, !UP0 ;  /* 0x0000003f0e0e7287 */ /* 0x000fe2000c000000 */
[----:B------:R-:W-:-:S05]  /*509d0*/  IADD3 R23, P0, R23, UR15, RZ ;  /* 0x0000000f17177c10 */ /* 0x000fca000ff1e0ff */
[----:B------:R-:W-:Y:S01]  /*509e0*/  ISETP.NE.U32.AND P1, PT, RZ, UR14, PT ;  /* 0x0000000eff007c0c */ /* 0x000fe2000bf25070 */
[----:B-1----:R-:W-:Y:S01]  /*509f0*/  IMAD.MOV.U32 R20, RZ, RZ, R22 ;  /* 0x000000ffff147224 */ /* 0x002fe200078e0016 */
[----:B------:R-:W-:Y:S01]  /*50a00*/  MOV R21, R35 ;  /* 0x0000002300157202 */ /* 0x000fe20000000f00 */
[----:B------:R-:W4:Y:S01]  /*50a10*/  LDL.LU R22, [R1+0xfcc] ;  /* 0x000fcc0001167983 */ /* 0x000f220000300800 */
[----:B---3--:R-:W-:-:S03]  /*50a20*/  IADD3 R26, P2, R26, UR15, RZ ;  /* 0x0000000f1a1a7c10 */ /* 0x008fc6000ff5e0ff */
[----:B------:R1:W-:Y:S06]  /*50a30*/  STL [R1+0xf44], R23 ;  /* 0x000f441701007387 */ /* 0x0003ec0000100800 */
[----:B------:R3:W-:Y:S02]  /*50a40*/  LDGSTS.E [R3+0xa400], desc[UR8][R20.64], P1 ;  /* 0x0a40000014037fae */ /* 0x0007e40008921848 */
[----:B---3--:R-:W-:Y:S01]  /*50a50*/  IMAD.MOV.U32 R20, RZ, RZ, R23 ;  /* 0x000000ffff147224 */ /* 0x008fe200078e0017 */
[----:B------:R-:W-:-:S05]  /*50a60*/  IADD3.X R34, R34, UR4, RZ, P0, !PT ;  /* 0x0000000422227c10 */ /* 0x000fca00087fe4ff */
[----:B------:R3:W-:Y:S04]  /*50a70*/  STL [R1+0xf40], R34 ;  /* 0x000f402201007387 */ /* 0x0007e80000100800 */
[----:B------:R-:W-:Y:S04]  /*50a80*/  STL [R1+0xf4c], R26 ;  /* 0x000f4c1a01007387 */ /* 0x000fe80000100800 */
[----:B-1----:R-:W4:Y:S01]  /*50a90*/  LDL.LU R23, [R1+0xfc8] ;  /* 0x000fc80001177983 */ /* 0x002f220000300800 */
[----:B------:R-:W-:-:S05]  /*50aa0*/  MOV R21, R34 ;  /* 0x0000002200157202 */ /* 0x000fca0000000f00 */
[----:B------:R1:W-:Y:S01]  /*50ab0*/  LDGSTS.E [R3+0xa480], desc[UR8][R20.64], P1 ;  /* 0x0a48000014037fae */ /* 0x0003e20008921848 */
[----:B------:R-:W-:Y:S01]  /*50ac0*/  IADD3.X R33, R33, UR4, RZ, P2, !PT ;  /* 0x0000000421217c10 */ /* 0x000fe200097fe4ff */
[----:B-1----:R-:W-:-:S03]  /*50ad0*/  IMAD.MOV.U32 R20, RZ, RZ, R26 ;  /* 0x000000ffff147224 */ /* 0x002fc600078e001a */
[----:B------:R-:W-:Y:S01]  /*50ae0*/  MOV R21, R33 ;  /* 0x0000002100157202 */ /* 0x000fe20000000f00 */
[----:B------:R1:W-:Y:S04]  /*50af0*/  STL [R1+0xf48], R33 ;  /* 0x000f482101007387 */ /* 0x0003e80000100800 */
[----:B------:R-:W4:Y:S04]  /*50b00*/  LDL.LU R35, [R1+0xfd0] ;  /* 0x000fd00001237983 */ /* 0x000f280000300800 */
[----:B---3--:R-:W3:Y:S04]  /*50b10*/  LDL.LU R34, [R1+0xfd4] ;  /* 0x000fd40001227983 */ /* 0x008ee80000300800 */
[----:B------:R1:W-:Y:S04]  /*50b20*/  LDGSTS.E [R3+0xa500], desc[UR8][R20.64], P1 ;  /* 0x0a50000014037fae */ /* 0x0003e80008921848 */
[----:B-1----:R-:W3:Y:S04]  /*50b30*/  LDL.LU R33, [R1+0x1038] ;  /* 0x0010380001217983 */ /* 0x002ee80000300800 */
[----:B------:R-:W3:Y:S01]  /*50b40*/  LDL.LU R26, [R1+0x103c] ;  /* 0x00103c00011a7983 */ /* 0x000ee20000300800 */
[----:B------:R-:W-:-:S04]  /*50b50*/  IADD3 R24, P0, R24, UR15, RZ ;  /* 0x0000000f18187c10 */ /* 0x000fc8000ff1e0ff */
[----:B------:R-:W-:Y:S01]  /*50b60*/  IADD3.X R27, R27, UR4, RZ, P0, !PT ;  /* 0x000000041b1b7c10 */ /* 0x000fe200087fe4ff */
[----:B------:R-:W-:-:S03]  /*50b70*/  IMAD.MOV.U32 R20, RZ, RZ, R24 ;  /* 0x000000ffff147224 */ /* 0x000fc600078e0018 */
[----:B------:R-:W-:-:S05]  /*50b80*/  MOV R21, R27 ;  /* 0x0000001b00157202 */ /* 0x000fca0000000f00 */
[----:B------:R1:W-:Y:S01]  /*50b90*/  LDGSTS.E [R3+0xa580], desc[UR8][R20.64], P1 ;  /* 0x0a58000014037fae */ /* 0x0003e20008921848 */
[----:B--2---:R-:W-:Y:S02]  /*50ba0*/  IADD3 R25, P1, R25, UR15, RZ ;  /* 0x0000000f19197c10 */ /* 0x004fe4000ff3e0ff */
[----:B------:R-:W-:Y:S01]  /*50bb0*/  IADD3 R64, P2, R64, UR15, RZ ;  /* 0x0000000f40407c10 */ /* 0x000fe2000ff5e0ff */
[----:B------:R-:W-:Y:S04]  /*50bc0*/  STL [R1+0xf54], R24 ;  /* 0x000f541801007387 */ /* 0x000fe80000100800 */
        /* <DEDUP_REMOVED lines=8> */
[----:B----4-:R-:W-:-:S03]  /*50c50*/  IADD3.X R65, R65, UR4, RZ, P2, !PT ;  /* 0x0000000441417c10 */ /* 0x010fc600097fe4ff */
[----:B-1----:R-:W4:Y:S01]  /*50c60*/  LDL.LU R32, [R1+0x1040] ;  /* 0x0010400001207983 */ /* 0x002f220000300800 */
[----:B------:R-:W-:-:S03]  /*50c70*/  IMAD.MOV.U32 R20, RZ, RZ, R25 ;  /* 0x000000ffff147224 */ /* 0x000fc600078e0019 */
[----:B------:R-:W-:Y:S01]  /*50c80*/  STL [R1+0xfc0], R65 ;  /* 0x000fc04101007387 */ /* 0x000fe20000100800 */
[----:B------:R-:W-:-:S03]  /*50c90*/  UISETP.GT.AND UP1, UPT, UR17, 0x56, UPT ;  /* 0x000000561100788c */ /* 0x000fc6000bf24270 */
[----:B------:R-:W4:Y:S01]  /*50ca0*/  LDL.LU R25, [R1+0x1048] ;  /* 0x0010480001197983 */ /* 0x000f220000300800 */
[----:B------:R-:W-:-:S04]  /*50cb0*/  USEL UR14, URZ, 0x4, !UP1 ;  /* 0x000000043f0e7887 */ /* 0x000fc8000c800000 */
[----:B------:R-:W-:-:S06]  /*50cc0*/  USEL UR14, UR14, URZ, !UP0 ;  /* 0x0000003f0e0e7287 */ /* 0x000fcc000c000000 */
[----:B------:R-:W-:Y:S02]  /*50cd0*/  ISETP.NE.U32.AND P0, PT, RZ, UR14, PT ;  /* 0x0000000eff007c0c */ /* 0x000fe4000bf05070 */
[----:B------:R-:W-:-:S05]  /*50ce0*/  IADD3 R22, P1, R22, UR15, RZ ;  /* 0x0000000f16167c10 */ /* 0x000fca000ff3e0ff */
[----:B------:R-:W-:Y:S06]  /*50cf0*/  STL [R1+0xfcc], R22 ;  /* 0x000fcc1601007387 */ /* 0x000fec0000100800 */
[----:B------:R1:W-:Y:S02]  /*50d00*/  LDGSTS.E [R3+0xac00], desc[UR8][R20.64], P0 ;  /* 0x0ac0000014037fae */ /* 0x0003e40008121848 */
[----:B-1----:R-:W-:Y:S01]  /*50d10*/  IMAD.MOV.U32 R20, RZ, RZ, R64 ;  /* 0x000000ffff147224 */ /* 0x002fe200078e0040 */
[----:B------:R-:W-:-:S05]  /*50d20*/  MOV R21, R65 ;  /* 0x0000004100157202 */ /* 0x000fca0000000f00 */
[----:B------:R1:W-:Y:S02]  /*50d30*/  LDGSTS.E [R3+0xac80], desc[UR8][R20.64], P0 ;  /* 0x0ac8000014037fae */ /* 0x0003e40008121848 */
[----:B-1----:R-:W-:Y:S01]  /*50d40*/  IMAD.MOV.U32 R20, RZ, RZ, R22 ;  /* 0x000000ffff147224 */ /* 0x002fe200078e0016 */
[----:B------:R-:W-:-:S04]  /*50d50*/  IADD3.X R23, R23, UR4, RZ, P1, !PT ;  /* 0x0000000417177c10 */ /* 0x000fc80008ffe4ff */
[----:B------:R-:W-:Y:S01]  /*50d60*/  MOV R21, R23 ;  /* 0x0000001700157202 */ /* 0x000fe20000000f00 */
[----:B------:R1:W-:Y:S01]  /*50d70*/  STL [R1+0xfc8], R23 ;  /* 0x000fc81701007387 */ /* 0x0003e20000100800 */
[----:B------:R-:W-:-:S03]  /*50d80*/  UISETP.GT.AND UP1, UPT, UR17, 0x5a, UPT ;  /* 0x0000005a1100788c */ /* 0x000fc6000bf24270 */
[----:B------:R3:W-:Y:S04]  /*50d90*/  LDGSTS.E [R3+0xad00], desc[UR8][R20.64], P0 ;  /* 0x0ad0000014037fae */ /* 0x0007e80008121848 */
[----:B-1----:R-:W4:Y:S04]  /*50da0*/  LDL.LU R23, [R1+0x1050] ;  /* 0x0010500001177983 */ /* 0x002f280000300800 */
[----:B------:R-:W4:Y:S01]  /*50db0*/  LDL.LU R22, [R1+0x1054] ;  /* 0x0010540001167983 */ /* 0x000f220000300800 */
[----:B------:R-:W-:Y:S01]  /*50dc0*/  USEL UR14, URZ, 0x4, !UP1 ;  /* 0x000000043f0e7887 */ /* 0x000fe2000c800000 */
[----:B---3--:R-:W-:-:S03]  /*50dd0*/  IADD3 R34, P2, R34, UR15, RZ ;  /* 0x0000000f22227c10 */ /* 0x008fc6000ff5e0ff */
[----:B------:R-:W-:Y:S01]  /*50de0*/  USEL UR14, UR14, URZ, !UP0 ;  /* 0x0000003f0e0e7287 */ /* 0x000fe2000c000000 */
[----:B------:R-:W-:Y:S01]  /*50df0*/  IADD3.X R35, R35, UR4, RZ, P2, !PT ;  /* 0x0000000423237c10 */ /* 0x000fe200097fe4ff */
[----:B------:R-:W-:Y:S01]  /*50e00*/  STL [R1+0xfd4], R34 ;  /* 0x000fd42201007387 */ /* 0x000fe20000100800 */
[----:B------:R-:W-:Y:S01]  /*50e10*/  IMAD.MOV.U32 R20, RZ, RZ, R34 ;  /* 0x000000ffff147224 */ /* 0x000fe200078e0022 */
[----:B------:R-:W-:Y:S02]  /*50e20*/  IADD3 R26, P3, R26, UR15, RZ ;  /* 0x0000000f1a1a7c10 */ /* 0x000fe4000ff7e0ff */
[----:B------:R-:W-:Y:S01]  /*50e30*/  STL [R1+0xfd0], R35 ;  /* 0x000fd02301007387 */ /* 0x000fe20000100800 */
        /* <DEDUP_REMOVED lines=15> */
[----:B------:R-:W-:-:S03]  /*50f30*/  IADD3 R24, P2, R24, UR15, RZ ;  /* 0x0000000f18187c10 */ /* 0x000fc6000ff5e0ff */
[----:B------:R2:W-:Y:S01]  /*50f40*/  STL [R1+0x1044], R27 ;  /* 0x0010441b01007387 */ /* 0x0005e20000100800 */
[----:B-1----:R-:W-:Y:S01]  /*50f50*/  IMAD.MOV.U32 R20, RZ, RZ, R27 ;  /* 0x000000ffff147224 */ /* 0x002fe200078e001b */
[----:B----4-:R-:W-:-:S05]  /*50f60*/  IADD3.X R32, R32, UR4, RZ, P0, !PT ;  /* 0x0000000420207c10 */ /* 0x010fca00087fe4ff */
[----:B------:R-:W-:Y:S04]  /*50f70*/  STL [R1+0x1040], R32 ;  /* 0x0010402001007387 */ /* 0x000fe80000100800 */
[----:B------:R1:W-:Y:S01]  /*50f80*/  STL [R1+0x104c], R24 ;  /* 0x00104c1801007387 */ /* 0x0003e20000100800 */
[----:B------:R-:W-:-:S03]  /*50f90*/  IADD3.X R25, R25, UR4, RZ, P2, !PT ;  /* 0x0000000419197c10 */ /* 0x000fc600097fe4ff */
[----:B--2---:R-:W2:Y:S01]  /*50fa0*/  LDL.LU R27, [R1+0x10c8] ;  /* 0x0010c800011b7983 */ /* 0x004ea20000300800 */
[----:B------:R-:W-:-:S03]  /*50fb0*/  MOV R21, R32 ;  /* 0x0000002000157202 */ /* 0x000fc60000000f00 */
[----:B------:R4:W-:Y:S04]  /*50fc0*/  STL [R1+0x1048], R25 ;  /* 0x0010481901007387 */ /* 0x0009e80000100800 */
[----:B------:R1:W-:Y:S04]  /*50fd0*/  LDGSTS.E [R3+0xb480], desc[UR8][R20.64], P1 ;  /* 0x0b48000014037fae */ /* 0x0003e80008921848 */
[----:B------:R-:W2:Y:S01]  /*50fe0*/  LDL.LU R35, [R1+0x10d0] ;  /* 0x0010d00001237983 */ /* 0x000ea20000300800 */
[----:B-1----:R-:W-:-:S03]  /*50ff0*/  IMAD.MOV.U32 R20, RZ, RZ, R24 ;  /* 0x000000ffff147224 */ /* 0x002fc600078e0018 */
[----:B------:R-:W2:Y:S01]  /*51000*/  LDL.LU R24, [R1+0x10d4] ;  /* 0x0010d40001187983 */ /* 0x000ea20000300800 */
[----:B------:R-:W-:-:S03]  /*51010*/  MOV R21, R25 ;  /* 0x0000001900157202 */ /* 0x000fc60000000f00 */
[----:B------:R-:W2:Y:S04]  /*51020*/  LDL.LU R34, [R1+0x1138] ;  /* 0x0011380001227983 */ /* 0x000ea80000300800 */
[----:B----4-:R-:W4:Y:S04]  /*51030*/  LDL.LU R25, [R1+0x113c] ;  /* 0x00113c0001197983 */ /* 0x010f280000300800 */
[----:B------:R1:W-:Y:S01]  /*51040*/  LDGSTS.E [R3+0xb500], desc[UR8][R20.64], P1 ;  /* 0x0b50000014037fae */ /* 0x0003e20008921848 */
[----:B------:R-:W-:-:S04]  /*51050*/  IADD3 R22, P0, R22, UR15, RZ ;  /* 0x0000000f16167c10 */ /* 0x000fc8000ff1e0ff */
[----:B------:R-:W-:Y:S01]  /*51060*/  IADD3.X R23, R23, UR4, RZ, P0, !PT ;  /* 0x0000000417177c10 */ /* 0x000fe200087fe4ff */
[----:B------:R-:W-:Y:S04]  /*51070*/  STL [R1+0x1054], R22 ;  /* 0x0010541601007387 */ /* 0x000fe80000100800 */
[----:B------:R1:W-:Y:S04]  /*51080*/  STL [R1+0x1050], R23 ;  /* 0x0010501701007387 */ /* 0x0003e80000100800 */
[----:B------:R-:W4:Y:S01]  /*51090*/  LDL.LU R33, [R1+0x1140] ;  /* 0x0011400001217983 */ /* 0x000f220000300800 */
[----:B-1----:R-:W-:-:S03]  /*510a0*/  MOV R21, R23 ;  /* 0x0000001700157202 */ /* 0x002fc60000000f00 */
[----:B------:R-:W4:Y:S01]  /*510b0*/  LDL.LU R32, [R1+0x1144] ;  /* 0x0011440001207983 */ /* 0x000f220000300800 */
[----:B------:R-:W-:-:S03]  /*510c0*/  IMAD.MOV.U32 R20, RZ, RZ, R22 ;  /* 0x000000ffff147224 */ /* 0x000fc600078e0016 */
[----:B------:R-:W4:Y:S04]  /*510d0*/  LDL.LU R23, [R1+0x1148] ;  /* 0x0011480001177983 */ /* 0x000f280000300800 */
[----:B------:R-:W4:Y:S01]  /*510e0*/  LDL.LU R22, [R1+0x114c] ;  /* 0x00114c0001167983 */ /* 0x000f220000300800 */
[----:B------:R-:W-:-:S03]  /*510f0*/  UISETP.GT.AND UP1, UPT, UR17, 0x5e, UPT ;  /* 0x0000005e1100788c */ /* 0x000fc6000bf24270 */
[----:B------:R1:W-:Y:S01]  /*51100*/  LDGSTS.E [R3+0xb580], desc[UR8][R20.64], P1 ;  /* 0x0b58000014037fae */ /* 0x0003e20008921848 */
[----:B------:R-:W-:-:S04]  /*51110*/  USEL UR14, URZ, 0x4, !UP1 ;  /* 0x000000043f0e7887 */ /* 0x000fc8000c800000 */
[----:B------:R-:W-:Y:S01]  /*51120*/  USEL UR14, UR14, URZ, !UP0 ;  /* 0x0000003f0e0e7287 */ /* 0x000fe2000c000000 */
[----:B---3--:R-:W-:-:S05]  /*51130*/  IADD3 R66, P1, R66, UR15, RZ ;  /* 0x0000000f42427c10 */ /* 0x008fca000ff3e0ff */
        /* <DEDUP_REMOVED lines=19> */
[----:B------:R1:W-:Y:S04]  /*51270*/  STL [R1+0x10c8], R27 ;  /* 0x0010c81b01007387 */ /* 0x0003e80000100800 */
[----:B------:R2:W-:Y:S04]  /*51280*/  LDGSTS.E [R3+0xbd00], desc[UR8][R20.64], P0 ;  /* 0x0bd0000014037fae */ /* 0x0005e80008121848 */
[----:B-1----:R-:W3:Y:S04]  /*51290*/  LDL.LU R27, [R1+0x1150] ;  /* 0x00115000011b7983 */ /* 0x002ee80000300800 */
[----:B------:R-:W3:Y:S01]  /*512a0*/  LDL.LU R26, [R1+0x1154] ;  /* 0x00115400011a7983 */ /* 0x000ee20000300800 */
[----:B------:R-:W-:-:S04]  /*512b0*/  IADD3 R24, P2, R24, UR15, RZ ;  /* 0x0000000f18187c10 */ /* 0x000fc8000ff5e0ff */
[----:B------:R-:W-:Y:S02]  /*512c0*/  IADD3.X R35, R35, UR4, RZ, P2, !PT ;  /* 0x0000000423237c10 */ /* 0x000fe400097fe4ff */
[----:B----4-:R-:W-:Y:S01]  /*512d0*/  IADD3 R25, P3, R25, UR15, RZ ;  /* 0x0000000f19197c10 */ /* 0x010fe2000ff7e0ff */
[----:B------:R1:W-:Y:S03]  /*512e0*/  STL [R1+0x10d4], R24 ;  /* 0x0010d41801007387 */ /* 0x0003e60000100800 */
[----:B------:R-:W-:Y:S01]  /*512f0*/  IADD3.X R34, R34, UR4, RZ, P3, !PT ;  /* 0x0000000422227c10 */ /* 0x000fe20009ffe4ff */
[----:B------:R-:W-:Y:S01]  /*51300*/  STL [R1+0x10d0], R35 ;  /* 0x0010d02301007387 */ /* 0x000fe20000100800 */
[----:B--2---:R-:W-:-:S03]  /*51310*/  IMAD.MOV.U32 R20, RZ, RZ, R24 ;  /* 0x000000ffff147224 */ /* 0x004fc600078e0018 */
[----:B------:R2:W-:Y:S01]  /*51320*/  STL [R1+0x113c], R25 ;  /* 0x00113c1901007387 */ /* 0x0005e20000100800 */
[----:B------:R-:W-:-:S03]  /*51330*/  MOV R21, R35 ;  /* 0x0000002300157202 */ /* 0x000fc60000000f00 */
[----:B------:R-:W4:Y:S04]  /*51340*/  LDL.LU R66, [R1+0x11bc] ;  /* 0x0011bc0001427983 */ /* 0x000f280000300800 */
[----:B------:R2:W-:Y:S04]  /*51350*/  STL [R1+0x1138], R34 ;  /* 0x0011382201007387 */ /* 0x0005e80000100800 */
[----:B-1----:R-:W4:Y:S04]  /*51360*/  LDL.LU R24, [R1+0x11c4] ;  /* 0x0011c40001187983 */ /* 0x002f280000300800 */
[----:B------:R-:W4:Y:S04]  /*51370*/  LDL.LU R67, [R1+0x11b8] ;  /* 0x0011b80001437983 */ /* 0x000f280000300800 */
[----:B------:R1:W-:Y:S01]  /*51380*/  LDGSTS.E [R3+0xbd80], desc[UR8][R20.64], P0 ;  /* 0x0bd8000014037fae */ /* 0x0003e20008121848 */
[----:B------:R-:W-:Y:S01]  /*51390*/  UISETP.GT.AND UP1, UPT, UR17, 0x62, UPT ;  /* 0x000000621100788c */ /* 0x000fe2000bf24270 */
[----:B-1----:R-:W-:-:S02]  /*513a0*/  IMAD.MOV.U32 R20, RZ, RZ, R25 ;  /* 0x000000ffff147224 */ /* 0x002fc400078e0019 */
[----:B--2---:R-:W2:Y:S01]  /*513b0*/  LDL.LU R25, [R1+0x11c0] ;  /* 0x0011c00001197983 */ /* 0x004ea20000300800 */
[----:B------:R-:W-:-:S04]  /*513c0*/  USEL UR14, URZ, 0x4, !UP1 ;  /* 0x000000043f0e7887 */ /* 0x000fc8000c800000 */
[----:B------:R-:W-:-:S06]  /*513d0*/  USEL UR14, UR14, URZ, !UP0 ;  /* 0x0000003f0e0e7287 */ /* 0x000fcc000c000000 */
[----:B------:R-:W-:Y:S02]  /*513e0*/  ISETP.NE.U32.AND P1, PT, RZ, UR14, PT ;  /* 0x0000000eff007c0c */ /* 0x000fe4000bf25070 */
[----:B------:R-:W-:-:S11]  /*513f0*/  MOV R21, R34 ;  /* 0x0000002200157202 */ /* 0x000fd60000000f00 */
[----:B------:R1:W-:Y:S01]  /*51400*/  LDGSTS.E [R3+0xc400], desc[UR8][R20.64], P1 ;  /* 0x0c40000014037fae */ /* 0x0003e20008921848 */
[----:B------:R-:W-:-:S04]  /*51410*/  IADD3 R32, P0, R32, UR15, RZ ;  /* 0x0000000f20207c10 */ /* 0x000fc8000ff1e0ff */
        /* <DEDUP_REMOVED lines=8> */
[----:B------:R-:W2:Y:S04]  /*514a0*/  LDL.LU R64, [R1+0x11cc] ;  /* 0x0011cc0001407983 */ /* 0x000ea80000300800 */
[----:B------:R1:W-:Y:S04]  /*514b0*/  STL [R1+0x1148], R23 ;  /* 0x0011481701007387 */ /* 0x0003e80000100800 */
[----:B------:R1:W-:Y:S04]  /*514c0*/  LDGSTS.E [R3+0xc480], desc[UR8][R20.64], P1 ;  /* 0x0c48000014037fae */ /* 0x0003e80008921848 */
[----:B------:R-:W2:Y:S04]  /*514d0*/  LDL.LU R65, [R1+0x11c8] ;  /* 0x0011c80001417983 */ /* 0x000ea80000300800 */
[----:B------:R-:W2:Y:S01]  /*514e0*/  LDL.LU R34, [R1+0x11d0] ;  /* 0x0011d00001227983 */ /* 0x000ea20000300800 */
[----:B-1----:R-:W-:-:S03]  /*514f0*/  IMAD.MOV.U32 R20, RZ, RZ, R22 ;  /* 0x000000ffff147224 */ /* 0x002fc600078e0016 */
[----:B------:R-:W2:Y:S01]  /*51500*/  LDL.LU R22, [R1+0x11d4] ;  /* 0x0011d40001167983 */ /* 0x000ea20000300800 */
[----:B------:R-:W-:-:S03]  /*51510*/  MOV R21, R23 ;  /* 0x0000001700157202 */ /* 0x000fc60000000f00 */
[----:B------:R-:W2:Y:S04]  /*51520*/  LDL.LU R35, [R1+0x1238] ;  /* 0x0012380001237983 */ /* 0x000ea80000300800 */
[----:B------:R-:W2:Y:S01]  /*51530*/  LDL.LU R23, [R1+0x123c] ;  /* 0x00123c0001177983 */ /* 0x000ea20000300800 */
[----:B------:R-:W-:-:S03]  /*51540*/  UISETP.GT.AND UP1, UPT, UR17, 0x66, UPT ;  /* 0x000000661100788c */ /* 0x000fc6000bf24270 */
[----:B------:R1:W-:Y:S01]  /*51550*/  LDGSTS.E [R3+0xc500], desc[UR8][R20.64], P1 ;  /* 0x0c50000014037fae */ /* 0x0003e20008921848 */
[----:B------:R-:W-:-:S04]  /*51560*/  USEL UR14, URZ, 0x4, !UP1 ;  /* 0x000000043f0e7887 */ /* 0x000fc8000c800000 */
[----:B------:R-:W-:Y:S01]  /*51570*/  USEL UR14, UR14, URZ, !UP0 ;  /* 0x0000003f0e0e7287 */ /* 0x000fe2000c000000 */
[----:B---3--:R-:W-:-:S04]  /*51580*/  IADD3 R26, P0, R26, UR15, RZ ;  /* 0x0000000f1a1a7c10 */ /* 0x008fc8000ff1e0ff */
[----:B------:R-:W-:Y:S01]  /*51590*/  IADD3.X R27, R27, UR4, RZ, P0, !PT ;  /* 0x000000041b1b7c10 */ /* 0x000fe200087fe4ff */
[----:B-1----:R-:W-:-:S03]  /*515a0*/  IMAD.MOV.U32 R20, RZ, RZ, R26 ;  /* 0x000000ffff147224 */ /* 0x002fc600078e001a */
[----:B------:R-:W-:Y:S02]  /*515b0*/  MOV R21, R27 ;  /* 0x0000001b00157202 */ /* 0x000fe40000000f00 */
[----:B------:R-:W-:-:S03]  /*515c0*/  ISETP.NE.U32.AND P0, PT, RZ, UR14, PT ;  /* 0x0000000eff007c0c */ /* 0x000fc6000bf05070 */
[----:B------:R1:W-:Y:S04]  /*515d0*/  LDGSTS.E [R3+0xc580], desc[UR8][R20.64], P1 ;  /* 0x0c58000014037fae */ /* 0x0003e80008921848 */
[----:B------:R-:W-:Y:S01]  /*515e0*/  STL [R1+0x1154], R26 ;  /* 0x0011541a01007387 */ /* 0x000fe20000100800 */
[----:B----4-:R-:W-:-:S03]  /*515f0*/  IADD3 R66, P1, R66, UR15, RZ ;  /* 0x0000000f42427c10 */ /* 0x010fc6000ff3e0ff */
[----:B------:R3:W-:Y:S04]  /*51600*/  STL [R1+0x1150], R27 ;  /* 0x0011501b01007387 */ /* 0x0007e80000100800 */
[----:B------:R-:W4:Y:S01]  /*51610*/  LDL.LU R33, [R1+0x1240] ;  /* 0x0012400001217983 */ /* 0x000f220000300800 */
[----:B------:R-:W-:Y:S01]  /*51620*/  IADD3 R24, P2, R24, UR15, RZ ;  /* 0x0000000f18187c10 */ /* 0x000fe2000ff5e0ff */
[----:B-1----:R-:W-:Y:S02]  /*51630*/  IMAD.MOV.U32 R20, RZ, RZ, R66 ;  /* 0x000000ffff147224 */ /* 0x002fe400078e0042 */
[----:B---3--:R-:W3:Y:S01]  /*51640*/  LDL.LU R27, [R1+0x1244] ;  /* 0x00124400011b7983 */ /* 0x008ee20000300800 */
[----:B------:R-:W-:-:S03]  /*51650*/  IADD3.X R67, R67, UR4, RZ, P1, !PT ;  /* 0x0000000443437c10 */ /* 0x000fc60008ffe4ff */
[----:B------:R-:W4:Y:S01]  /*51660*/  LDL.LU R32, [R1+0x1248] ;  /* 0x0012480001207983 */ /* 0x000f220000300800 */
[----:B------:R-:W-:-:S03]  /*51670*/  MOV R21, R67 ;  /* 0x0000004300157202 */ /* 0x000fc60000000f00 */
[----:B------:R-:W4:Y:S04]  /*51680*/  LDL.LU R26, [R1+0x124c] ;  /* 0x00124c00011a7983 */ /* 0x000f280000300800 */
[----:B------:R-:W-:Y:S04]  /*51690*/  STL [R1+0x11bc], R66 ;  /* 0x0011bc4201007387 */ /* 0x000fe80000100800 */
[----:B------:R-:W-:Y:S01]  /*516a0*/  STL [R1+0x11b8], R67 ;  /* 0x0011b84301007387 */ /* 0x000fe20000100800 */
[----:B--2---:R-:W-:-:S03]  /*516b0*/  IADD3.X R25, R25, UR4, RZ, P2, !PT ;  /* 0x0000000419197c10 */ /* 0x004fc600097fe4ff */
[----:B------:R-:W-:Y:S04]  /*516c0*/  STL [R1+0x11c4], R24 ;  /* 0x0011c41801007387 */ /* 0x000fe80000100800 */
[----:B------:R1:W-:Y:S04]  /*516d0*/  LDGSTS.E [R3+0xcc00], desc[UR8][R20.64], P0 ;  /* 0x0cc0000014037fae */ /* 0x0003e80008121848 */
[----:B------:R2:W-:Y:S01]  /*516e0*/  STL [R1+0x11c0], R25 ;  /* 0x0011c01901007387 */ /* 0x0005e20000100800 */
[----:B-1----:R-:W-:Y:S01]  /*516f0*/  MOV R21, R25 ;  /* 0x0000001900157202 */ /* 0x002fe20000000f00 */
[----:B------:R-:W-:-:S02]  /*51700*/  IMAD.MOV.U32 R20, RZ, RZ, R24 ;  /* 0x000000ffff147224 */ /* 0x000fc400078e0018 */
[----:B--2---:R-:W2:Y:S04]  /*51710*/  LDL.LU R25, [R1+0x1250] ;  /* 0x0012500001197983 */ /* 0x004ea80000300800 */
[----:B------:R-:W2:Y:S04]  /*51720*/  LDL.LU R24, [R1+0x1254] ;  /* 0x0012540001187983 */ /* 0x000ea80000300800 */
[----:B------:R1:W-:Y:S01]  /*51730*/  LDGSTS.E [R3+0xcc80], desc[UR8][R20.64], P0 ;  /* 0x0cc8000014037fae */ /* 0x0003e20008121848 */
[----:B------:R-:W-:-:S05]  /*51740*/  IADD3 R64, P1, R64, UR15, RZ ;  /* 0x0000000f40407c10 */ /* 0x000fca000ff3e0ff */
[----:B-1----:R-:W-:Y:S01]  /*51750*/  IMAD.MOV.U32 R20, RZ, RZ, R64 ;  /* 0x000000ffff147224 */ /* 0x002fe200078e0040 */
[----:B------:R-:W-:-:S04]  /*51760*/  IADD3.X R65, R65, UR4, RZ, P1, !PT ;  /* 0x0000000441417c10 */ /* 0x000fc80008ffe4ff */
[----:B------:R-:W-:Y:S02]  /*51770*/  MOV R21, R65 ;  /* 0x0000004100157202 */ /* 0x000fe40000000f00 */
[----:B------:R-:W-:Y:S01]  /*51780*/  IADD3 R22, P2, R22, UR15, RZ ;  /* 0x0000000f16167c10 */ /* 0x000fe2000ff5e0ff */
[----:B------:R-:W-:Y:S03]  /*51790*/  STL [R1+0x11cc], R64 ;  /* 0x0011cc4001007387 */ /* 0x000fe60000100800 */
[----:B------:R-:W-:Y:S01]  /*517a0*/  IADD3.X R34, R34, UR4, RZ, P2, !PT ;  /* 0x0000000422227c10 */ /* 0x000fe200097fe4ff */
[----:B------:R-:W-:Y:S01]  /*517b0*/  STL [R1+0x11c8], R65 ;  /* 0x0011c84101007387 */ /* 0x000fe20000100800 */
[----:B------:R-:W-:-:S03]  /*517c0*/  IADD3 R23, P3, R23, UR15, RZ ;  /* 0x0000000f17177c10 */ /* 0x000fc6000ff7e0ff */
[----:B------:R1:W-:Y:S01]  /*517d0*/  LDGSTS.E [R3+0xcd00], desc[UR8][R20.64], P0 ;  /* 0x0cd0000014037fae */ /* 0x0003e20008121848 */
[----:B------:R-:W-:-:S03]  /*517e0*/  IADD3.X R35, R35, UR4, RZ, P3, !PT ;  /* 0x0000000423237c10 */ /* 0x000fc60009ffe4ff */
[----:B------:R-:W-:Y:S04]  /*517f0*/  STL [R1+0x11d4], R22 ;  /* 0x0011d41601007387 */ /* 0x000fe80000100800 */
[----:B------:R1:W-:Y:S02]  /*51800*/  STL [R1+0x11d0], R34 ;  /* 0x0011d02201007387 */ /* 0x0003e40000100800 */
[----:B-1----:R-:W-:Y:S01]  /*51810*/  IMAD.MOV.U32 R20, RZ, RZ, R22 ;  /* 0x000000ffff147224 */ /* 0x002fe200078e0016 */
[----:B------:R-:W-:Y:S01]  /*51820*/  MOV R21, R34 ;  /* 0x0000002200157202 */ /* 0x000fe20000000f00 */
[----:B------:R-:W-:Y:S04]  /*51830*/  STL [R1+0x123c], R23 ;  /* 0x00123c1701007387 */ /* 0x000fe80000100800 */
[----:B------:R-:W2:Y:S04]  /*51840*/  LDL.LU R34, [R1+0x12bc] ;  /* 0x0012bc0001227983 */ /* 0x000ea80000300800 */
[----:B------:R1:W-:Y:S04]  /*51850*/  STL [R1+0x1238], R35 ;  /* 0x0012382301007387 */ /* 0x0003e80000100800 */
[----:B------:R1:W-:Y:S04]  /*51860*/  LDGSTS.E [R3+0xcd80], desc[UR8][R20.64], P0 ;  /* 0x0cd8000014037fae */ /* 0x0003e80008121848 */
[----:B------:R-:W2:Y:S01]  /*51870*/  LDL.LU R22, [R1+0x12c4] ;  /* 0x0012c40001167983 */ /* 0x000ea20000300800 */
[----:B-1----:R-:W-:-:S03]  /*51880*/  MOV R21, R35 ;  /* 0x0000002300157202 */ /* 0x002fc60000000f00 */
[----:B------:R-:W2:Y:S01]  /*51890*/  LDL.LU R35, [R1+0x12b8] ;  /* 0x0012b80001237983 */ /* 0x000ea20000300800 */
[----:B------:R-:W-:-:S03]  /*518a0*/  IMAD.MOV.U32 R20, RZ, RZ, R23 ;  /* 0x000000ffff147224 */ /* 0x000fc600078e0017 */
[----:B------:R-:W2:Y:S01]  /*518b0*/  LDL.LU R23, [R1+0x12c0] ;  /* 0x0012c00001177983 */ /* 0x000ea20000300800 */
[----:B------:R-:W-:-:S04]  /*518c0*/  UISETP.GT.AND UP1, UPT, UR17, 0x6a, UPT ;  /* 0x0000006a1100788c */ /* 0x000fc8000bf24270 */
[----:B------:R-:W-:-:S04]  /*518d0*/  USEL UR14, URZ, 0x4, !UP1 ;  /* 0x000000043f0e7887 */ /* 0x000fc8000c800000 */
[----:B------:R-:W-:-:S06]  /*518e0*/  USEL UR14, UR14, URZ, !UP0 ;  /* 0x0000003f0e0e7287 */ /* 0x000fcc000c000000 */
[----:B------:R-:W-:-:S13]  /*518f0*/  ISETP.NE.U32.AND P1, PT, RZ, UR14, PT ;  /* 0x0000000eff007c0c */ /* 0x000fda000bf25070 */
[----:B------:R1:W-:Y:S01]  /*51900*/  LDGSTS.E [R3+0xd400], desc[UR8][R20.64], P1 ;  /* 0x0d40000014037fae */ /* 0x0003e20008921848 */
[----:B---3--:R-:W-:-:S04]  /*51910*/  IADD3 R27, P0, R27, UR15, RZ ;  /* 0x0000000f1b1b7c10 */ /* 0x008fc8000ff1e0ff */
[----:B----4-:R-:W-:Y:S02]  /*51920*/  IADD3.X R33, R33, UR4, RZ, P0, !PT ;  /* 0x0000000421217c10 */ /* 0x010fe400087fe4ff */
[----:B------:R-:W-:Y:S01]  /*51930*/  IADD3 R26, P2, R26, UR15, RZ ;  /* 0x0000000f1a1a7c10 */ /* 0x000fe2000ff5e0ff */
[----:B------:R3:W-:Y:S03]  /*51940*/  STL [R1+0x1244], R27 ;  /* 0x0012441b01007387 */ /* 0x0007e60000100800 */
[----:B------:R-:W-:Y:S01]  /*51950*/  IADD3.X R32, R32, UR4, RZ, P2, !PT ;  /* 0x0000000420207c10 */ /* 0x000fe200097fe4ff */
[----:B------:R4:W-:Y:S01]  /*51960*/  STL [R1+0x1240], R33 ;  /* 0x0012402101007387 */ /* 0x0009e20000100800 */
[----:B-1----:R-:W-:Y:S01]  /*51970*/  IMAD.MOV.U32 R20, RZ, RZ, R27 ;  /* 0x000000ffff147224 */ /* 0x002fe200078e001b */
[----:B------:R-:W-:Y:S02]  /*51980*/  MOV R21, R33 ;  /* 0x0000002100157202 */ /* 0x000fe40000000f00 */
[----:B------:R-:W-:Y:S04]  /*51990*/  STL [R1+0x124c], R26 ;  /* 0x00124c1a01007387 */ /* 0x000fe80000100800 */
[----:B---3--:R-:W3:Y:S04]  /*519a0*/  LDL.LU R27, [R1+0x12cc] ;  /* 0x0012cc00011b7983 */ /* 0x008ee80000300800 */
[----:B------:R1:W-:Y:S04]  /*519b0*/  STL [R1+0x1248], R32 ;  /* 0x0012482001007387 */ /* 0x0003e80000100800 */
[----:B----4-:R-:W4:Y:S04]  /*519c0*/  LDL.LU R33, [R1+0x12c8] ;  /* 0x0012c80001217983 */ /* 0x010f280000300800 */
[----:B------:R1:W-:Y:S01]  /*519d0*/  LDGSTS.E [R3+0xd480], desc[UR8][R20.64], P1 ;  /* 0x0d48000014037fae */ /* 0x0003e20008921848 */
[----:B--2---:R-:W-:-:S04]  /*519e0*/  IADD3 R24, P0, R24, UR15, RZ ;  /* 0x0000000f18187c10 */ /* 0x004fc8000ff1e0ff */
[----:B------:R-:W-:Y:S01]  /*519f0*/  IADD3.X R25, R25, UR4, RZ, P0, !PT ;  /* 0x0000000419197c10 */ /* 0x000fe200087fe4ff */
[----:B------:R2:W-:Y:S04]  /*51a00*/  STL [R1+0x1254], R24 ;  /* 0x0012541801007387 */ /* 0x0005e80000100800 */
[----:B------:R2:W-:Y:S04]  /*51a10*/  STL [R1+0x1250], R25 ;  /* 0x0012501901007387 */ /* 0x0005e80000100800 */
[----:B------:R-:W4:Y:S04]  /*51a20*/  LDL.LU R67, [R1+0x12d0] ;  /* 0x0012d00001437983 */ /* 0x000f280000300800 */
[----:B------:R-:W4:Y:S01]  /*51a30*/  LDL.LU R66, [R1+0x12d4] ;  /* 0x0012d40001427983 */ /* 0x000f220000300800 */
[----:B-1----:R-:W-:Y:S01]  /*51a40*/  IMAD.MOV.U32 R20, RZ, RZ, R26 ;  /* 0x000000ffff147224 */ /* 0x002fe200078e001a */
[----:B------:R-:W-:-:S02]  /*51a50*/  MOV R21, R32 ;  /* 0x0000002000157202 */ /* 0x000fc40000000f00 */
[----:B------:R-:W4:Y:S04]  /*51a60*/  LDL.LU R65, [R1+0x1338] ;  /* 0x0013380001417983 */ /* 0x000f280000300800 */
[----:B------:R-:W4:Y:S04]  /*51a70*/  LDL.LU R64, [R1+0x133c] ;  /* 0x00133c0001407983 */ /* 0x000f280000300800 */
[----:B------:R1:W-:Y:S04]  /*51a80*/  LDGSTS.E [R3+0xd500], desc[UR8][R20.64], P1 ;  /* 0x0d50000014037fae */ /* 0x0003e80008921848 */
[----:B------:R-:W4:Y:S01]  /*51a90*/  LDL.LU R32, [R1+0x1340] ;  /* 0x0013400001207983 */ /* 0x000f220000300800 */
[----:B------:R-:W-:Y:S01]  /*51aa0*/  UISETP.GT.AND UP1, UPT, UR17, 0x6e, UPT ;  /* 0x0000006e1100788c */ /* 0x000fe2000bf24270 */
[----:B-1----:R-:W-:-:S02]  /*51ab0*/  IMAD.MOV.U32 R20, RZ, RZ, R24 ;  /* 0x000000ffff147224 */ /* 0x002fc400078e0018 */
[----:B--2---:R-:W2:Y:S01]  /*51ac0*/  LDL.LU R24, [R1+0x1344] ;  /* 0x0013440001187983 */ /* 0x004ea20000300800 */
[----:B------:R-:W-:-:S03]  /*51ad0*/  MOV R21, R25 ;  /* 0x0000001900157202 */ /* 0x000fc60000000f00 */
[----:B------:R-:W2:Y:S01]  /*51ae0*/  LDL.LU R26, [R1+0x1348] ;  /* 0x00134800011a7983 */ /* 0x000ea20000300800 */
[----:B------:R-:W-:-:S03]  /*51af0*/  USEL UR14, URZ, 0x4, !UP1 ;  /* 0x000000043f0e7887 */ /* 0x000fc6000c800000 */
[----:B------:R-:W2:Y:S01]  /*51b00*/  LDL.LU R25, [R1+0x134c] ;  /* 0x00134c0001197983 */ /* 0x000ea20000300800 */
[----:B------:R-:W-:-:S03]  /*51b10*/  USEL UR14, UR14, URZ, !UP0 ;  /* 0x0000003f0e0e7287 */ /* 0x000fc6000c000000 */
[----:B------:R1:W-:Y:S03]  /*51b20*/  LDGSTS.E [R3+0xd580], desc[UR8][R20.64], P1 ;  /* 0x0d58000014037fae */ /* 0x0003e60008921848 */
[----:B------:R-:W-:Y:S02]  /*51b30*/  ISETP.NE.U32.AND P0, PT, RZ, UR14, PT ;  /* 0x0000000eff007c0c */ /* 0x000fe4000bf05070 */
[----:B------:R-:W-:-:S05]  /*51b40*/  IADD3 R34, P1, R34, UR15, RZ ;  /* 0x0000000f22227c10 */ /* 0x000fca000ff3e0ff */
[----:B-1----:R-:W-:Y:S01]  /*51b50*/  IMAD.MOV.U32 R20, RZ, RZ, R34 ;  /* 0x000000ffff147224 */ /* 0x002fe200078e0022 */
[----:B------:R-:W-:Y:S01]  /*51b60*/  STL [R1+0x12bc], R34 ;  /* 0x0012bc2201007387 */ /* 0x000fe20000100800 */
[----:B------:R-:W-:Y:S02]  /*51b70*/  IADD3 R22, P2, R22, UR15, RZ ;  /* 0x0000000f16167c10 */ /* 0x000fe4000ff5e0ff */
[----:B------:R-:W-:-:S04]  /*51b80*/  IADD3.X R35, R35, UR4, RZ, P1, !PT ;  /* 0x0000000423237c10 */ /* 0x000fc80008ffe4ff */
[----:B------:R-:W-:Y:S02]  /*51b90*/  MOV R21, R35 ;  /* 0x0000002300157202 */ /* 0x000fe40000000f00 */
[----:B------:R-:W-:Y:S01]  /*51ba0*/  IADD3.X R23, R23, UR4, RZ, P2, !PT ;  /* 0x0000000417177c10 */ /* 0x000fe200097fe4ff */
[----:B------:R-:W-:Y:S04]  /*51bb0*/  STL [R1+0x12b8], R35 ;  /* 0x0012b82301007387 */ /* 0x000fe80000100800 */
[----:B------:R-:W-:Y:S04]  /*51bc0*/  STL [R1+0x12c4], R22 ;  /* 0x0012c41601007387 */ /* 0x000fe80000100800 */
[----:B------:R1:W-:Y:S04]  /*51bd0*/  LDGSTS.E [R3+0xdc00], desc[UR8][R20.64], P0 ;  /* 0x0dc0000014037fae */ /* 0x0003e80008121848 */
[----:B------:R1:W-:Y:S02]  /*51be0*/  STL [R1+0x12c0], R23 ;  /* 0x0012c01701007387 */ /* 0x0003e40000100800 */
[----:B-1----:R-:W-:Y:S01]  /*51bf0*/  MOV R21, R23 ;  /* 0x0000001700157202 */ /* 0x002fe20000000f00 */
[----:B------:R-:W-:Y:S01]  /*51c00*/  IMAD.MOV.U32 R20, RZ, RZ, R22 ;  /* 0x000000ffff147224 */ /* 0x000fe200078e0016 */
[----:B------:R-:W2:Y:S04]  /*51c10*/  LDL.LU R23, [R1+0x1350] ;  /* 0x0013500001177983 */ /* 0x000ea80000300800 */
[----:B------:R-:W2:Y:S01]  /*51c20*/  LDL.LU R22, [R1+0x1354] ;  /* 0x0013540001167983 */ /* 0x000ea20000300800 */
[----:B------:R-:W-:-:S03]  /*51c30*/  UISETP.GT.AND UP1, UPT, UR17, 0x72, UPT ;  /* 0x000000721100788c */ /* 0x000fc6000bf24270 */
[----:B------:R1:W-:Y:S01]  /*51c40*/  LDGSTS.E [R3+0xdc80], desc[UR8][R20.64], P0 ;  /* 0x0dc8000014037fae */ /* 0x0003e20008121848 */
[----:B------:R-:W-:-:S04]  /*51c50*/  USEL UR14, URZ, 0x4, !UP1 ;  /* 0x000000043f0e7887 */ /* 0x000fc8000c800000 */
[----:B------:R-:W-:Y:S01]  /*51c60*/  USEL UR14, UR14, URZ, !UP0 ;  /* 0x0000003f0e0e7287 */ /* 0x000fe2000c000000 */
[----:B---3--:R-:W-:-:S04]  /*51c70*/  IADD3 R27, P1, R27, UR15, RZ ;  /* 0x0000000f1b1b7c10 */ /* 0x008fc8000ff3e0ff */
[----:B----4-:R-:W-:Y:S01]  /*51c80*/  IADD3.X R33, R33, UR4, RZ, P1, !PT ;  /* 0x0000000421217c10 */ /* 0x010fe20008ffe4ff */
[----:B-1----:R-:W-:-:S03]  /*51c90*/  IMAD.MOV.U32 R20, RZ, RZ, R27 ;  /* 0x000000ffff147224 */ /* 0x002fc600078e001b */
[----:B------:R-:W-:Y:S01]  /*51ca0*/  MOV R21, R33 ;  /* 0x0000002100157202 */ /* 0x000fe20000000f00 */
[----:B------:R-:W-:Y:S01]  /*51cb0*/  STL [R1+0x12cc], R27 ;  /* 0x0012cc1b01007387 */ /* 0x000fe20000100800 */
[----:B------:R-:W-:-:S03]  /*51cc0*/  ISETP.NE.U32.AND P1, PT, RZ, UR14, PT ;  /* 0x0000000eff007c0c */ /* 0x000fc6000bf25070 */
[----:B------:R1:W-:Y:S04]  /*51cd0*/  STL [R1+0x12c8], R33 ;  /* 0x0012c82101007387 */ /* 0x0003e80000100800 */
[----:B------:R-:W3:Y:S04]  /*51ce0*/  LDL.LU R35, [R1+0x13b8] ;  /* 0x0013b80001237983 */ /* 0x000ee80000300800 */
[----:B------:R4:W-:Y:S04]  /*51cf0*/  LDGSTS.E [R3+0xdd00], desc[UR8][R20.64], P0 ;  /* 0x0dd0000014037fae */ /* 0x0009e80008121848 */
[----:B------:R-:W3:Y:S04]  /*51d00*/  LDL.LU R34, [R1+0x13bc] ;  /* 0x0013bc0001227983 */ /* 0x000ee80000300800 */
[----:B-1----:R-:W3:Y:S04]  /*51d10*/  LDL.LU R33, [R1+0x13c0] ;  /* 0x0013c00001217983 */ /* 0x002ee80000300800 */
[----:B------:R-:W3:Y:S01]  /*51d20*/  LDL.LU R27, [R1+0x13c4] ;  /* 0x0013c400011b7983 */ /* 0x000ee20000300800 */
[----:B------:R-:W-:-:S04]  /*51d30*/  IADD3 R66, P2, R66, UR15, RZ ;  /* 0x0000000f42427c10 */ /* 0x000fc8000ff5e0ff */
[----:B------:R-:W-:Y:S01]  /*51d40*/  IADD3.X R67, R67, UR4, RZ, P2, !PT ;  /* 0x0000000443437c10 */ /* 0x000fe200097fe4ff */
[----:B----4-:R-:W-:Y:S01]  /*51d50*/  IMAD.MOV.U32 R20, RZ, RZ, R66 ;  /* 0x000000ffff147224 */ /* 0x010fe200078e0042 */
[----:B------:R-:W-:Y:S02]  /*51d60*/  IADD3 R64, P3, R64, UR15, RZ ;  /* 0x0000000f40407c10 */ /* 0x000fe4000ff7e0ff */
[----:B------:R-:W-:Y:S02]  /*51d70*/  MOV R21, R67 ;  /* 0x0000004300157202 */ /* 0x000fe40000000f00 */
[----:B------:R-:W-:-:S03]  /*51d80*/  IADD3.X R65, R65, UR4, RZ, P3, !PT ;  /* 0x0000000441417c10 */ /* 0x000fc60009ffe4ff */
[----:B------:R1:W-:Y:S04]  /*51d90*/  LDGSTS.E [R3+0xdd80], desc[UR8][R20.64], P0 ;  /* 0x0dd8000014037fae */ /* 0x0003e80008121848 */
[----:B------:R-:W-:Y:S01]  /*51da0*/  STL [R1+0x12d4], R66 ;  /* 0x0012d44201007387 */ /* 0x000fe20000100800 */
[----:B--2---:R-:W-:Y:S01]  /*51db0*/  IADD3 R24, P0, R24, UR15, RZ ;  /* 0x0000000f18187c10 */ /* 0x004fe2000ff1e0ff */
[----:B-1----:R-:W-:Y:S01]  /*51dc0*/  IMAD.MOV.U32 R20, RZ, RZ, R64 ;  /* 0x000000ffff147224 */ /* 0x002fe200078e0040 */
[----:B------:R-:W-:Y:S01]  /*51dd0*/  MOV R21, R65 ;  /* 0x0000004100157202 */ /* 0x000fe20000000f00 */
[----:B------:R-:W-:Y:S01]  /*51de0*/  STL [R1+0x12d0], R67 ;  /* 0x0012d04301007387 */ /* 0x000fe20000100800 */
[----:B------:R-:W-:-:S03]  /*51df0*/  IADD3.X R32, R32, UR4, RZ, P0, !PT ;  /* 0x0000000420207c10 */ /* 0x000fc600087fe4ff */
[----:B------:R-:W-:Y:S01]  /*51e00*/  STL [R1+0x133c], R64 ;  /* 0x00133c4001007387 */ /* 0x000fe20000100800 */
[----:B------:R-:W-:-:S03]  /*51e10*/  IADD3 R25, P2, R25, UR15, RZ ;  /* 0x0000000f19197c10 */ /* 0x000fc6000ff5e0ff */
[----:B------:R-:W-:Y:S01]  /*51e20*/  STL [R1+0x1338], R65 ;  /* 0x0013384101007387 */ /* 0x000fe20000100800 */
[----:B------:R-:W-:-:S03]  /*51e30*/  IADD3.X R26, R26, UR4, RZ, P2, !PT ;  /* 0x000000041a1a7c10 */ /* 0x000fc600097fe4ff */
[----:B------:R1:W-:Y:S04]  /*51e40*/  LDGSTS.E [R3+0xe400], desc[UR8][R20.64], P1 ;  /* 0x0e40000014037fae */ /* 0x0003e80008921848 */
[----:B------:R2:W-:Y:S04]  /*51e50*/  STL [R1+0x1344], R24 ;  /* 0x0013441801007387 */ /* 0x0005e80000100800 */
[----:B------:R-:W-:Y:S01]  /*51e60*/  STL [R1+0x1340], R32 ;  /* 0x0013402001007387 */ /* 0x000fe20000100800 */
[----:B-1----:R-:W-:Y:S01]  /*51e70*/  IMAD.MOV.U32 R20, RZ, RZ, R24 ;  /* 0x000000ffff147224 */ /* 0x002fe200078e0018 */
[----:B------:R-:W-:-:S02]  /*51e80*/  MOV R21, R32 ;  /* 0x0000002000157202 */ /* 0x000fc40000000f00 */
[----:B------:R1:W-:Y:S04]  /*51e90*/  STL [R1+0x134c], R25 ;  /* 0x00134c1901007387 */ /* 0x0003e80000100800 */
[----:B--2---:R-:W2:Y:S04]  /*51ea0*/  LDL.LU R24, [R1+0x13cc] ;  /* 0x0013cc0001187983 */ /* 0x004ea80000300800 */
[----:B------:R4:W-:Y:S04]  /*51eb0*/  LDGSTS.E [R3+0xe480], desc[UR8][R20.64], P1 ;  /* 0x0e48000014037fae */ /* 0x0009e80008921848 */
[----:B------:R1:W-:Y:S01]  /*51ec0*/  STL [R1+0x1348], R26 ;  /* 0x0013481a01007387 */ /* 0x0003e20000100800 */
[----:B----4-:R-:W-:-:S03]  /*51ed0*/  IMAD.MOV.U32 R20, RZ, RZ, R25 ;  /* 0x000000ffff147224 */ /* 0x010fc600078e0019 */
[----:B-1----:R-:W4:Y:S01]  /*51ee0*/  LDL.LU R25, [R1+0x13c8] ;  /* 0x0013c80001197983 */ /* 0x002f220000300800 */
[----:B------:R-:W-:-:S05]  /*51ef0*/  MOV R21, R26 ;  /* 0x0000001a00157202 */ /* 0x000fca0000000f00 */
[----:B------:R1:W-:Y:S01]  /*51f00*/  LDGSTS.E [R3+0xe500], desc[UR8][R20.64], P1 ;  /* 0x0e50000014037fae */ /* 0x0003e20008921848 */
[----:B------:R-:W-:-:S04]  /*51f10*/  IADD3 R22, P0, R22, UR15, RZ ;  /* 0x0000000f16167c10 */ /* 0x000fc8000ff1e0ff */
[----:B------:R-:W-:Y:S01]  /*51f20*/  IADD3.X R23, R23, UR4, RZ, P0, !PT ;  /* 0x0000000417177c10 */ /* 0x000fe200087fe4ff */
[----:B------:R-:W-:Y:S01]  /*51f30*/  STL [R1+0x1354], R22 ;  /* 0x0013541601007387 */ /* 0x000fe20000100800 */
[----:B-1----:R-:W-:-:S03]  /*51f40*/  IMAD.MOV.U32 R20, RZ, RZ, R22 ;  /* 0x000000ffff147224 */ /* 0x002fc600078e0016 */
[----:B------:R1:W-:Y:S01]  /*51f50*/  STL [R1+0x1350], R23 ;  /* 0x0013501701007387 */ /* 0x0003e20000100800 */
[----:B------:R-:W-:-:S03]  /*51f60*/  MOV R21, R23 ;  /* 0x0000001700157202 */ /* 0x000fc60000000f00 */
[----:B------:R-:W4:Y:S04]  /*51f70*/  LDL.LU R32, [R1+0x13d0] ;  /* 0x0013d00001207983 */ /* 0x000f280000300800 */
[----:B------:R-:W4:Y:S04]  /*51f80*/  LDL.LU R26, [R1+0x13d4] ;  /* 0x0013d400011a7983 */ /* 0x000f280000300800 */
[----:B-1----:R-:W4:Y:S04]  /*51f90*/  LDL.LU R23, [R1+0x1438] ;  /* 0x0014380001177983 */ /* 0x002f280000300800 */
[----:B------:R-:W4:Y:S01]  /*51fa0*/  LDL.LU R22, [R1+0x143c] ;  /* 0x00143c0001167983 */ /* 0x000f220000300800 */
[----:B------:R-:W-:-:S03]  /*51fb0*/  UISETP.GT.AND UP1, UPT, UR17, 0x76, UPT ;  /* 0x000000761100788c */ /* 0x000fc6000bf24270 */
[----:B------:R1:W-:Y:S01]  /*51fc0*/  LDGSTS.E [R3+0xe580], desc[UR8][R20.64], P1 ;  /* 0x0e58000014037fae */ /* 0x0003e20008921848 */
[----:B------:R-:W-:-:S04]  /*51fd0*/  USEL UR14, URZ, 0x4, !UP1 ;  /* 0x000000043f0e7887 */ /* 0x000fc8000c800000 */
[----:B------:R-:W-:-:S06]  /*51fe0*/  USEL UR14, UR14, URZ, !UP0 ;  /* 0x0000003f0e0e7287 */ /* 0x000fcc000c000000 */
[----:B------:R-:W-:Y:S02]  /*51ff0*/  ISETP.NE.U32.AND P0, PT, RZ, UR14, PT ;  /* 0x0000000eff007c0c */ /* 0x000fe4000bf05070 */
[----:B---3--:R-:W-:-:S04]  /*52000*/  IADD3 R34, P1, R34, UR15, RZ ;  /* 0x0000000f22227c10 */ /* 0x008fc8000ff3e0ff */
[----:B------:R-:W-:Y:S02]  /*52010*/  IADD3.X R35, R35, UR4, RZ, P1, !PT ;  /* 0x0000000423237c10 */ /* 0x000fe40008ffe4ff */
[----:B------:R-:W-:Y:S01]  /*52020*/  IADD3 R27, P2, R27, UR15, RZ ;  /* 0x0000000f1b1b7c10 */ /* 0x000fe2000ff5e0ff */
[----:B------:R3:W-:Y:S03]  /*52030*/  STL [R1+0x13bc], R34 ;  /* 0x0013bc2201007387 */ /* 0x0007e60000100800 */
[----:B------:R-:W-:Y:S01]  /*52040*/  IADD3.X R33, R33, UR4, RZ, P2, !PT ;  /* 0x0000000421217c10 */ /* 0x000fe200097fe4ff */
[----:B------:R4:W-:Y:S04]  /*52050*/  STL [R1+0x13b8], R35 ;  /* 0x0013b82301007387 */ /* 0x0009e80000100800 */
[----:B------:R-:W-:Y:S04]  /*52060*/  STL [R1+0x13c4], R27 ;  /* 0x0013c41b01007387 */ /* 0x000fe80000100800 */
[----:B------:R-:W4:Y:S04]  /*52070*/  LDL.LU R66, [R1+0x1444] ;  /* 0x0014440001427983 */ /* 0x000f280000300800 */
[----:B------:R-:W-:Y:S04]  /*52080*/  STL [R1+0x13c0], R33 ;  /* 0x0013c02101007387 */ /* 0x000fe80000100800 */
[----:B------:R-:W4:Y:S04]  /*52090*/  LDL.LU R64, [R1+0x144c] ;  /* 0x00144c0001407983 */ /* 0x000f280000300800 */
[----:B------:R-:W4:Y:S01]  /*520a0*/  LDL.LU R67, [R1+0x1440] ;  /* 0x0014400001437983 */ /* 0x000f220000300800 */
[----:B-1----:R-:W-:Y:S01]  /*520b0*/  IMAD.MOV.U32 R20, RZ, RZ, R34 ;  /* 0x000000ffff147224 */ /* 0x002fe200078e0022 */
[----:B------:R-:W-:-:S02]  /*520c0*/  MOV R21, R35 ;  /* 0x0000002300157202 */ /* 0x000fc40000000f00 */
[----:B------:R-:W4:Y:S04]  /*520d0*/  LDL.LU R65, [R1+0x1448] ;  /* 0x0014480001417983 */ /* 0x000f280000300800 */
[----:B---3--:R-:W3:Y:S04]  /*520e0*/  LDL.LU R34, [R1+0x1454] ;  /* 0x0014540001227983 */ /* 0x008ee80000300800 */
[----:B------:R1:W-:Y:S01]  /*520f0*/  LDGSTS.E [R3+0xec00], desc[UR8][R20.64], P0 ;  /* 0x0ec0000014037fae */ /* 0x0003e20008121848 */
[----:B--2---:R-:W-:Y:S01]  /*52100*/  IADD3 R24, P1, R24, UR15, RZ ;  /* 0x0000000f18187c10 */ /* 0x004fe2000ff3e0ff */
[----:B-1----:R-:W-:-:S04]  /*52110*/  IMAD.MOV.U32 R20, RZ, RZ, R27 ;  /* 0x000000ffff147224 */ /* 0x002fc800078e001b */
[----:B------:R-:W-:Y:S01]  /*52120*/  STL [R1+0x13cc], R24 ;  /* 0x0013cc1801007387 */ /* 0x000fe20000100800 */
[----:B------:R-:W-:-:S05]  /*52130*/  MOV R21, R33 ;  /* 0x0000002100157202 */ /* 0x000fca0000000f00 */
[----:B------:R1:W-:Y:S01]  /*52140*/  LDGSTS.E [R3+0xec80], desc[UR8][R20.64], P0 ;  /* 0x0ec8000014037fae */ /* 0x0003e20008121848 */
[----:B----4-:R-:W-:-:S05]  /*52150*/  IADD3.X R25, R25, UR4, RZ, P1, !PT ;  /* 0x0000000419197c10 */ /* 0x010fca0008ffe4ff */
[----:B------:R2:W-:Y:S04]  /*52160*/  STL [R1+0x13c8], R25 ;  /* 0x0013c81901007387 */ /* 0x0005e80000100800 */
[----:B------:R-:W4:Y:S01]  /*52170*/  LDL.LU R35, [R1+0x1450] ;  /* 0x0014500001237983 */ /* 0x000f220000300800 */
[----:B-1----:R-:W-:Y:S01]  /*52180*/  MOV R21, R25 ;  /* 0x0000001900157202 */ /* 0x002fe20000000f00 */
[----:B------:R-:W-:Y:S02]  /*52190*/  IMAD.MOV.U32 R20, RZ, RZ, R24 ;  /* 0x000000ffff147224 */ /* 0x000fe400078e0018 */
[----:B--2---:R-:W2:Y:S04]  /*521a0*/  LDL.LU R25, [R1+0x14b8] ;  /* 0x0014b80001197983 */ /* 0x004ea80000300800 */
[----:B------:R-:W2:Y:S04]  /*521b0*/  LDL.LU R24, [R1+0x14bc] ;  /* 0x0014bc0001187983 */ /* 0x000ea80000300800 */
[----:B------:R-:W2:Y:S04]  /*521c0*/  LDL.LU R33, [R1+0x14c0] ;  /* 0x0014c00001217983 */ /* 0x000ea80000300800 */
[----:B------:R-:W2:Y:S04]  /*521d0*/  LDL.LU R27, [R1+0x14c4] ;  /* 0x0014c400011b7983 */ /* 0x000ea80000300800 */
[----:B------:R1:W-:Y:S01]  /*521e0*/  LDGSTS.E [R3+0xed00], desc[UR8][R20.64], P0 ;  /* 0x0ed0000014037fae */ /* 0x0003e20008121848 */
[----:B------:R-:W-:-:S04]  /*521f0*/  IADD3 R26, P2, R26, UR15, RZ ;  /* 0x0000000f1a1a7c10 */ /* 0x000fc8000ff5e0ff */
[----:B------:R-:W-:Y:S02]  /*52200*/  IADD3.X R32, R32, UR4, RZ, P2, !PT ;  /* 0x0000000420207c10 */ /* 0x000fe400097fe4ff */
[----:B------:R-:W-:Y:S01]  /*52210*/  IADD3 R22, P3, R22, UR15, RZ ;  /* 0x0000000f16167c10 */ /* 0x000fe2000ff7e0ff */
[----:B------:R-:W-:Y:S03]  /*52220*/  STL [R1+0x13d4], R26 ;  /* 0x0013d41a01007387 */ /* 0x000fe60000100800 */
[----:B------:R-:W-:Y:S01]  /*52230*/  IADD3.X R23, R23, UR4, RZ, P3, !PT ;  /* 0x0000000417177c10 */ /* 0x000fe20009ffe4ff */
[----:B------:R1:W-:Y:S02]  /*52240*/  STL [R1+0x13d0], R32 ;  /* 0x0013d02001007387 */ /* 0x0003e40000100800 */
[----:B-1----:R-:W-:Y:S01]  /*52250*/  IMAD.MOV.U32 R20, RZ, RZ, R26 ;  /* 0x000000ffff147224 */ /* 0x002fe200078e001a */
[----:B------:R-:W-:Y:S01]  /*52260*/  MOV R21, R32 ;  /* 0x0000002000157202 */ /* 0x000fe20000000f00 */
[----:B------:R-:W-:Y:S04]  /*52270*/  STL [R1+0x143c], R22 ;  /* 0x00143c1601007387 */ /* 0x000fe80000100800 */
[----:B------:R1:W-:Y:S04]  /*52280*/  STL [R1+0x1438], R23 ;  /* 0x0014381701007387 */ /* 0x0003e80000100800 */
[----:B------:R-:W2:Y:S04]  /*52290*/  LDL.LU R32, [R1+0x14c8] ;  /* 0x0014c80001207983 */ /* 0x000ea80000300800 */
[----:B------:R-:W2:Y:S04]  /*522a0*/  LDL.LU R26, [R1+0x14cc] ;  /* 0x0014cc00011a7983 */ /* 0x000ea80000300800 */
[----:B------:R1:W-:Y:S02]  /*522b0*/  LDGSTS.E [R3+0xed80], desc[UR8][R20.64], P0 ;  /* 0x0ed8000014037fae */ /* 0x0003e40008121848 */
[----:B-1----:R-:W-:Y:S01]  /*522c0*/  MOV R21, R23 ;  /* 0x0000001700157202 */ /* 0x002fe20000000f00 */
[----:B------:R-:W-:Y:S01]  /*522d0*/  IMAD.MOV.U32 R20, RZ, RZ, R22 ;  /* 0x000000ffff147224 */ /* 0x000fe200078e0016 */
[----:B------:R-:W2:Y:S04]  /*522e0*/  LDL.LU R23, [R1+0x14d0] ;  /* 0x0014d00001177983 */ /* 0x000ea80000300800 */
[----:B------:R-:W2:Y:S01]  /*522f0*/  LDL.LU R22, [R1+0x14d4] ;  /* 0x0014d40001167983 */ /* 0x000ea20000300800 */
        /* <DEDUP_REMOVED lines=8> */
[----:B------:R-:W-:Y:S02]  /*52380*/  IADD3.X R65, R65, UR4, RZ, P2, !PT ;  /* 0x0000000441417c10 */ /* 0x000fe400097fe4ff */
[----:B---3--:R-:W-:Y:S01]  /*52390*/  IADD3 R34, P0, R34, UR15, RZ ;  /* 0x0000000f22227c10 */ /* 0x008fe2000ff1e0ff */
[----:B-1----:R-:W-:Y:S01]  /*523a0*/  IMAD.MOV.U32 R20, RZ, RZ, R66 ;  /* 0x000000ffff147224 */ /* 0x002fe200078e0042 */
[----:B------:R-:W-:Y:S01]  /*523b0*/  MOV R21, R67 ;  /* 0x0000004300157202 */ /* 0x000fe20000000f00 */
[----:B------:R-:W-:-:S04]  /*523c0*/  UISETP.GT.AND UP1, UPT, UR17, 0x7e, UPT ;  /* 0x0000007e1100788c */ /* 0x000fc8000bf24270 */
[----:B------:R1:W-:Y:S01]  /*523d0*/  LDGSTS.E [R3+0xf480], desc[UR8][R20.64], P1 ;  /* 0x0f48000014037fae */ /* 0x0003e20008921848 */
[----:B------:R-:W-:Y:S01]  /*523e0*/  USEL UR14, URZ, 0x4, !UP1 ;  /* 0x000000043f0e7887 */ /* 0x000fe2000c800000 */
[----:B-1----:R-:W-:Y:S01]  /*523f0*/  IMAD.MOV.U32 R20, RZ, RZ, R64 ;  /* 0x000000ffff147224 */ /* 0x002fe200078e0040 */
[----:B------:R-:W-:-:S05]  /*52400*/  MOV R21, R65 ;  /* 0x0000004100157202 */ /* 0x000fca0000000f00 */
[----:B------:R1:W-:Y:S01]  /*52410*/  LDGSTS.E [R3+0xf500], desc[UR8][R20.64], P1 ;  /* 0x0f50000014037fae */ /* 0x0003e20008921848 */
[----:B------:R-:W-:-:S03]  /*52420*/  USEL UR14, UR14, URZ, !UP0 ;  /* 0x0000003f0e0e7287 */ /* 0x000fc6000c000000 */
[----:B------:R-:W-:Y:S01]  /*52430*/  STL [R1+0x1444], R66 ;  /* 0x0014444201007387 */ /* 0x000fe20000100800 */
[----:B-1----:R-:W-:-:S03]  /*52440*/  IMAD.MOV.U32 R20, RZ, RZ, R34 ;  /* 0x000000ffff147224 */ /* 0x002fc600078e0022 */
[----:B------:R-:W-:Y:S01]  /*52450*/  STL [R1+0x1440], R67 ;  /* 0x0014404301007387 */ /* 0x000fe20000100800 */
[----:B----4-:R-:W-:-:S04]  /*52460*/  IADD3.X R35, R35, UR4, RZ, P0, !PT ;  /* 0x0000000423237c10 */ /* 0x010fc800087fe4ff */
[----:B------:R-:W-:Y:S01]  /*52470*/  MOV R21, R35 ;  /* 0x0000002300157202 */ /* 0x000fe20000000f00 */
[----:B------:R1:W-:Y:S04]  /*52480*/  STL [R1+0x144c], R64 ;  /* 0x00144c4001007387 */ /* 0x0003e80000100800 */
[----:B------:R3:W-:Y:S01]  /*52490*/  LDGSTS.E [R3+0xf580], desc[UR8][R20.64], P1 ;  /* 0x0f58000014037fae */ /* 0x0007e20008921848 */
[----:B--2---:R-:W-:-:S03]  /*524a0*/  IADD3 R24, P1, R24, UR15, RZ ;  /* 0x0000000f18187c10 */ /* 0x004fc6000ff3e0ff */
[----:B------:R-:W-:Y:S01]  /*524b0*/  STL [R1+0x1448], R65 ;  /* 0x0014484101007387 */ /* 0x000fe20000100800 */
[----:B------:R-:W-:-:S03]  /*524c0*/  IADD3.X R25, R25, UR4, RZ, P1, !PT ;  /* 0x0000000419197c10 */ /* 0x000fc60008ffe4ff */
[----:B------:R-:W-:Y:S01]  /*524d0*/  STL [R1+0x1454], R34 ;  /* 0x0014542201007387 */ /* 0x000fe20000100800 */
[----:B------:R-:W-:-:S03]  /*524e0*/  IADD3 R27, P2, R27, UR15, RZ ;  /* 0x0000000f1b1b7c10 */ /* 0x000fc6000ff5e0ff */
[----:B------:R2:W-:Y:S01]  /*524f0*/  STL [R1+0x1450], R35 ;  /* 0x0014502301007387 */ /* 0x0005e20000100800 */
[----:B------:R-:W-:-:S03]  /*52500*/  ISETP.NE.U32.AND P0, PT, RZ, UR14, PT ;  /* 0x0000000eff007c0c */ /* 0x000fc6000bf05070 */
[----:B-1----:R-:W4:Y:S01]  /*52510*/  LDL.LU R64, [R1+0x548] ;  /* 0x0005480001407983 */ /* 0x002f220000300800 */
[----:B------:R-:W-:-:S03]  /*52520*/  IADD3.X R33, R33, UR4, RZ, P2, !PT ;  /* 0x0000000421217c10 */ /* 0x000fc600097fe4ff */
[----:B--2---:R-:W2:Y:S01]  /*52530*/  LDL.LU R35, [R1+0x54c] ;  /* 0x00054c0001237983 */ /* 0x004ea20000300800 */
[----:B---3--:R-:W-:-:S03]  /*52540*/  MOV R21, R25 ;  /* 0x0000001900157202 */ /* 0x008fc60000000f00 */
[----:B------:R-:W-:Y:S04]  /*52550*/  STL [R1+0x14bc], R24 ;  /* 0x0014bc1801007387 */ /* 0x000fe80000100800 */
[----:B------:R1:W-:Y:S01]  /*52560*/  STL [R1+0x14b8], R25 ;  /* 0x0014b81901007387 */ /* 0x0003e20000100800 */
[----:B------:R-:W-:-:S03]  /*52570*/  IMAD.MOV.U32 R20, RZ, RZ, R24 ;  /* 0x000000ffff147224 */ /* 0x000fc600078e0018 */
[----:B------:R3:W-:Y:S04]  /*52580*/  STL [R1+0x14c4], R27 ;  /* 0x0014c41b01007387 */ /* 0x0007e80000100800 */
[----:B------:R3:W-:Y:S04]  /*52590*/  LDGSTS.E [R3+0xfc00], desc[UR8][R20.64], P0 ;  /* 0x0fc0000014037fae */ /* 0x0007e80008121848 */
[----:B-1----:R-:W4:Y:S04]  /*525a0*/  LDL.LU R25, [R1+0x554] ;  /* 0x0005540001197983 */ /* 0x002f280000300800 */
[----:B------:R-:W-:Y:S04]  /*525b0*/  STL [R1+0x14c0], R33 ;  /* 0x0014c02101007387 */ /* 0x000fe80000100800 */
[----:B------:R-:W4:Y:S04]  /*525c0*/  LDL.LU R24, [R1+0x55c] ;  /* 0x00055c0001187983 */ /* 0x000f280000300800 */
[----:B------:R-:W4:Y:S01]  /*525d0*/  LDL.LU R34, [R1+0x550] ;  /* 0x0005500001227983 */ /* 0x000f220000300800 */
[----:B---3--:R-:W-:-:S03]  /*525e0*/  IMAD.MOV.U32 R20, RZ, RZ, R27 ;  /* 0x000000ffff147224 */ /* 0x008fc600078e001b */
[----:B------:R-:W3:Y:S01]  /*525f0*/  LDL.LU R27, [R1+0x558] ;  /* 0x00055800011b7983 */ /* 0x000ee20000300800 */
[----:B------:R-:W-:-:S05]  /*52600*/  MOV R21, R33 ;  /* 0x0000002100157202 */ /* 0x000fca0000000f00 */
[----:B------:R1:W-:Y:S01]  /*52610*/  LDGSTS.E [R3+0xfc80], desc[UR8][R20.64], P0 ;  /* 0x0fc8000014037fae */ /* 0x0003e20008121848 */
[----:B------:R-:W-:-:S04]  /*52620*/  IADD3 R26, P1, R26, UR15, RZ ;  /* 0x0000000f1a1a7c10 */ /* 0x000fc8000ff3e0ff */
[----:B------:R-:W-:Y:S01]  /*52630*/  IADD3.X R32, R32, UR4, RZ, P1, !PT ;  /* 0x0000000420207c10 */ /* 0x000fe20008ffe4ff */
[----:B-1----:R-:W-:Y:S01]  /*52640*/  IMAD.MOV.U32 R20, RZ, RZ, R26 ;  /* 0x000000ffff147224 */ /* 0x002fe200078e001a */
[----:B------:R1:W-:Y:S02]  /*52650*/  STL [R1+0x14cc], R26 ;  /* 0x0014cc1a01007387 */ /* 0x0003e40000100800 */
[----:B------:R-:W-:Y:S02]  /*52660*/  MOV R21, R32 ;  /* 0x0000002000157202 */ /* 0x000fe40000000f00 */
[----:B------:R-:W-:Y:S04]  /*52670*/  STL [R1+0x14c8], R32 ;  /* 0x0014c82001007387 */ /* 0x000fe80000100800 */
[----:B------:R1:W-:Y:S01]  /*52680*/  LDGSTS.E [R3+0xfd00], desc[UR8][R20.64], P0 ;  /* 0x0fd0000014037fae */ /* 0x0003e20008121848 */
[----:B------:R-:W-:-:S04]  /*52690*/  IADD3 R22, P2, R22, UR15, RZ ;  /* 0x0000000f16167c10 */ /* 0x000fc8000ff5e0ff */
[----:B------:R-:W-:Y:S01]  /*526a0*/  IADD3.X R23, R23, UR4, RZ, P2, !PT ;  /* 0x0000000417177c10 */ /* 0x000fe200097fe4ff */
[----:B------:R1:W-:Y:S02]  /*526b0*/  STL [R1+0x14d4], R22 ;  /* 0x0014d41601007387 */ /* 0x0003e40000100800 */
[----:B-1----:R-:W-:Y:S02]  /*526c0*/  IMAD.MOV.U32 R20, RZ, RZ, R22 ;  /* 0x000000ffff147224 */ /* 0x002fe400078e0016 */
[----:B------:R1:W-:Y:S04]  /*526d0*/  STL [R1+0x14d0], R23 ;  /* 0x0014d01701007387 */ /* 0x0003e80000100800 */
[----:B------:R-:W3:Y:S04]  /*526e0*/  LDL.LU R26, [R1+0x560] ;  /* 0x00056000011a7983 */ /* 0x000ee80000300800 */
[----:B------:R-:W3:Y:S01]  /*526f0*/  LDL.LU R22, [R1+0x564] ;  /* 0x0005640001167983 */ /* 0x000ee20000300800 */
[----:B------:R-:W-:Y:S01]  /*52700*/  UISETP.GT.AND UP1, UPT, UR17, 0x3, UPT ;  /* 0x000000031100788c */ /* 0x000fe2000bf24270 */
[----:B------:R-:W-:Y:S01]  /*52710*/  MOV R21, R23 ;  /* 0x0000001700157202 */ /* 0x000fe20000000f00 */
[----:B------:R-:W-:Y:S01]  /*52720*/  IMAD.SHL.U32 R32, R112, 0x4, RZ ;  /* 0x0000000470207824 */ /* 0x000fe200078e00ff */
[----:B------:R-:W3:Y:S01]  /*52730*/  LDL.LU R68, [R1+0x5cc] ;  /* 0x0005cc0001447983 */ /* 0x000ee20000300800 */
[----:B------:R-:W-:-:S03]  /*52740*/  USEL UR14, URZ, 0x4, !UP1 ;  /* 0x000000043f0e7887 */ /* 0x000fc6000c800000 */
[----:B------:R1:W-:Y:S01]  /*52750*/  LDGSTS.E [R3+0xfd80], desc[UR8][R20.64], P0 ;  /* 0x0fd8000014037fae */ /* 0x0003e20008121848 */
[----:B------:R-:W-:Y:S01]  /*52760*/  USEL UR14, UR14, URZ, !UP0 ;  /* 0x0000003f0e0e7287 */ /* 0x000fe2000c000000 */
[----:B------:R-:W-:Y:S02]  /*52770*/  LOP3.LUT R33, R32, 0x60, RZ, 0x3c, !PT ;  /* 0x0000006020217812 */ /* 0x000fe400078e3cff */
[----:B-1----:R-:W3:Y:S03]  /*52780*/  LDL.LU R23, [R1+0x5d4] ;  /* 0x0005d40001177983 */ /* 0x002ee60000300800 */
[----:B------:R-:W-:Y:S02]  /*52790*/  ISETP.NE.U32.AND P0, PT, RZ, UR14, PT ;  /* 0x0000000eff007c0c */ /* 0x000fe4000bf05070 */
[----:B------:R-:W-:Y:S02]  /*527a0*/  IADD3 R3, R33, UR18, RZ ;  /* 0x0000001221037c10 */ /* 0x000fe4000fffe0ff */
[----:B--2---:R-:W-:-:S04]  /*527b0*/  IADD3 R35, P1, R35, UR15, RZ ;  /* 0x0000000f23237c10 */ /* 0x004fc8000ff3e0ff */
[----:B----4-:R-:W-:Y:S01]  /*527c0*/  IADD3.X R64, R64, UR4, RZ, P1, !PT ;  /* 0x0000000440407c10 */ /* 0x010fe20008ffe4ff */
[----:B------:R-:W-:Y:S01]  /*527d0*/  STL [R1+0x54c], R35 ;  /* 0x00054c2301007387 */ /* 0x000fe20000100800 */
[----:B------:R-:W-:Y:S02]  /*527e0*/  IMAD.MOV.U32 R20, RZ, RZ, R35 ;  /* 0x000000ffff147224 */ /* 0x000fe400078e0023 */
[----:B------:R-:W-:Y:S01]  /*527f0*/  MOV R21, R64 ;  /* 0x0000004000157202 */ /* 0x000fe20000000f00 */
[----:B------:R-:W-:Y:S04]  /*52800*/  STL [R1+0x548], R64 ;  /* 0x0005484001007387 */ /* 0x000fe80000100800 */
[----:B------:R-:W2:Y:S04]  /*52810*/  LDL.LU R69, [R1+0x5c8] ;  /* 0x0005c80001457983 */ /* 0x000ea80000300800 */
[----:B------:R-:W4:Y:S01]  /*52820*/  LDL.LU R67, [R1+0x5d0] ;  /* 0x0005d00001437983 */ /* 0x000f220000300800 */
[----:B------:R-:W-:-:S03]  /*52830*/  IADD3 R25, P1, R25, UR15, RZ ;  /* 0x0000000f19197c10 */ /* 0x000fc6000ff3e0ff */
[----:B------:R1:W-:Y:S04]  /*52840*/  LDGSTS.E [R3+0x600], desc[UR8][R20.64], P0 ;  /* 0x0060000014037fae */ /* 0x0003e80008121848 */
[----:B------:R3:W-:Y:S01]  /*52850*/  STL [R1+0x554], R25 ;  /* 0x0005541901007387 */ /* 0x0007e20000100800 */
[----:B------:R-:W-:Y:S02]  /*52860*/  IADD3 R24, P2, R24, UR15, RZ ;  /* 0x0000000f18187c10 */ /* 0x000fe4000ff5e0ff */
[----:B------:R-:W-:Y:S01]  /*52870*/  IADD3.X R34, R34, UR4, RZ, P1, !PT ;  /* 0x0000000422227c10 */ /* 0x000fe20008ffe4ff */
[----:B-1----:R-:W-:Y:S01]  /*52880*/  IMAD.MOV.U32 R20, RZ, RZ, R25 ;  /* 0x000000ffff147224 */ /* 0x002fe200078e0019 */
[----:B---3--:R-:W-:-:S03]  /*52890*/  IADD3.X R27, R27, UR4, RZ, P2, !PT ;  /* 0x000000041b1b7c10 */ /* 0x008fc600097fe4ff */
[----:B------:R-:W-:Y:S04]  /*528a0*/  STL [R1+0x550], R34 ;  /* 0x0005502201007387 */ /* 0x000fe80000100800 */
[----:B------:R1:W-:Y:S04]  /*528b0*/  STL [R1+0x55c], R24 ;  /* 0x00055c1801007387 */ /* 0x0003e80000100800 */
[----:B------:R-:W3:Y:S04]  /*528c0*/  LDL.LU R25, [R1+0x5dc] ;  /* 0x0005dc0001197983 */ /* 0x000ee80000300800 */
[----:B------:R-:W-:Y:S04]  /*528d0*/  STL [R1+0x558], R27 ;  /* 0x0005581b01007387 */ /* 0x000fe80000100800 */
[----:B------:R-:W3:Y:S01]  /*528e0*/  LDL.LU R66, [R1+0x5d8] ;  /* 0x0005d80001427983 */ /* 0x000ee20000300800 */
[----:B------:R-:W-:-:S03]  /*528f0*/  MOV R21, R34 ;  /* 0x0000002200157202 */ /* 0x000fc60000000f00 */
[----:B------:R-:W3:Y:S04]  /*52900*/  LDL.LU R65, [R1+0x5e0] ;  /* 0x0005e00001417983 */ /* 0x000ee80000300800 */
[----:B------:R1:W-:Y:S02]  /*52910*/  LDGSTS.E [R3+0x680], desc[UR8][R20.64], P0 ;  /* 0x0068000014037fae */ /* 0x0003e40008121848 */
[----:B-1----:R-:W-:Y:S02]  /*52920*/  IMAD.MOV.U32 R20, RZ, RZ, R24 ;  /* 0x000000ffff147224 */ /* 0x002fe400078e0018 */
[----:B------:R-:W3:Y:S01]  /*52930*/  LDL.LU R24, [R1+0x5e4] ;  /* 0x0005e40001187983 */ /* 0x000ee20000300800 */
[----:B------:R-:W-:-:S03]  /*52940*/  MOV R21, R27 ;  /* 0x0000001b00157202 */ /* 0x000fc60000000f00 */
[----:B------:R-:W3:Y:S04]  /*52950*/  LDL.LU R64, [R1+0x648] ;  /* 0x0006480001407983 */ /* 0x000ee80000300800 */
[----:B------:R-:W3:Y:S04]  /*52960*/  LDL.LU R34, [R1+0x64c] ;  /* 0x00064c0001227983 */ /* 0x000ee80000300800 */
        /* <DEDUP_REMOVED lines=11> */
[----:B------:R-:W-:Y:S01]  /*52a20*/  UISETP.GT.AND UP1, UPT, UR17, 0x7, UPT ;  /* 0x000000071100788c */ /* 0x000fe2000bf24270 */
[----:B------:R-:W-:Y:S02]  /*52a30*/  IADD3 R68, P1, R68, UR15, RZ ;  /* 0x0000000f44447c10 */ /* 0x000fe4000ff3e0ff */
[----:B------:R1:W-:Y:S01]  /*52a40*/  LDGSTS.E [R3+0x780], desc[UR8][R20.64], P0 ;  /* 0x0078000014037fae */ /* 0x0003e20008121848 */
[----:B------:R-:W-:-:S04]  /*52a50*/  USEL UR14, URZ, 0x4, !UP1 ;  /* 0x000000043f0e7887 */ /* 0x000fc8000c800000 */
[----:B------:R-:W-:-:S06]  /*52a60*/  USEL UR14, UR14, URZ, !UP0 ;  /* 0x0000003f0e0e7287 */ /* 0x000fcc000c000000 */
[----:B------:R-:W-:Y:S02]  /*52a70*/  ISETP.NE.U32.AND P0, PT, RZ, UR14, PT ;  /* 0x0000000eff007c0c */ /* 0x000fe4000bf05070 */
[----:B------:R-:W-:Y:S01]  /*52a80*/  IADD3 R23, P2, R23, UR15, RZ ;  /* 0x0000000f17177c10 */ /* 0x000fe2000ff5e0ff */
[----:B-1----:R-:W-:Y:S01]  /*52a90*/  IMAD.MOV.U32 R20, RZ, RZ, R68 ;  /* 0x000000ffff147224 */ /* 0x002fe200078e0044 */
[----:B------:R-:W-:Y:S01]  /*52aa0*/  STL [R1+0x5cc], R68 ;  /* 0x0005cc4401007387 */ /* 0x000fe20000100800 */
[----:B------:R-:W-:-:S04]  /*52ab0*/  UISETP.GT.AND UP1, UPT, UR17, 0xb, UPT ;  /* 0x0000000b1100788c */ /* 0x000fc8000bf24270 */
[----:B------:R-:W-:-:S04]  /*52ac0*/  USEL UR14, URZ, 0x4, !UP1 ;  /* 0x000000043f0e7887 */ /* 0x000fc8000c800000 */
[----:B------:R-:W-:Y:S01]  /*52ad0*/  USEL UR14, UR14, URZ, !UP0 ;  /* 0x0000003f0e0e7287 */ /* 0x000fe2000c000000 */
[----:B--2---:R-:W-:-:S04]  /*52ae0*/  IADD3.X R69, R69, UR4, RZ, P1, !PT ;  /* 0x0000000445457c10 */ /* 0x004fc80008ffe4ff */
[----:B------:R-:W-:Y:S02]  /*52af0*/  MOV R21, R69 ;  /* 0x0000004500157202 */ /* 0x000fe40000000f00 */
[----:B----4-:R-:W-:Y:S01]  /*52b00*/  IADD3.X R67, R67, UR4, RZ, P2, !PT ;  /* 0x0000000443437c10 */ /* 0x010fe200097fe4ff */
[----:B------:R-:W-:Y:S04]  /*52b10*/  STL [R1+0x5c8], R69 ;  /* 0x0005c84501007387 */ /* 0x000fe80000100800 */
[----:B------:R1:W-:Y:S04]  /*52b20*/  LDGSTS.E [R3+0xe00], desc[UR8][R20.64], P0 ;  /* 0x00e0000014037fae */ /* 0x0003e80008121848 */
[----:B------:R2:W-:Y:S04]  /*52b30*/  STL [R1+0x5d4], R23 ;  /* 0x0005d41701007387 */ /* 0x0005e80000100800 */
[----:B------:R-:W-:Y:S01]  /*52b40*/  STL [R1+0x5d0], R67 ;  /* 0x0005d04301007387 */ /* 0x000fe20000100800 */
[----:B-1----:R-:W-:Y:S01]  /*52b50*/  IMAD.MOV.U32 R20, RZ, RZ, R23 ;  /* 0x000000ffff147224 */ /* 0x002fe200078e0017 */
[----:B------:R-:W-:-:S02]  /*52b60*/  MOV R21, R67 ;  /* 0x0000004300157202 */ /* 0x000fc40000000f00 */
[----:B--2---:R-:W2:Y:S04]  /*52b70*/  LDL.LU R23, [R1+0x664] ;  /* 0x0006640001177983 */ /* 0x004ea80000300800 */
[----:B------:R1:W-:Y:S01]  /*52b80*/  LDGSTS.E [R3+0xe80], desc[UR8][R20.64], P0 ;  /* 0x00e8000014037fae */ /* 0x0003e20008121848 */
[----:B---3--:R-:W-:-:S04]  /*52b90*/  IADD3 R25, P1, R25, UR15, RZ ;  /* 0x0000000f19197c10 */ /* 0x008fc8000ff3e0ff */
[----:B------:R-:W-:Y:S01]  /*52ba0*/  IADD3.X R66, R66, UR4, RZ, P1, !PT ;  /* 0x0000000442427c10 */ /* 0x000fe20008ffe4ff */
[----:B------:R3:W-:Y:S01]  /*52bb0*/  STL [R1+0x5dc], R25 ;  /* 0x0005dc1901007387 */ /* 0x0007e20000100800 */
[----:B-1----:R-:W-:-:S03]  /*52bc0*/  IMAD.MOV.U32 R20, RZ, RZ, R25 ;  /* 0x000000ffff147224 */ /* 0x002fc600078e0019 */
[----:B------:R-:W-:Y:S04]  /*52bd0*/  STL [R1+0x5d8], R66 ;  /* 0x0005d84201007387 */ /* 0x000fe80000100800 */
[----:B---3--:R-:W3:Y:S01]  /*52be0*/  LDL.LU R25, [R1+0x660] ;  /* 0x0006600001197983 */ /* 0x008ee20000300800 */
[----:B------:R-:W-:Y:S02]  /*52bf0*/  MOV R21, R66 ;  /* 0x0000004200157202 */ /* 0x000fe40000000f00 */
[----:B------:R-:W-:-:S03]  /*52c00*/  ISETP.NE.U32.AND P1, PT, RZ, UR14, PT ;  /* 0x0000000eff007c0c */ /* 0x000fc6000bf25070 */
[----:B------:R1:W-:Y:S01]  /*52c10*/  LDGSTS.E [R3+0xf00], desc[UR8][R20.64], P0 ;  /* 0x00f0000014037fae */ /* 0x0003e20008121848 */
[----:B------:R-:W-:-:S04]  /*52c20*/  IADD3 R24, P2, R24, UR15, RZ ;  /* 0x0000000f18187c10 */ /* 0x000fc8000ff5e0ff */
[----:B------:R-:W-:Y:S01]  /*52c30*/  IADD3.X R65, R65, UR4, RZ, P2, !PT ;  /* 0x0000000441417c10 */ /* 0x000fe200097fe4ff */
[----:B-1----:R-:W-:Y:S01]  /*52c40*/  IMAD.MOV.U32 R20, RZ, RZ, R24 ;  /* 0x000000ffff147224 */ /* 0x002fe200078e0018 */
[----:B------:R-:W-:Y:S02]  /*52c50*/  IADD3 R34, P3, R34, UR15, RZ ;  /* 0x0000000f22227c10 */ /* 0x000fe4000ff7e0ff */
[----:B------:R-:W-:Y:S01]  /*52c60*/  MOV R21, R65 ;  /* 0x0000004100157202 */ /* 0x000fe20000000f00 */
[----:B------:R1:W-:Y:S01]  /*52c70*/  STL [R1+0x5e4], R24 ;  /* 0x0005e41801007387 */ /* 0x0003e20000100800 */
[----:B------:R-:W-:-:S03]  /*52c80*/  IADD3.X R64, R64, UR4, RZ, P3, !PT ;  /* 0x0000000440407c10 */ /* 0x000fc60009ffe4ff */
[----:B------:R-:W-:Y:S04]  /*52c90*/  STL [R1+0x5e0], R65 ;  /* 0x0005e04101007387 */ /* 0x000fe80000100800 */
[----:B------:R4:W-:Y:S04]  /*52ca0*/  STL [R1+0x64c], R34 ;  /* 0x00064c2201007387 */ /* 0x0009e80000100800 */
[----:B------:R1:W-:Y:S04]  /*52cb0*/  LDGSTS.E [R3+0xf80], desc[UR8][R20.64], P0 ;  /* 0x00f8000014037fae */ /* 0x0003e80008121848 */
[----:B------:R-:W3:Y:S04]  /*52cc0*/  LDL.LU R68, [R1+0x6cc] ;  /* 0x0006cc0001447983 */ /* 0x000ee80000300800 */
[----:B------:R-:W-:Y:S01]  /*52cd0*/  STL [R1+0x648], R64 ;  /* 0x0006484001007387 */ /* 0x000fe20000100800 */
[----:B-1----:R-:W-:Y:S01]  /*52ce0*/  IMAD.MOV.U32 R20, RZ, RZ, R34 ;  /* 0x000000ffff147224 */ /* 0x002fe200078e0022 */
[----:B------:R-:W-:-:S02]  /*52cf0*/  MOV R21, R64 ;  /* 0x0000004000157202 */ /* 0x000fc40000000f00 */
[----:B------:R-:W3:Y:S04]  /*52d00*/  LDL.LU R24, [R1+0x6d4] ;  /* 0x0006d40001187983 */ /* 0x000ee80000300800 */
[----:B------:R-:W3:Y:S04]  /*52d10*/  LDL.LU R69, [R1+0x6c8] ;  /* 0x0006c80001457983 */ /* 0x000ee80000300800 */
[----:B----4-:R-:W4:Y:S04]  /*52d20*/  LDL.LU R34, [R1+0x6d0] ;  /* 0x0006d00001227983 */ /* 0x010f280000300800 */
        /* <DEDUP_REMOVED lines=24> */
[----:B-1----:R-:W-:Y:S01]  /*52eb0*/  IMAD.MOV.U32 R20, RZ, RZ, R23 ;  /* 0x000000ffff147224 */ /* 0x002fe200078e0017 */
[----:B---3--:R-:W-:-:S05]  /*52ec0*/  IADD3.X R25, R25, UR4, RZ, P0, !PT ;  /* 0x0000000419197c10 */ /* 0x008fca00087fe4ff */
[----:B------:R1:W-:Y:S04]  /*52ed0*/  STL [R1+0x660], R25 ;  /* 0x0006601901007387 */ /* 0x0003e80000100800 */
[----:B------:R-:W2:Y:S01]  /*52ee0*/  LDL.LU R65, [R1+0x6e0] ;  /* 0x0006e00001417983 */ /* 0x000ea20000300800 */
[----:B------:R-:W-:-:S03]  /*52ef0*/  MOV R21, R25 ;  /* 0x0000001900157202 */ /* 0x000fc60000000f00 */
[----:B------:R-:W3:Y:S04]  /*52f00*/  LDL.LU R67, [R1+0x758] ;  /* 0x0007580001437983 */ /* 0x000ee80000300800 */
[----:B------:R-:W3:Y:S01]  /*52f10*/  LDL.LU R64, [R1+0x760] ;  /* 0x0007600001407983 */ /* 0x000ee20000300800 */
[----:B------:R-:W-:-:S03]  /*52f20*/  ISETP.NE.U32.AND P0, PT, RZ, UR14, PT ;  /* 0x0000000eff007c0c */ /* 0x000fc6000bf05070 */
[----:B-1----:R-:W3:Y:S04]  /*52f30*/  LDL.LU R25, [R1+0x764] ;  /* 0x0007640001197983 */ /* 0x002ee80000300800 */
[----:B------:R1:W-:Y:S04]  /*52f40*/  LDGSTS.E [R3+0x1780], desc[UR8][R20.64], P1 ;  /* 0x0178000014037fae */ /* 0x0003e80008921848 */
[----:B------:R-:W3:Y:S04]  /*52f50*/  LDL.LU R27, [R1+0x768] ;  /* 0x00076800011b7983 */ /* 0x000ee80000300800 */
[----:B------:R-:W3:Y:S01]  /*52f60*/  LDL.LU R23, [R1+0x76c] ;  /* 0x00076c0001177983 */ /* 0x000ee20000300800 */
[----:B------:R-:W-:-:S05]  /*52f70*/  IADD3 R68, P1, R68, UR15, RZ ;  /* 0x0000000f44447c10 */ /* 0x000fca000ff3e0ff */
[----:B-1----:R-:W-:Y:S01]  /*52f80*/  IMAD.MOV.U32 R20, RZ, RZ, R68 ;  /* 0x000000ffff147224 */ /* 0x002fe200078e0044 */
[----:B------:R-:W-:Y:S02]  /*52f90*/  IADD3 R24, P2, R24, UR15, RZ ;  /* 0x0000000f18187c10 */ /* 0x000fe4000ff5e0ff */
[----:B------:R-:W-:-:S04]  /*52fa0*/  IADD3.X R69, R69, UR4, RZ, P1, !PT ;  /* 0x0000000445457c10 */ /* 0x000fc80008ffe4ff */
[----:B------:R-:W-:Y:S02]  /*52fb0*/  MOV R21, R69 ;  /* 0x0000004500157202 */ /* 0x000fe40000000f00 */
[----:B----4-:R-:W-:Y:S01]  /*52fc0*/  IADD3.X R34, R34, UR4, RZ, P2, !PT ;  /* 0x0000000422227c10 */ /* 0x010fe200097fe4ff */
        /* <DEDUP_REMOVED lines=31> */
[----:B---3--:R-:W-:-:S03]  /*531c0*/  IADD3.X R67, R67, UR4, RZ, P3, !PT ;  /* 0x0000000443437c10 */ /* 0x008fc60009ffe4ff */
[----:B------:R2:W-:Y:S04]  /*531d0*/  LDGSTS.E [R3+0x1f80], desc[UR8][R20.64], P0 ;  /* 0x01f8000014037fae */ /* 0x0005e80008121848 */
[----:B-1----:R-:W3:Y:S01]  /*531e0*/  LDL.LU R65, [R1+0x7d8] ;  /* 0x0007d80001417983 */ /* 0x002ee20000300800 */
[----:B------:R-:W-:-:S04]  /*531f0*/  IADD3 R25, P0, R25, UR15, RZ ;  /* 0x0000000f19197c10 */ /* 0x000fc8000ff1e0ff */
[----:B------:R-:W-:Y:S01]  /*53200*/  IADD3.X R64, R64, UR4, RZ, P0, !PT ;  /* 0x0000000440407c10 */ /* 0x000fe200087fe4ff */
[----:B--2---:R-:W-:Y:S01]  /*53210*/  IMAD.MOV.U32 R20, RZ, RZ, R66 ;  /* 0x000000ffff147224 */ /* 0x004fe200078e0042 */
        /* <DEDUP_REMOVED lines=13> */
[----:B------:R1:W-:Y:S02]  /*532f0*/  STL [R1+0x768], R27 ;  /* 0x0007681b01007387 */ /* 0x0003e40000100800 */
[----:B-1----:R-:W-:-:S02]  /*53300*/  MOV R21, R27 ;  /* 0x0000001b00157202 */ /* 0x002fc40000000f00 */
[----:B------:R-:W2:Y:S01]  /*53310*/  LDL.LU R27, [R1+0x7e8] ;  /* 0x0007e800011b7983 */ /* 0x000ea20000300800 */
[----:B----4-:R-:W-:Y:S01]  /*53320*/  IADD3 R24, P0, R24, UR15, RZ ;  /* 0x0000000f18187c10 */ /* 0x010fe2000ff1e0ff */
        /* <DEDUP_REMOVED lines=22> */
[----:B---3--:R-:W-:-:S04]  /*53490*/  IADD3.X R65, R65, UR4, RZ, P1, !PT ;  /* 0x0000000441417c10 */ /* 0x008fc80008ffe4ff */
[----:B------:R-:W-:Y:S01]  /*534a0*/  MOV R21, R65 ;  /* 0x0000004100157202 */ /* 0x000fe20000000f00 */
[----:B------:R1:W-:Y:S04]  /*534b0*/  STL [R1+0x7d8], R65 ;  /* 0x0007d84101007387 */ /* 0x0003e80000100800 */
[----:B------:R3:W-:Y:S04]  /*534c0*/  STL [R1+0x7e4], R22 ;  /* 0x0007e41601007387 */ /* 0x0007e80000100800 */
[----:B------:R3:W-:Y:S04]  /*534d0*/  LDGSTS.E [R3+0x2e00], desc[UR8][R20.64], P0 ;  /* 0x02e0000014037fae */ /* 0x0007e80008121848 */
[----:B-1----:R-:W4:Y:S01]  /*534e0*/  LDL.LU R65, [R1+0x860] ;  /* 0x0008600001417983 */ /* 0x002f220000300800 */
[----:B--2---:R-:W-:-:S05]  /*534f0*/  IADD3.X R35, R35, UR4, RZ, P2, !PT ;  /* 0x0000000423237c10 */ /* 0x004fca00097fe4ff */
[----:B------:R-:W-:Y:S01]  /*53500*/  STL [R1+0x7e0], R35 ;  /* 0x0007e02301007387 */ /* 0x000fe20000100800 */
[----:B---3--:R-:W-:Y:S01]  /*53510*/  IMAD.MOV.U32 R20, RZ, RZ, R22 ;  /* 0x000000ffff147224 */ /* 0x008fe200078e0016 */
[----:B------:R-:W-:Y:S02]  /*53520*/  MOV R21, R35 ;  /* 0x0000002300157202 */ /* 0x000fe40000000f00 */
[----:B------:R-:W2:Y:S04]  /*53530*/  LDL.LU R34, [R1+0x868] ;  /* 0x0008680001227983 */ /* 0x000ea80000300800 */
[----:B------:R-:W3:Y:S04]  /*53540*/  LDL.LU R22, [R1+0x874] ;  /* 0x0008740001167983 */ /* 0x000ee80000300800 */
[----:B------:R1:W-:Y:S01]  /*53550*/  LDGSTS.E [R3+0x2e80], desc[UR8][R20.64], P0 ;  /* 0x02e8000014037fae */ /* 0x0003e20008121848 */
[----:B------:R-:W-:-:S05]  /*53560*/  IADD3 R25, P1, R25, UR15, RZ ;  /* 0x0000000f19197c10 */ /* 0x000fca000ff3e0ff */
[----:B------:R4:W-:Y:S01]  /*53570*/  STL [R1+0x7ec], R25 ;  /* 0x0007ec1901007387 */ /* 0x0009e20000100800 */
[----:B-1----:R-:W-:Y:S01]  /*53580*/  IMAD.MOV.U32 R20, RZ, RZ, R25 ;  /* 0x000000ffff147224 */ /* 0x002fe200078e0019 */
[----:B------:R-:W-:-:S05]  /*53590*/  IADD3.X R27, R27, UR4, RZ, P1, !PT ;  /* 0x000000041b1b7c10 */ /* 0x000fca0008ffe4ff */
[----:B------:R1:W-:Y:S04]  /*535a0*/  STL [R1+0x7e8], R27 ;  /* 0x0007e81b01007387 */ /* 0x0003e80000100800 */
[----:B----4-:R-:W4:Y:S01]  /*535b0*/  LDL.LU R25, [R1+0x870] ;  /* 0x0008700001197983 */ /* 0x010f220000300800 */
        /* <DEDUP_REMOVED lines=35> */
[----:B---3--:R-:W-:Y:S01]  /*537f0*/  IADD3 R22, P0, R22, UR15, RZ ;  /* 0x0000000f16167c10 */ /* 0x008fe2000ff1e0ff */
[----:B------:R1:W-:Y:S04]  /*53800*/  LDGSTS.E [R3+0x3680], desc[UR8][R20.64], P1 ;  /* 0x0368000014037fae */ /* 0x0003e80008921848 */
[----:B------:R2:W-:Y:S01]  /*53810*/  STL [R1+0x868], R34 ;  /* 0x0008682201007387 */ /* 0x0005e20000100800 */
[----:B-1----:R-:W-:Y:S01]  /*53820*/  IMAD.MOV.U32 R20, RZ, RZ, R24 ;  /* 0x000000ffff147224 */ /* 0x002fe200078e0018 */
[----:B------:R-:W-:Y:S02]  /*53830*/  MOV R21, R34 ;  /* 0x0000002200157202 */ /* 0x000fe40000000f00 */
[----:B--2---:R-:W2:Y:S04]  /*53840*/  LDL.LU R34, [R1+0x8f4] ;  /* 0x0008f40001227983 */ /* 0x004ea80000300800 */
[----:B------:R-:W3:Y:S04]  /*53850*/  LDL.LU R24, [R1+0x95c] ;  /* 0x00095c0001187983 */ /* 0x000ee80000300800 */
[----:B------:R-:W-:Y:S01]  /*53860*/  STL [R1+0x874], R22 ;  /* 0x0008741601007387 */ /* 0x000fe20000100800 */
[----:B----4-:R-:W-:-:S03]  /*53870*/  IADD3.X R25, R25, UR4, RZ, P0, !PT ;  /* 0x0000000419197c10 */ /* 0x010fc600087fe4ff */
[----:B------:R1:W-:Y:S04]  /*53880*/  LDGSTS.E [R3+0x3700], desc[UR8][R20.64], P1 ;  /* 0x0370000014037fae */ /* 0x0003e80008921848 */
[----:B------:R4:W-:Y:S04]  /*53890*/  STL [R1+0x870], R25 ;  /* 0x0008701901007387 */ /* 0x0009e80000100800 */
[----:B------:R-:W3:Y:S01]  /*538a0*/  LDL.LU R67, [R1+0x8f0] ;  /* 0x0008f00001437983 */ /* 0x000ee20000300800 */
[----:B-1----:R-:W-:Y:S01]  /*538b0*/  IMAD.MOV.U32 R20, RZ, RZ, R22 ;  /* 0x000000ffff147224 */ /* 0x002fe200078e0016 */
[----:B------:R-:W-:-:S02]  /*538c0*/  MOV R21, R25 ;  /* 0x0000001900157202 */ /* 0x000fc40000000f00 */
[----:B------:R-:W3:Y:S04]  /*538d0*/  LDL.LU R65, [R1+0x958] ;  /* 0x0009580001417983 */ /* 0x000ee80000300800 */
[----:B------:R1:W-:Y:S01]  /*538e0*/  LDGSTS.E [R3+0x3780], desc[UR8][R20.64], P1 ;  /* 0x0378000014037fae */ /* 0x0003e20008921848 */
[----:B------:R-:W-:Y:S02]  /*538f0*/  IADD3 R35, P1, R35, UR15, RZ ;  /* 0x0000000f23237c10 */ /* 0x000fe4000ff3e0ff */
[----:B------:R-:W-:Y:S01]  /*53900*/  IADD3 R27, P2, R27, UR15, RZ ;  /* 0x0000000f1b1b7c10 */ /* 0x000fe2000ff5e0ff */
[----:B----4-:R-:W4:Y:S04]  /*53910*/  LDL.LU R25, [R1+0x964] ;  /* 0x0009640001197983 */ /* 0x010f280000300800 */
        /* <DEDUP_REMOVED lines=33> */
[----:B---3--:R-:W-:-:S03]  /*53b30*/  IADD3 R24, P3, R24, UR15, RZ ;  /* 0x0000000f18187c10 */ /* 0x008fc6000ff7e0ff */
[----:B------:R-:W3:Y:S01]  /*53b40*/  LDL.LU R66, [R1+0x9e4] ;  /* 0x0009e40001427983 */ /* 0x000ee20000300800 */
        /* <DEDUP_REMOVED lines=8> */
[----:B-1----:R-:W3:Y:S04]  /*53bd0*/  LDL.LU R34, [R1+0x9d8] ;  /* 0x0009d80001227983 */ /* 0x002ee80000300800 */
[----:B------:R1:W-:Y:S01]  /*53be0*/  LDGSTS.E [R3+0x3f80], desc[UR8][R20.64], P0 ;  /* 0x03f8000014037fae */ /* 0x0003e20008121848 */
[----:B----4-:R-:W-:-:S03]  /*53bf0*/  IADD3 R25, P0, R25, UR15, RZ ;  /* 0x0000000f19197c10 */ /* 0x010fc6000ff1e0ff */
[----:B------:R-:W-:Y:S01]  /*53c00*/  STL [R1+0x958], R65 ;  /* 0x0009584101007387 */ /* 0x000fe20000100800 */
[----:B------:R-:W-:-:S03]  /*53c10*/  IADD3 R22, P2, R22, UR15, RZ ;  /* 0x0000000f16167c10 */ /* 0x000fc6000ff5e0ff */
[----:B------:R-:W4:Y:S01]  /*53c20*/  LDL.LU R67, [R1+0x9e0] ;  /* 0x0009e00001437983 */ /* 0x000f220000300800 */
[----:B-1----:R-:W-:Y:S01]  /*53c30*/  IMAD.MOV.U32 R20, RZ, RZ, R24 ;  /* 0x000000ffff147224 */ /* 0x002fe200078e0018 */
[----:B------:R-:W-:Y:S02]  /*53c40*/  MOV R21, R65 ;  /* 0x0000004100157202 */ /* 0x000fe40000000f00 */
[----:B------:R-:W4:Y:S04]  /*53c50*/  LDL.LU R24, [R1+0x9ec] ;  /* 0x0009ec0001187983 */ /* 0x000f280000300800 */
[----:B------:R1:W-:Y:S04]  /*53c60*/  STL [R1+0x964], R25 ;  /* 0x0009641901007387 */ /* 0x0003e80000100800 */
[----:B------:R1:W-:Y:S02]  /*53c70*/  LDGSTS.E [R3+0x4600], desc[UR8][R20.64], P1 ;  /* 0x0460000014037fae */ /* 0x0003e40008921848 */
[----:B-1----:R-:W-:Y:S01]  /*53c80*/  IMAD.MOV.U32 R20, RZ, RZ, R25 ;  /* 0x000000ffff147224 */ /* 0x002fe200078e0019 */
[----:B------:R-:W-:-:S05]  /*53c90*/  IADD3.X R64, R64, UR4, RZ, P0, !PT ;  /* 0x0000000440407c10 */ /* 0x000fca00087fe4ff */
        /* <DEDUP_REMOVED lines=19> */
[----:B--2---:R-:W-:-:S03]  /*53dd0*/  IMAD.MOV.U32 R20, RZ, RZ, R23 ;  /* 0x000000ffff147224 */ /* 0x004fc600078e0017 */
[----:B------:R-:W-:-:S05]  /*53de0*/  MOV R21, R26 ;  /* 0x0000001a00157202 */ /* 0x000fca0000000f00 */
        /* <DEDUP_REMOVED lines=9> */
[----:B------:R-:W-:Y:S01]  /*53e80*/  STL [R1+0x9dc], R27 ;  /* 0x0009dc1b01007387 */ /* 0x000fe20000100800 */
[----:B-1----:R-:W-:-:S03]  /*53e90*/  MOV R21, R34 ;  /* 0x0000002200157202 */ /* 0x002fc60000000f00 */
[----:B------:R1:W-:Y:S04]  /*53ea0*/  STL [R1+0x9d8], R34 ;  /* 0x0009d82201007387 */ /* 0x0003e80000100800 */
[----:B------:R-:W-:Y:S01]  /*53eb0*/  STL [R1+0x9e4], R66 ;  /* 0x0009e44201007387 */ /* 0x000fe20000100800 */
[----:B----4-:R-:W-:Y:S01]  /*53ec0*/  IADD3.X R67, R67, UR4, RZ, P2, !PT ;  /* 0x0000000443437c10 */ /* 0x010fe200097fe4ff */
[----:B------:R-:W-:Y:S02]  /*53ed0*/  IMAD.MOV.U32 R20, RZ, RZ, R27 ;  /* 0x000000ffff147224 */ /* 0x000fe400078e001b */
[----:B-1----:R-:W4:Y:S01]  /*53ee0*/  LDL.LU R34, [R1+0xa60] ;  /* 0x000a600001227983 */ /* 0x002f220000300800 */
[----:B------:R-:W-:-:S03]  /*53ef0*/  IADD3 R24, P1, R24, UR15, RZ ;  /* 0x0000000f18187c10 */ /* 0x000fc6000ff3e0ff */
[----:B------:R-:W-:Y:S04]  /*53f00*/  STL [R1+0x9e0], R67 ;  /* 0x0009e04301007387 */ /* 0x000fe80000100800 */
[----:B------:R-:W4:Y:S04]  /*53f10*/  LDL.LU R27, [R1+0xa68] ;  /* 0x000a6800011b7983 */ /* 0x000f280000300800 */
        /* <DEDUP_REMOVED lines=14> */
[----:B------:R-:W-:-:S03]  /*54000*/  IADD3 R64, P2, R64, UR15, RZ ;  /* 0x0000000f40407c10 */ /* 0x000fc6000ff5e0ff */
        /* <DEDUP_REMOVED lines=21> */
[----:B---3--:R-:W-:-:S03]  /*54160*/  IADD3 R23, P2, R23, UR15, RZ ;  /* 0x0000000f17177c10 */ /* 0x008fc6000ff5e0ff */
[----:B------:R2:W-:Y:S01]  /*54170*/  STL [R1+0xa64], R26 ;  /* 0x000a641a01007387 */ /* 0x0005e20000100800 */
[----:B-1----:R-:W-:Y:S01]  /*54180*/  IMAD.MOV.U32 R20, RZ, RZ, R26 ;  /* 0x000000ffff147224 */ /* 0x002fe200078e001a */
[----:B----4-:R-:W-:-:S05]  /*54190*/  IADD3.X R34, R34, UR4, RZ, P0, !PT ;  /* 0x0000000422227c10 */ /* 0x010fca00087fe4ff */
[----:B------:R-:W-:Y:S01]  /*541a0*/  STL [R1+0xa60], R34 ;  /* 0x000a602201007387 */ /* 0x000fe20000100800 */
[----:B------:R-:W-:Y:S02]  /*541b0*/  MOV R21, R34 ;  /* 0x0000002200157202 */ /* 0x000fe40000000f00 */
[----:B------:R-:W-:Y:S01]  /*541c0*/  IADD3.X R27, R27, UR4, RZ, P2, !PT ;  /* 0x000000041b1b7c10 */ /* 0x000fe200097fe4ff */
        /* <DEDUP_REMOVED lines=69> */
[----:B------:R-:W2:Y:S04]  /*54620*/  LDL.LU R67, [R1+0xbe0] ;  /* 0x000be00001437983 */ /* 0x000ea80000300800 */
[----:B------:R1:W-:Y:S01]  /*54630*/  LDGSTS.E [R3+0x6600], desc[UR8][R20.64], P1 ;  /* 0x0660000014037fae */ /* 0x0003e20008921848 */
[----:B------:R-:W-:-:S04]  /*54640*/  IADD3 R25, P0, R25, UR15, RZ ;  /* 0x0000000f19197c10 */ /* 0x000fc8000ff1e0ff */
[----:B------:R-:W-:Y:S01]  /*54650*/  IADD3.X R34, R34, UR4, RZ, P0, !PT ;  /* 0x0000000422227c10 */ /* 0x000fe200087fe4ff */
[----:B------:R1:W-:Y:S01]  /*54660*/  STL [R1+0xb64], R25 ;  /* 0x000b641901007387 */ /* 0x0003e20000100800 */
[----:B------:R-:W-:-:S03]  /*54670*/  IADD3 R24, P2, R24, UR15, RZ ;  /* 0x0000000f18187c10 */ /* 0x000fc6000ff5e0ff */
[----:B------:R-:W-:Y:S01]  /*54680*/  STL [R1+0xb60], R34 ;  /* 0x000b602201007387 */ /* 0x000fe20000100800 */
[----:B-1----:R-:W-:Y:S01]  /*54690*/  IMAD.MOV.U32 R20, RZ, RZ, R25 ;  /* 0x000000ffff147224 */ /* 0x002fe200078e0019 */
[----:B------:R-:W-:Y:S02]  /*546a0*/  IADD3.X R27, R27, UR4, RZ, P2, !PT ;  /* 0x000000041b1b7c10 */ /* 0x000fe400097fe4ff */
[----:B------:R1:W-:Y:S04]  /*546b0*/  STL [R1+0xb6c], R24 ;  /* 0x000b6c1801007387 */ /* 0x0003e80000100800 */
        /* <DEDUP_REMOVED lines=40> */
[----:B--2---:R-:W2:Y:S04]  /*54940*/  LDL.LU R23, [R1+0xc74] ;  /* 0x000c740001177983 */ /* 0x004ea80000300800 */
[----:B------:R1:W-:Y:S01]  /*54950*/  LDGSTS.E [R3+0x6e80], desc[UR8][R20.64], P0 ;  /* 0x06e8000014037fae */ /* 0x0003e20008121848 */
[----:B------:R-:W-:-:S04]  /*54960*/  IADD3 R25, P1, R25, UR15, RZ ;  /* 0x0000000f19197c10 */ /* 0x000fc8000ff3e0ff */
[----:B------:R-:W-:Y:S01]  /*54970*/  IADD3.X R66, R66, UR4, RZ, P1, !PT ;  /* 0x0000000442427c10 */ /* 0x000fe20008ffe4ff */
[----:B------:R4:W-:Y:S01]  /*54980*/  STL [R1+0xbec], R25 ;  /* 0x000bec1901007387 */ /* 0x0009e20000100800 */
[----:B-1----:R-:W-:-:S03]  /*54990*/  IMAD.MOV.U32 R20, RZ, RZ, R25 ;  /* 0x000000ffff147224 */ /* 0x002fc600078e0019 */
[----:B------:R-:W-:Y:S04]  /*549a0*/  STL [R1+0xbe8], R66 ;  /* 0x000be84201007387 */ /* 0x000fe80000100800 */
[----:B----4-:R-:W4:Y:S01]  /*549b0*/  LDL.LU R25, [R1+0xc70] ;  /* 0x000c700001197983 */ /* 0x010f220000300800 */
[----:B------:R-:W-:-:S04]  /*549c0*/  UISETP.GT.AND UP1, UPT, UR17, 0x3b, UPT ;  /* 0x0000003b1100788c */ /* 0x000fc8000bf24270 */
[----:B------:R-:W-:Y:S01]  /*549d0*/  USEL UR14, URZ, 0x4, !UP1 ;  /* 0x000000043f0e7887 */ /* 0x000fe2000c800000 */
[----:B------:R-:W-:-:S03]  /*549e0*/  MOV R21, R66 ;  /* 0x0000004200157202 */ /* 0x000fc60000000f00 */
[----:B------:R-:W-:Y:S01]  /*549f0*/  USEL UR14, UR14, URZ, !UP0 ;  /* 0x0000003f0e0e7287 */ /* 0x000fe2000c000000 */
[----:B------:R-:W-:Y:S01]  /*54a00*/  IADD3 R24, P2, R24, UR15, RZ ;  /* 0x0000000f18187c10 */ /* 0x000fe2000ff5e0ff */
[----:B------:R1:W-:Y:S03]  /*54a10*/  LDGSTS.E [R3+0x6f00], desc[UR8][R20.64], P0 ;  /* 0x06f0000014037fae */ /* 0x0003e60008121848 */
[----:B------:R-:W-:Y:S02]  /*54a20*/  IADD3.X R65, R65, UR4, RZ, P2, !PT ;  /* 0x0000000441417c10 */ /* 0x000fe400097fe4ff */
[----:B------:R-:W-:Y:S02]  /*54a30*/  ISETP.NE.U32.AND P1, PT, RZ, UR14, PT ;  /* 0x0000000eff007c0c */ /* 0x000fe4000bf25070 */
[----:B------:R-:W-:Y:S01]  /*54a40*/  IADD3 R34, P3, R34, UR15, RZ ;  /* 0x0000000f22227c10 */ /* 0x000fe2000ff7e0ff */
[----:B------:R1:W-:Y:S02]  /*54a50*/  STL [R1+0xbf4], R24 ;  /* 0x000bf41801007387 */ /* 0x0003e40000100800 */
[----:B-1----:R-:W-:Y:S01]  /*54a60*/  IMAD.MOV.U32 R20, RZ, RZ, R24 ;  /* 0x000000ffff147224 */ /* 0x002fe200078e0018 */
[----:B------:R-:W-:Y:S01]  /*54a70*/  MOV R21, R65 ;  /* 0x0000004100157202 */ /* 0x000fe20000000f00 */
[----:B------:R-:W-:Y:S01]  /*54a80*/  STL [R1+0xbf0], R65 ;  /* 0x000bf04101007387 */ /* 0x000fe20000100800 */
[----:B------:R-:W-:-:S03]  /*54a90*/  IADD3.X R64, R64, UR4, RZ, P3, !PT ;  /* 0x0000000440407c10 */ /* 0x000fc60009ffe4ff */
        /* <DEDUP_REMOVED lines=26> */
[----:B--2---:R-:W-:-:S05]  /*54c40*/  IADD3 R23, P0, R23, UR15, RZ ;  /* 0x0000000f17177c10 */ /* 0x004fca000ff1e0ff */
[----:B------:R-:W-:Y:S01]  /*54c50*/  STL [R1+0xc74], R23 ;  /* 0x000c741701007387 */ /* 0x000fe20000100800 */
[----:B------:R-:W-:-:S05]  /*54c60*/  MOV R21, R27 ;  /* 0x0000001b00157202 */ /* 0x000fca0000000f00 */
[----:B------:R1:W-:Y:S02]  /*54c70*/  LDGSTS.E [R3+0x7700], desc[UR8][R20.64], P1 ;  /* 0x0770000014037fae */ /* 0x0003e40008921848 */
[----:B-1----:R-:W-:Y:S01]  /*54c80*/  IMAD.MOV.U32 R20, RZ, RZ, R23 ;  /* 0x000000ffff147224 */ /* 0x002fe200078e0017 */
[----:B----4-:R-:W-:-:S05]  /*54c90*/  IADD3.X R25, R25, UR4, RZ, P0, !PT ;  /* 0x0000000419197c10 */ /* 0x010fca00087fe4ff */
        /* <DEDUP_REMOVED lines=27> */
[----:B------:R-:W4:Y:S04]  /*54e50*/  LDL.LU R24, [R1+0xd74] ;  /* 0x000d740001187983 */ /* 0x000f280000300800 */
        /* <DEDUP_REMOVED lines=13> */
[----:B-1----:R-:W4:Y:S04]  /*54f30*/  LDL.LU R26, [R1+0xd70] ;  /* 0x000d7000011a7983 */ /* 0x002f280000300800 */
[----:B------:R-:W4:Y:S04]  /*54f40*/  LDL.LU R34, [R1+0xddc] ;  /* 0x000ddc0001227983 */ /* 0x000f280000300800 */
[----:B------:R-:W4:Y:S01]  /*54f50*/  LDL.LU R22, [R1+0xde4] ;  /* 0x000de40001167983 */ /* 0x000f220000300800 */
[----:B---3--:R-:W-:-:S03]  /*54f60*/  IMAD.MOV.U32 R20, RZ, RZ, R35 ;  /* 0x000000ffff147224 */ /* 0x008fc600078e0023 */
[----:B------:R-:W-:Y:S01]  /*54f70*/  STL [R1+0xcf4], R35 ;  /* 0x000cf42301007387 */ /* 0x000fe20000100800 */
[----:B--2---:R-:W-:-:S04]  /*54f80*/  IADD3.X R65, R65, UR4, RZ, P2, !PT ;  /* 0x0000000441417c10 */ /* 0x004fc800097fe4ff */
[----:B------:R-:W-:Y:S01]  /*54f90*/  MOV R21, R65 ;  /* 0x0000004100157202 */ /* 0x000fe20000000f00 */
[----:B------:R1:W-:Y:S04]  /*54fa0*/  STL [R1+0xcf0], R65 ;  /* 0x000cf04101007387 */ /* 0x0003e80000100800 */
[----:B------:R-:W-:Y:S01]  /*54fb0*/  STL [R1+0xd5c], R66 ;  /* 0x000d5c4201007387 */ /* 0x000fe20000100800 */
[----:B----4-:R-:W-:-:S03]  /*54fc0*/  IADD3.X R67, R67, UR4, RZ, P3, !PT ;  /* 0x0000000443437c10 */ /* 0x010fc60009ffe4ff */
[----:B------:R2:W-:Y:S04]  /*54fd0*/  LDGSTS.E [R3+0x7f80], desc[UR8][R20.64], P0 ;  /* 0x07f8000014037fae */ /* 0x0005e80008121848 */
[----:B-1----:R-:W3:Y:S01]  /*54fe0*/  LDL.LU R65, [R1+0xdd8] ;  /* 0x000dd80001417983 */ /* 0x002ee20000300800 */
        /* <DEDUP_REMOVED lines=14> */
[----:B----4-:R-:W4:Y:S04]  /*550d0*/  LDL.LU R25, [R1+0xdec] ;  /* 0x000dec0001197983 */ /* 0x010f280000300800 */
[----:B------:R1:W-:Y:S04]  /*550e0*/  LDGSTS.E [R3+0x8680], desc[UR8][R20.64], P1 ;  /* 0x0868000014037fae */ /* 0x0003e80008921848 */
[----:B------:R1:W-:Y:S02]  /*550f0*/  STL [R1+0xd68], R27 ;  /* 0x000d681b01007387 */ /* 0x0003e40000100800 */
[----:B-1----:R-:W-:-:S02]  /*55100*/  MOV R21, R27 ;  /* 0x0000001b00157202 */ /* 0x002fc40000000f00 */
[----:B------:R-:W4:Y:S01]  /*55110*/  LDL.LU R27, [R1+0xde8] ;  /* 0x000de800011b7983 */ /* 0x000f220000300800 */
[----:B------:R-:W-:Y:S01]  /*55120*/  IADD3 R24, P0, R24, UR15, RZ ;  /* 0x0000000f18187c10 */ /* 0x000fe2000ff1e0ff */
[----:B------:R-:W-:Y:S02]  /*55130*/  IMAD.MOV.U32 R20, RZ, RZ, R23 ;  /* 0x000000ffff147224 */ /* 0x000fe400078e0017 */
[----:B------:R-:W4:Y:S01]  /*55140*/  LDL.LU R64, [R1+0xdf4] ;  /* 0x000df40001407983 */ /* 0x000f220000300800 */
[----:B------:R-:W-:-:S03]  /*55150*/  UISETP.GT.AND UP1, UPT, UR17, 0x47, UPT ;  /* 0x000000471100788c */ /* 0x000fc6000bf24270 */
[----:B------:R1:W-:Y:S04]  /*55160*/  LDGSTS.E [R3+0x8700], desc[UR8][R20.64], P1 ;  /* 0x0870000014037fae */ /* 0x0003e80008921848 */
[----:B------:R-:W4:Y:S04]  /*55170*/  LDL.LU R23, [R1+0xe5c] ;  /* 0x000e5c0001177983 */ /* 0x000f280000300800 */
[----:B------:R1:W-:Y:S02]  /*55180*/  STL [R1+0xd74], R24 ;  /* 0x000d741801007387 */ /* 0x0003e40000100800 */
[----:B-1----:R-:W-:Y:S01]  /*55190*/  IMAD.MOV.U32 R20, RZ, RZ, R24 ;  /* 0x000000ffff147224 */ /* 0x002fe200078e0018 */
[----:B------:R-:W-:-:S04]  /*551a0*/  USEL UR14, URZ, 0x4, !UP1 ;  /* 0x000000043f0e7887 */ /* 0x000fc8000c800000 */
[----:B------:R-:W-:Y:S01]  /*551b0*/  USEL UR14, UR14, URZ, !UP0 ;  /* 0x0000003f0e0e7287 */ /* 0x000fe2000c000000 */
[----:B------:R-:W-:-:S04]  /*551c0*/  IADD3.X R26, R26, UR4, RZ, P0, !PT ;  /* 0x000000041a1a7c10 */ /* 0x000fc800087fe4ff */
[----:B------:R-:W-:Y:S01]  /*551d0*/  MOV R21, R26 ;  /* 0x0000001a00157202 */ /* 0x000fe20000000f00 */
[----:B------:R1:W-:Y:S04]  /*551e0*/  STL [R1+0xd70], R26 ;  /* 0x000d701a01007387 */ /* 0x0003e80000100800 */
[----:B------:R-:W4:Y:S04]  /*551f0*/  LDL.LU R66, [R1+0xdf0] ;  /* 0x000df00001427983 */ /* 0x000f280000300800 */
[----:B------:R1:W-:Y:S01]  /*55200*/  LDGSTS.E [R3+0x8780], desc[UR8][R20.64], P1 ;  /* 0x0878000014037fae */ /* 0x0003e20008921848 */
[----:B------:R-:W-:-:S02]  /*55210*/  IADD3 R34, P1, R34, UR15, RZ ;  /* 0x0000000f22227c10 */ /* 0x000fc4000ff3e0ff */
[----:B------:R-:W-:Y:S01]  /*55220*/  IADD3 R22, P2, R22, UR15, RZ ;  /* 0x0000000f16167c10 */ /* 0x000fe2000ff5e0ff */
[----:B------:R-:W4:Y:S01]  /*55230*/  LDL.LU R67, [R1+0xe58] ;  /* 0x000e580001437983 */ /* 0x000f220000300800 */
[----:B------:R-:W-:-:S03]  /*55240*/  ISETP.NE.U32.AND P0, PT, RZ, UR14, PT ;  /* 0x0000000eff007c0c */ /* 0x000fc6000bf05070 */
[----:B------:R-:W4:Y:S04]  /*55250*/  LDL.LU R24, [R1+0xe64] ;  /* 0x000e640001187983 */ /* 0x000f280000300800 */
[----:B-1----:R-:W4:Y:S04]  /*55260*/  LDL.LU R26, [R1+0xe6c] ;  /* 0x000e6c00011a7983 */ /* 0x002f280000300800 */
[----:B------:R-:W-:Y:S01]  /*55270*/  STL [R1+0xddc], R34 ;  /* 0x000ddc2201007387 */ /* 0x000fe20000100800 */
[----:B------:R-:W-:Y:S01]  /*55280*/  IMAD.MOV.U32 R20, RZ, RZ, R34 ;  /* 0x000000ffff147224 */ /* 0x000fe200078e0022 */
        /* <DEDUP_REMOVED lines=13> */
[----:B----4-:R-:W-:-:S05]  /*55360*/  IADD3 R25, P1, R25, UR15, RZ ;  /* 0x0000000f19197c10 */ /* 0x010fca000ff3e0ff */
        /* <DEDUP_REMOVED lines=12> */
[----:B------:R1:W-:Y:S04]  /*55430*/  LDGSTS.E [R3+0x8f00], desc[UR8][R20.64], P0 ;  /* 0x08f0000014037fae */ /* 0x0003e80008121848 */
[----:B------:R-:W4:Y:S01]  /*55440*/  LDL.LU R25, [R1+0xee4] ;  /* 0x000ee40001197983 */ /* 0x000f220000300800 */
        /* <DEDUP_REMOVED lines=10> */
[----:B------:R-:W4:Y:S01]  /*554f0*/  LDL.LU R64, [R1+0xed8] ;  /* 0x000ed80001407983 */ /* 0x000f220000300800 */
[----:B------:R-:W-:-:S03]  /*55500*/  IADD3 R26, P2, R26, UR15, RZ ;  /* 0x0000000f1a1a7c10 */ /* 0x000fc6000ff5e0ff */
[----:B------:R-:W-:Y:S01]  /*55510*/  STL [R1+0xe58], R67 ;  /* 0x000e584301007387 */ /* 0x000fe20000100800 */
[----:B-1----:R-:W-:Y:S01]  /*55520*/  IMAD.MOV.U32 R20, RZ, RZ, R23 ;  /* 0x000000ffff147224 */ /* 0x002fe200078e0017 */
[----:B------:R-:W-:Y:S02]  /*55530*/  MOV R21, R67 ;  /* 0x0000004300157202 */ /* 0x000fe40000000f00 */
[----:B------:R-:W4:Y:S04]  /*55540*/  LDL.LU R66, [R1+0xee0] ;  /* 0x000ee00001427983 */ /* 0x000f280000300800 */
        /* <DEDUP_REMOVED lines=13> */
[----:B-1----:R-:W-:Y:S01]  /*55620*/  MOV R21, R34 ;  /* 0x0000002200157202 */ /* 0x002fe20000000f00 */
[----:B------:R-:W-:Y:S02]  /*55630*/  IMAD.MOV.U32 R20, RZ, RZ, R26 ;  /* 0x000000ffff147224 */ /* 0x000fe400078e001a */
[----:B--2---:R-:W2:Y:S04]  /*55640*/  LDL.LU R34, [R1+0xef4] ;  /* 0x000ef40001227983 */ /* 0x004ea80000300800 */
[----:B------:R-:W3:Y:S04]  /*55650*/  LDL.LU R26, [R1+0xf5c] ;  /* 0x000f5c00011a7983 */ /* 0x000ee80000300800 */
[----:B------:R-:W-:Y:S01]  /*55660*/  STL [R1+0xe74], R22 ;  /* 0x000e741601007387 */ /* 0x000fe20000100800 */
[----:B------:R-:W-:-:S03]  /*55670*/  UISETP.GT.AND UP1, UPT, UR17, 0x4f, UPT ;  /* 0x0000004f1100788c */ /* 0x000fc6000bf24270 */
[----:B------:R1:W-:Y:S01]  /*55680*/  LDGSTS.E [R3+0x9700], desc[UR8][R20.64], P1 ;  /* 0x0970000014037fae */ /* 0x0003e20008921848 */
[----:B----4-:R-:W-:-:S05]  /*55690*/  IADD3.X R27, R27, UR4, RZ, P0, !PT ;  /* 0x000000041b1b7c10 */ /* 0x010fca00087fe4ff */
[----:B------:R4:W-:Y:S04]  /*556a0*/  STL [R1+0xe70], R27 ;  /* 0x000e701b01007387 */ /* 0x0009e80000100800 */
[----:B------:R-:W3:Y:S04]  /*556b0*/  LDL.LU R67, [R1+0xef0] ;  /* 0x000ef00001437983 */ /* 0x000ee80000300800 */
[----:B------:R-:W3:Y:S01]  /*556c0*/  LDL.LU R65, [R1+0xf58] ;  /* 0x000f580001417983 */ /* 0x000ee20000300800 */
[----:B------:R-:W-:Y:S01]  /*556d0*/  USEL UR14, URZ, 0x4, !UP1 ;  /* 0x000000043f0e7887 */ /* 0x000fe2000c800000 */
[----:B-1----:R-:W-:Y:S01]  /*556e0*/  IMAD.MOV.U32 R20, RZ, RZ, R22 ;  /* 0x000000ffff147224 */ /* 0x002fe200078e0016 */
[----:B------:R-:W-:-:S02]  /*556f0*/  MOV R21, R27 ;  /* 0x0000001b00157202 */ /* 0x000fc40000000f00 */
[----:B------:R-:W-:Y:S01]  /*55700*/  USEL UR14, UR14, URZ, !UP0 ;  /* 0x0000003f0e0e7287 */ /* 0x000fe2000c000000 */
[----:B------:R-:W-:Y:S01]  /*55710*/  IADD3 R25, P2, R25, UR15, RZ ;  /* 0x0000000f19197c10 */ /* 0x000fe2000ff5e0ff */
[----:B----4-:R-:W4:Y:S04]  /*55720*/  LDL.LU R27, [R1+0xf64] ;  /* 0x000f6400011b7983 */ /* 0x010f280000300800 */
[----:B------:R1:W-:Y:S01]  /*55730*/  LDGSTS.E [R3+0x9780], desc[UR8][R20.64], P1 ;  /* 0x0978000014037fae */ /* 0x0003e20008921848 */
[----:B------:R-:W-:Y:S02]  /*55740*/  IADD3 R35, P1, R35, UR15, RZ ;  /* 0x0000000f23237c10 */ /* 0x000fe4000ff3e0ff */
[----:B------:R-:W-:Y:S01]  /*55750*/  ISETP.NE.U32.AND P0, PT, RZ, UR14, PT ;  /* 0x0000000eff007c0c */ /* 0x000fe2000bf05070 */
[----:B------:R-:W4:Y:S04]  /*55760*/  LDL.LU R22, [R1+0xf6c] ;  /* 0x000f6c0001167983 */ /* 0x000f280000300800 */
        /* <DEDUP_REMOVED lines=9> */
[----:B-1----:R-:W4:Y:S04]  /*55800*/  LDL.LU R64, [R1+0xf60] ;  /* 0x000f600001407983 */ /* 0x002f280000300800 */
[----:B------:R-:W-:Y:S01]  /*55810*/  STL [R1+0xee0], R66 ;  /* 0x000ee04201007387 */ /* 0x000fe20000100800 */
[----:B------:R-:W-:Y:S01]  /*55820*/  IMAD.MOV.U32 R20, RZ, RZ, R25 ;  /* 0x000000ffff147224 */ /* 0x000fe200078e0019 */
[----:B------:R-:W-:Y:S02]  /*55830*/  MOV R21, R66 ;  /* 0x0000004200157202 */ /* 0x000fe40000000f00 */
[----:B------:R-:W4:Y:S04]  /*55840*/  LDL.LU R35, [R1+0xf68] ;  /* 0x000f680001237983 */ /* 0x000f280000300800 */
[----:B------:R1:W-:Y:S04]  /*55850*/  STL [R1+0xeec], R23 ;  /* 0x000eec1701007387 */ /* 0x0003e80000100800 */
[----:B------:R1:W-:Y:S02]  /*55860*/  LDGSTS.E [R3+0x9e80], desc[UR8][R20.64], P0 ;  /* 0x09e8000014037fae */ /* 0x0003e40008121848 */
[----:B-1----:R-:W-:Y:S01]  /*55870*/  IMAD.MOV.U32 R20, RZ, RZ, R23 ;  /* 0x000000ffff147224 */ /* 0x002fe200078e0017 */
[----:B------:R-:W-:-:S05]  /*55880*/  IADD3.X R24, R24, UR4, RZ, P1, !PT ;  /* 0x0000000418187c10 */ /* 0x000fca0008ffe4ff */
[----:B------:R1:W-:Y:S04]  /*55890*/  STL [R1+0xee8], R24 ;  /* 0x000ee81801007387 */ /* 0x0003e80000100800 */
[----:B------:R-:W4:Y:S04]  /*558a0*/  LDL.LU R25, [R1+0xf70] ;  /* 0x000f700001197983 */ /* 0x000f280000300800 */
[----:B------:R-:W4:Y:S01]  /*558b0*/  LDL.LU R23, [R1+0xf74] ;  /* 0x000f740001177983 */ /* 0x000f220000300800 */
[----:B------:R-:W-:-:S03]  /*558c0*/  MOV R21, R24 ;  /* 0x0000001800157202 */ /* 0x000fc60000000f00 */
[----:B-1----:R-:W4:Y:S01]  /*558d0*/  LDL.LU R24, [R1+0xfdc] ;  /* 0x000fdc0001187983 */ /* 0x002f220000300800 */
[----:B--2---:R-:W-:-:S03]  /*558e0*/  IADD3 R34, P2, R34, UR15, RZ ;  /* 0x0000000f22227c10 */ /* 0x004fc6000ff5e0ff */
[----:B------:R-:W2:Y:S01]  /*558f0*/  LDL.LU R66, [R1+0xfe4] ;  /* 0x000fe40001427983 */ /* 0x000ea20000300800 */
[----:B---3--:R-:W-:-:S03]  /*55900*/  IADD3 R26, P3, R26, UR15, RZ ;  /* 0x0000000f1a1a7c10 */ /* 0x008fc6000ff7e0ff */
[----:B------:R1:W-:Y:S04]  /*55910*/  STL [R1+0xef4], R34 ;  /* 0x000ef42201007387 */ /* 0x0003e80000100800 */
[----:B------:R3:W-:Y:S02]  /*55920*/  LDGSTS.E [R3+0x9f00], desc[UR8][R20.64], P0 ;  /* 0x09f0000014037fae */ /* 0x0007e40008121848 */
[----:B---3--:R-:W-:Y:S01]  /*55930*/  IMAD.MOV.U32 R20, RZ, RZ, R34 ;  /* 0x000000ffff147224 */ /* 0x008fe200078e0022 */
[----:B------:R-:W-:-:S05]  /*55940*/  IADD3.X R67, R67, UR4, RZ, P2, !PT ;  /* 0x0000000443437c10 */ /* 0x000fca00097fe4ff */
[----:B------:R3:W-:Y:S04]  /*55950*/  STL [R1+0xef0], R67 ;  /* 0x000ef04301007387 */ /* 0x0007e80000100800 */
[----:B------:R4:W-:Y:S04]  /*55960*/  STL [R1+0xf5c], R26 ;  /* 0x000f5c1a01007387 */ /* 0x0009e80000100800 */
[----:B-1----:R-:W2:Y:S01]  /*55970*/  LDL.LU R34, [R1+0xfd8] ;  /* 0x000fd80001227983 */ /* 0x002ea20000300800 */
[----:B------:R-:W-:Y:S02]  /*55980*/  IADD3.X R65, R65, UR4, RZ, P3, !PT ;  /* 0x0000000441417c10 */ /* 0x000fe40009ffe4ff */
[----:B------:R-:W-:-:S03]  /*55990*/  MOV R21, R67 ;  /* 0x0000004300157202 */ /* 0x000fc60000000f00 */
[----:B------:R-:W-:Y:S04]  /*559a0*/  STL [R1+0xf58], R65 ;  /* 0x000f584101007387 */ /* 0x000fe80000100800 */
[----:B---3--:R-:W3:Y:S01]  /*559b0*/  LDL.LU R67, [R1+0xfe0] ;  /* 0x000fe00001437983 */ /* 0x008ee20000300800 */
[----:B------:R-:W-:-:S03]  /*559c0*/  UISETP.GT.AND UP1, UPT, UR17, 0x53, UPT ;  /* 0x000000531100788c */ /* 0x000fc6000bf24270 */
[----:B------:R1:W-:Y:S01]  /*559d0*/  LDGSTS.E [R3+0x9f80], desc[UR8][R20.64], P0 ;  /* 0x09f8000014037fae */ /* 0x0003e20008121848 */
[----:B------:R-:W-:-:S04]  /*559e0*/  USEL UR14, URZ, 0x4, !UP1 ;  /* 0x000000043f0e7887 */ /* 0x000fc8000c800000 */
[----:B------:R-:W-:Y:S01]  /*559f0*/  USEL UR14, UR14, URZ, !UP0 ;  /* 0x0000003f0e0e7287 */ /* 0x000fe2000c000000 */
[----:B----4-:R-:W-:-:S05]  /*55a00*/  IADD3 R27, P0, R27, UR15, RZ ;  /* 0x0000000f1b1b7c10 */ /* 0x010fca000ff1e0ff */
[----:B------:R-:W-:Y:S01]  /*55a10*/  ISETP.NE.U32.AND P1, PT, RZ, UR14, PT ;  /* 0x0000000eff007c0c */ /* 0x000fe2000bf25070 */
[----:B-1----:R-:W-:Y:S01]  /*55a20*/  IMAD.MOV.U32 R20, RZ, RZ, R26 ;  /* 0x000000ffff147224 */ /* 0x002fe200078e001a */
[----:B------:R-:W-:Y:S01]  /*55a30*/  MOV R21, R65 ;  /* 0x0000004100157202 */ /* 0x000fe20000000f00 */
[----:B------:R-:W4:Y:S01]  /*55a40*/  LDL.LU R26, [R1+0xfec] ;  /* 0x000fec00011a7983 */ /* 0x000f220000300800 */
[----:B------:R-:W-:-:S03]  /*55a50*/  IADD3 R22, P2, R22, UR15, RZ ;  /* 0x0000000f16167c10 */ /* 0x000fc6000ff5e0ff */
[----:B------:R1:W-:Y:S06]  /*55a60*/  STL [R1+0xf64], R27 ;  /* 0x000f641b01007387 */ /* 0x0003ec0000100800 */
[----:B------:R1:W-:Y:S02]  /*55a70*/  LDGSTS.E [R3+0xa600], desc[UR8][R20.64], P1 ;  /* 0x0a60000014037fae */ /* 0x0003e40008921848 */
[----:B-1----:R-:W-:Y:S01]  /*55a80*/  IMAD.MOV.U32 R20, RZ, RZ, R27 ;  /* 0x000000ffff147224 */ /* 0x002fe200078e001b */
[----:B------:R-:W-:-:S05]  /*55a90*/  IADD3.X R64, R64, UR4, RZ, P0, !PT ;  /* 0x0000000440407c10 */ /* 0x000fca00087fe4ff */
[----:B------:R1:W-:Y:S01]  /*55aa0*/  STL [R1+0xf60], R64 ;  /* 0x000f604001007387 */ /* 0x0003e20000100800 */
[----:B------:R-:W-:-:S03]  /*55ab0*/  MOV R21, R64 ;  /* 0x0000004000157202 */ /* 0x000fc60000000f00 */
[----:B------:R-:W-:Y:S01]  /*55ac0*/  STL [R1+0xf6c], R22 ;  /* 0x000f6c1601007387 */ /* 0x000fe20000100800 */
[----:B------:R-:W-:-:S03]  /*55ad0*/  IADD3.X R35, R35, UR4, RZ, P2, !PT ;  /* 0x0000000423237c10 */ /* 0x000fc600097fe4ff */
[----:B------:R-:W4:Y:S04]  /*55ae0*/  LDL.LU R27, [R1+0xfe8] ;  /* 0x000fe800011b7983 */ /* 0x000f280000300800 */
[----:B------:R1:W-:Y:S04]  /*55af0*/  LDGSTS.E [R3+0xa680], desc[UR8][R20.64], P1 ;  /* 0x0a68000014037fae */ /* 0x0003e80008921848 */
[----:B------:R1:W-:Y:S04]  /*55b00*/  STL [R1+0xf68], R35 ;  /* 0x000f682301007387 */ /* 0x0003e80000100800 */
[----:B------:R-:W4:Y:S01]  /*55b10*/  LDL.LU R65, [R1+0xff0] ;  /* 0x000ff00001417983 */ /* 0x000f220000300800 */
[----:B-1----:R-:W-:Y:S01]  /*55b20*/  IMAD.MOV.U32 R20, RZ, RZ, R22 ;  /* 0x000000ffff147224 */ /* 0x002fe200078e0016 */
[----:B------:R-:W-:-:S02]  /*55b30*/  MOV R21, R35 ;  /* 0x0000002300157202 */ /* 0x000fc40000000f00 */
[----:B------:R-:W4:Y:S04]  /*55b40*/  LDL.LU R64, [R1+0xff4] ;  /* 0x000ff40001407983 */ /* 0x000f280000300800 */
[----:B------:R1:W-:Y:S04]  /*55b50*/  LDGSTS.E [R3+0xa700], desc[UR8][R20.64], P1 ;  /* 0x0a70000014037fae */ /* 0x0003e80008921848 */
[----:B------:R-:W4:Y:S04]  /*55b60*/  LDL.LU R35, [R1+0x1058] ;  /* 0x0010580001237983 */ /* 0x000f280000300800 */
[----:B------:R-:W4:Y:S01]  /*55b70*/  LDL.LU R22, [R1+0x105c] ;  /* 0x00105c0001167983 */ /* 0x000f220000300800 */
        /* <DEDUP_REMOVED lines=15> */
[----:B------:R-:W-:Y:S01]  /*55c70*/  STL [R1+0xfe4], R66 ;  /* 0x000fe44201007387 */ /* 0x000fe20000100800 */
[----:B---3--:R-:W-:-:S03]  /*55c80*/  IADD3.X R67, R67, UR4, RZ, P2, !PT ;  /* 0x0000000443437c10 */ /* 0x008fc600097fe4ff */
[----:B-1----:R-:W3:Y:S01]  /*55c90*/  LDL.LU R34, [R1+0x1060] ;  /* 0x0010600001227983 */ /* 0x002ee20000300800 */
[----:B------:R-:W-:-:S03]  /*55ca0*/  IMAD.MOV.U32 R20, RZ, RZ, R24 ;  /* 0x000000ffff147224 */ /* 0x000fc600078e0018 */
[----:B------:R-:W-:Y:S04]  /*55cb0*/  STL [R1+0xfe0], R67 ;  /* 0x000fe04301007387 */ /* 0x000fe80000100800 */
[----:B------:R-:W3:Y:S01]  /*55cc0*/  LDL.LU R24, [R1+0x1068] ;  /* 0x0010680001187983 */ /* 0x000ee20000300800 */
[----:B------:R-:W-:-:S04]  /*55cd0*/  UISETP.GT.AND UP1, UPT, UR17, 0x57, UPT ;  /* 0x000000571100788c */ /* 0x000fc8000bf24270 */
[----:B------:R-:W-:-:S04]  /*55ce0*/  USEL UR14, URZ, 0x4, !UP1 ;  /* 0x000000043f0e7887 */ /* 0x000fc8000c800000 */
[----:B------:R-:W-:-:S06]  /*55cf0*/  USEL UR14, UR14, URZ, !UP0 ;  /* 0x0000003f0e0e7287 */ /* 0x000fcc000c000000 */
[----:B------:R-:W-:Y:S02]  /*55d00*/  ISETP.NE.U32.AND P0, PT, RZ, UR14, PT ;  /* 0x0000000eff007c0c */ /* 0x000fe4000bf05070 */
[----:B----4-:R-:W-:Y:S01]  /*55d10*/  IADD3 R26, P1, R26, UR15, RZ ;  /* 0x0000000f1a1a7c10 */ /* 0x010fe2000ff3e0ff */
[----:B------:R-:W-:-:S04]  /*55d20*/  UISETP.GT.AND UP1, UPT, UR17, 0x5b, UPT ;  /* 0x0000005b1100788c */ /* 0x000fc8000bf24270 */
[----:B------:R-:W-:Y:S06]  /*55d30*/  STL [R1+0xfec], R26 ;  /* 0x000fec1a01007387 */ /* 0x000fec0000100800 */
[----:B------:R1:W-:Y:S02]  /*55d40*/  LDGSTS.E [R3+0xae00], desc[UR8][R20.64], P0 ;  /* 0x0ae0000014037fae */ /* 0x0003e40008121848 */
        /* <DEDUP_REMOVED lines=49> */
[----:B---3--:R-:W3:Y:S01]  /*56060*/  LDL.LU R24, [R1+0x115c] ;  /* 0x00115c0001187983 */ /* 0x008ee20000300800 */
[----:B------:R-:W-:-:S03]  /*56070*/  UISETP.GT.AND UP1, UPT, UR17, 0x5f, UPT ;  /* 0x0000005f1100788c */ /* 0x000fc6000bf24270 */
[----:B------:R1:W-:Y:S01]  /*56080*/  LDGSTS.E [R3+0xb700], desc[UR8][R20.64], P1 ;  /* 0x0b70000014037fae */ /* 0x0003e20008921848 */
[----:B------:R-:W-:-:S04]  /*56090*/  USEL UR14, URZ, 0x4, !UP1 ;  /* 0x000000043f0e7887 */ /* 0x000fc8000c800000 */
[----:B------:R-:W-:Y:S01]  /*560a0*/  USEL UR14, UR14, URZ, !UP0 ;  /* 0x0000003f0e0e7287 */ /* 0x000fe2000c000000 */
[----:B------:R-:W-:-:S04]  /*560b0*/  IADD3 R26, P0, R26, UR15, RZ ;  /* 0x0000000f1a1a7c10 */ /* 0x000fc8000ff1e0ff */
[----:B------:R-:W-:Y:S01]  /*560c0*/  IADD3.X R27, R27, UR4, RZ, P0, !PT ;  /* 0x000000041b1b7c10 */ /* 0x000fe200087fe4ff */
[----:B-1----:R-:W-:-:S03]  /*560d0*/  IMAD.MOV.U32 R20, RZ, RZ, R26 ;  /* 0x000000ffff147224 */ /* 0x002fc600078e001a */
[----:B------:R-:W-:Y:S02]  /*560e0*/  MOV R21, R27 ;  /* 0x0000001b00157202 */ /* 0x000fe40000000f00 */
[----:B------:R-:W-:-:S03]  /*560f0*/  ISETP.NE.U32.AND P0, PT, RZ, UR14, PT ;  /* 0x0000000eff007c0c */ /* 0x000fc6000bf05070 */
[----:B------:R1:W-:Y:S01]  /*56100*/  LDGSTS.E [R3+0xb780], desc[UR8][R20.64], P1 ;  /* 0x0b78000014037fae */ /* 0x0003e20008921848 */
[----:B----4-:R-:W-:-:S03]  /*56110*/  IADD3 R68, P1, R68, UR15, RZ ;  /* 0x0000000f44447c10 */ /* 0x010fc6000ff3e0ff */
[----:B------:R-:W-:Y:S04]  /*56120*/  STL [R1+0x1074], R26 ;  /* 0x0010741a01007387 */ /* 0x000fe80000100800 */
[----:B------:R4:W-:Y:S01]  /*56130*/  STL [R1+0x1070], R27 ;  /* 0x0010701b01007387 */ /* 0x0009e20000100800 */
[----:B-1----:R-:W-:Y:S01]  /*56140*/  IMAD.MOV.U32 R20, RZ, RZ, R68 ;  /* 0x000000ffff147224 */ /* 0x002fe200078e0044 */
[----:B------:R-:W-:Y:S02]  /*56150*/  IADD3 R66, P2, R66, UR15, RZ ;  /* 0x0000000f42427c10 */ /* 0x000fe4000ff5e0ff */
[----:B------:R-:W3:Y:S04]  /*56160*/  LDL.LU R35, [R1+0x1160] ;  /* 0x0011600001237983 */ /* 0x000ee80000300800 */
[----:B------:R-:W3:Y:S01]  /*56170*/  LDL.LU R34, [R1+0x1164] ;  /* 0x0011640001227983 */ /* 0x000ee20000300800 */
[----:B------:R-:W-:-:S03]  /*56180*/  IADD3.X R69, R69, UR4, RZ, P1, !PT ;  /* 0x0000000445457c10 */ /* 0x000fc60008ffe4ff */
[----:B----4-:R-:W4:Y:S01]  /*56190*/  LDL.LU R27, [R1+0x1168] ;  /* 0x00116800011b7983 */ /* 0x010f220000300800 */
[----:B------:R-:W-:-:S03]  /*561a0*/  MOV R21, R69 ;  /* 0x0000004500157202 */ /* 0x000fc60000000f00 */
[----:B------:R-:W4:Y:S01]  /*561b0*/  LDL.LU R26, [R1+0x116c] ;  /* 0x00116c00011a7983 */ /* 0x000f220000300800 */
[----:B------:R-:W-:-:S03]  /*561c0*/  IADD3.X R67, R67, UR4, RZ, P2, !PT ;  /* 0x0000000443437c10 */ /* 0x000fc600097fe4ff */
[----:B------:R1:W-:Y:S01]  /*561d0*/  LDGSTS.E [R3+0xbe00], desc[UR8][R20.64], P0 ;  /* 0x0be0000014037fae */ /* 0x0003e20008121848 */
[----:B------:R-:W-:-:S03]  /*561e0*/  IADD3 R22, P1, R22, UR15, RZ ;  /* 0x0000000f16167c10 */ /* 0x000fc6000ff3e0ff */
[----:B------:R-:W-:Y:S04]  /*561f0*/  STL [R1+0x10dc], R68 ;  /* 0x0010dc4401007387 */ /* 0x000fe80000100800 */
[----:B------:R-:W-:Y:S01]  /*56200*/  STL [R1+0x10d8], R69 ;  /* 0x0010d84501007387 */ /* 0x000fe20000100800 */
[----:B-1----:R-:W-:Y:S01]  /*56210*/  IMAD.MOV.U32 R20, RZ, RZ, R66 ;  /* 0x000000ffff147224 */ /* 0x002fe200078e0042 */
[----:B------:R-:W-:Y:S02]  /*56220*/  MOV R21, R67 ;  /* 0x0000004300157202 */ /* 0x000fe40000000f00 */
[----:B------:R-:W-:Y:S04]  /*56230*/  STL [R1+0x10e4], R66 ;  /* 0x0010e44201007387 */ /* 0x000fe80000100800 */
        /* <DEDUP_REMOVED lines=8> */
[----:B-1----:R-:W4:Y:S04]  /*562c0*/  LDL.LU R25, [R1+0x1170] ;  /* 0x0011700001197983 */ /* 0x002f280000300800 */
[----:B------:R-:W4:Y:S01]  /*562d0*/  LDL.LU R22, [R1+0x1174] ;  /* 0x0011740001167983 */ /* 0x000f220000300800 */
[----:B------:R-:W-:-:S04]  /*562e0*/  IADD3 R23, P2, R23, UR15, RZ ;  /* 0x0000000f17177c10 */ /* 0x000fc8000ff5e0ff */
[----:B------:R-:W-:Y:S02]  /*562f0*/  IADD3.X R65, R65, UR4, RZ, P2, !PT ;  /* 0x0000000441417c10 */ /* 0x000fe400097fe4ff */
[----:B---3--:R-:W-:Y:S01]  /*56300*/  IADD3 R24, P3, R24, UR15, RZ ;  /* 0x0000000f18187c10 */ /* 0x008fe2000ff7e0ff */
[----:B------:R1:W-:Y:S03]  /*56310*/  STL [R1+0x10f4], R23 ;  /* 0x0010f41701007387 */ /* 0x0003e60000100800 */
[----:B------:R-:W-:Y:S01]  /*56320*/  IADD3.X R64, R64, UR4, RZ, P3, !PT ;  /* 0x0000000440407c10 */ /* 0x000fe20009ffe4ff */
[----:B------:R-:W-:Y:S01]  /*56330*/  STL [R1+0x10f0], R65 ;  /* 0x0010f04101007387 */ /* 0x000fe20000100800 */
[----:B--2---:R-:W-:-:S03]  /*56340*/  IMAD.MOV.U32 R20, RZ, RZ, R23 ;  /* 0x000000ffff147224 */ /* 0x004fc600078e0017 */
[----:B------:R2:W-:Y:S01]  /*56350*/  STL [R1+0x115c], R24 ;  /* 0x00115c1801007387 */ /* 0x0005e20000100800 */
[----:B------:R-:W-:-:S03]  /*56360*/  MOV R21, R65 ;  /* 0x0000004100157202 */ /* 0x000fc60000000f00 */
[----:B------:R-:W3:Y:S04]  /*56370*/  LDL.LU R68, [R1+0x11dc] ;  /* 0x0011dc0001447983 */ /* 0x000ee80000300800 */
[----:B------:R-:W-:Y:S04]  /*56380*/  STL [R1+0x1158], R64 ;  /* 0x0011584001007387 */ /* 0x000fe80000100800 */
[----:B-1----:R-:W3:Y:S04]  /*56390*/  LDL.LU R23, [R1+0x11e4] ;  /* 0x0011e40001177983 */ /* 0x002ee80000300800 */
[----:B------:R-:W3:Y:S04]  /*563a0*/  LDL.LU R69, [R1+0x11d8] ;  /* 0x0011d80001457983 */ /* 0x000ee80000300800 */
[----:B------:R1:W-:Y:S02]  /*563b0*/  LDGSTS.E [R3+0xbf80], desc[UR8][R20.64], P0 ;  /* 0x0bf8000014037fae */ /* 0x0003e40008121848 */
[----:B-1----:R-:W-:-:S02]  /*563c0*/  IMAD.MOV.U32 R20, RZ, RZ, R24 ;  /* 0x000000ffff147224 */ /* 0x002fc400078e0018 */
[----:B--2---:R-:W2:Y:S01]  /*563d0*/  LDL.LU R24, [R1+0x11e0] ;  /* 0x0011e00001187983 */ /* 0x004ea20000300800 */
[----:B------:R-:W-:-:S04]  /*563e0*/  UISETP.GT.AND UP1, UPT, UR17, 0x63, UPT ;  /* 0x000000631100788c */ /* 0x000fc8000bf24270 */
[----:B------:R-:W-:-:S04]  /*563f0*/  USEL UR14, URZ, 0x4, !UP1 ;  /* 0x000000043f0e7887 */ /* 0x000fc8000c800000 */
[----:B------:R-:W-:-:S06]  /*56400*/  USEL UR14, UR14, URZ, !UP0 ;  /* 0x0000003f0e0e7287 */ /* 0x000fcc000c000000 */
[----:B------:R-:W-:Y:S02]  /*56410*/  ISETP.NE.U32.AND P1, PT, RZ, UR14, PT ;  /* 0x0000000eff007c0c */ /* 0x000fe4000bf25070 */
[----:B------:R-:W-:Y:S01]  /*56420*/  MOV R21, R64 ;  /* 0x0000004000157202 */ /* 0x000fe20000000f00 */
[----:B------:R-:W-:-:S10]  /*56430*/  UISETP.GT.AND UP1, UPT, UR17, 0x67, UPT ;  /* 0x000000671100788c */ /* 0x000fd4000bf24270 */
[----:B------:R1:W-:Y:S01]  /*56440*/  LDGSTS.E [R3+0xc600], desc[UR8][R20.64], P1 ;  /* 0x0c60000014037fae */ /* 0x0003e20008921848 */
[----:B------:R-:W-:-:S04]  /*56450*/  USEL UR14, URZ, 0x4, !UP1 ;  /* 0x000000043f0e7887 */ /* 0x000fc8000c800000 */
[----:B------:R-:W-:Y:S01]  /*56460*/  USEL UR14, UR14, URZ, !UP0 ;  /* 0x0000003f0e0e7287 */ /* 0x000fe2000c000000 */
[----:B------:R-:W-:-:S04]  /*56470*/  IADD3 R34, P0, R34, UR15, RZ ;  /* 0x0000000f22227c10 */ /* 0x000fc8000ff1e0ff */
[----:B------:R-:W-:Y:S01]  /*56480*/  IADD3.X R35, R35, UR4, RZ, P0, !PT ;  /* 0x0000000423237c10 */ /* 0x000fe200087fe4ff */
[----:B-1----:R-:W-:Y:S01]  /*56490*/  IMAD.MOV.U32 R20, RZ, RZ, R34 ;  /* 0x000000ffff147224 */ /* 0x002fe200078e0022 */
[----:B----4-:R-:W-:Y:S02]  /*564a0*/  IADD3 R26, P2, R26, UR15, RZ ;  /* 0x0000000f1a1a7c10 */ /* 0x010fe4000ff5e0ff */
[----:B------:R-:W-:Y:S01]  /*564b0*/  MOV R21, R35 ;  /* 0x0000002300157202 */ /* 0x000fe20000000f00 */
[----:B------:R-:W-:Y:S01]  /*564c0*/  STL [R1+0x1164], R34 ;  /* 0x0011642201007387 */ /* 0x000fe20000100800 */
[----:B------:R-:W-:-:S03]  /*564d0*/  IADD3.X R27, R27, UR4, RZ, P2, !PT ;  /* 0x000000041b1b7c10 */ /* 0x000fc600097fe4ff */
[----:B------:R1:W-:Y:S04]  /*564e0*/  STL [R1+0x1160], R35 ;  /* 0x0011602301007387 */ /* 0x0003e80000100800 */
[----:B------:R4:W-:Y:S04]  /*564f0*/  STL [R1+0x116c], R26 ;  /* 0x00116c1a01007387 */ /* 0x0009e80000100800 */
[----:B------:R-:W2:Y:S04]  /*56500*/  LDL.LU R66, [R1+0x11ec] ;  /* 0x0011ec0001427983 */ /* 0x000ea80000300800 */
[----:B------:R1:W-:Y:S04]  /*56510*/  LDGSTS.E [R3+0xc680], desc[UR8][R20.64], P1 ;  /* 0x0c68000014037fae */ /* 0x0003e80008921848 */
[----:B------:R-:W-:Y:S04]  /*56520*/  STL [R1+0x1168], R27 ;  /* 0x0011681b01007387 */ /* 0x000fe80000100800 */
[----:B------:R-:W2:Y:S01]  /*56530*/  LDL.LU R67, [R1+0x11e8] ;  /* 0x0011e80001437983 */ /* 0x000ea20000300800 */
[----:B-1----:R-:W-:Y:S01]  /*56540*/  IMAD.MOV.U32 R20, RZ, RZ, R26 ;  /* 0x000000ffff147224 */ /* 0x002fe200078e001a */
[----:B------:R-:W-:-:S02]  /*56550*/  MOV R21, R27 ;  /* 0x0000001b00157202 */ /* 0x000fc40000000f00 */
[----:B------:R-:W2:Y:S04]  /*56560*/  LDL.LU R35, [R1+0x11f0] ;  /* 0x0011f00001237983 */ /* 0x000ea80000300800 */
[----:B----4-:R-:W4:Y:S04]  /*56570*/  LDL.LU R26, [R1+0x11f4] ;  /* 0x0011f400011a7983 */ /* 0x010f280000300800 */
[----:B------:R1:W-:Y:S04]  /*56580*/  LDGSTS.E [R3+0xc700], desc[UR8][R20.64], P1 ;  /* 0x0c70000014037fae */ /* 0x0003e80008921848 */
[----:B------:R-:W4:Y:S04]  /*56590*/  LDL.LU R65, [R1+0x1258] ;  /* 0x0012580001417983 */ /* 0x000f280000300800 */
[----:B------:R-:W4:Y:S01]  /*565a0*/  LDL.LU R34, [R1+0x125c] ;  /* 0x00125c0001227983 */ /* 0x000f220000300800 */
[----:B------:R-:W-:-:S04]  /*565b0*/  IADD3 R22, P0, R22, UR15, RZ ;  /* 0x0000000f16167c10 */ /* 0x000fc8000ff1e0ff */
[----:B------:R-:W-:Y:S01]  /*565c0*/  IADD3.X R25, R25, UR4, RZ, P0, !PT ;  /* 0x0000000419197c10 */ /* 0x000fe200087fe4ff */
[----:B-1----:R-:W-:-:S03]  /*565d0*/  IMAD.MOV.U32 R20, RZ, RZ, R22 ;  /* 0x000000ffff147224 */ /* 0x002fc600078e0016 */
[----:B------:R-:W-:Y:S02]  /*565e0*/  MOV R21, R25 ;  /* 0x0000001900157202 */ /* 0x000fe40000000f00 */
[----:B------:R-:W-:-:S03]  /*565f0*/  ISETP.NE.U32.AND P0, PT, RZ, UR14, PT ;  /* 0x0000000eff007c0c */ /* 0x000fc6000bf05070 */
[----:B------:R1:W-:Y:S04]  /*56600*/  LDGSTS.E [R3+0xc780], desc[UR8][R20.64], P1 ;  /* 0x0c78000014037fae */ /* 0x0003e80008921848 */
[----:B------:R1:W-:Y:S01]  /*56610*/  STL [R1+0x1174], R22 ;  /* 0x0011741601007387 */ /* 0x0003e20000100800 */
[----:B---3--:R-:W-:-:S03]  /*56620*/  IADD3 R68, P1, R68, UR15, RZ ;  /* 0x0000000f44447c10 */ /* 0x008fc6000ff3e0ff */
[----:B------:R3:W-:Y:S04]  /*56630*/  STL [R1+0x1170], R25 ;  /* 0x0011701901007387 */ /* 0x0007e80000100800 */
[----:B------:R-:W4:Y:S01]  /*56640*/  LDL.LU R64, [R1+0x1260] ;  /* 0x0012600001407983 */ /* 0x000f220000300800 */
[----:B------:R-:W-:-:S03]  /*56650*/  IADD3 R23, P2, R23, UR15, RZ ;  /* 0x0000000f17177c10 */ /* 0x000fc6000ff5e0ff */
[----:B-1----:R-:W4:Y:S01]  /*56660*/  LDL.LU R22, [R1+0x1264] ;  /* 0x0012640001167983 */ /* 0x002f220000300800 */
[----:B------:R-:W-:Y:S01]  /*56670*/  IADD3.X R69, R69, UR4, RZ, P1, !PT ;  /* 0x0000000445457c10 */ /* 0x000fe20008ffe4ff */
[----:B------:R-:W-:Y:S02]  /*56680*/  IMAD.MOV.U32 R20, RZ, RZ, R68 ;  /* 0x000000ffff147224 */ /* 0x000fe400078e0044 */
[----:B------:R-:W4:Y:S01]  /*56690*/  LDL.LU R27, [R1+0x1268] ;  /* 0x00126800011b7983 */ /* 0x000f220000300800 */
[----:B------:R-:W-:-:S03]  /*566a0*/  MOV R21, R69 ;  /* 0x0000004500157202 */ /* 0x000fc60000000f00 */
[----:B---3--:R-:W3:Y:S04]  /*566b0*/  LDL.LU R25, [R1+0x126c] ;  /* 0x00126c0001197983 */ /* 0x008ee80000300800 */
        /* <DEDUP_REMOVED lines=9> */
[----:B------:R-:W2:Y:S01]  /*56750*/  LDL.LU R23, [R1+0x1274] ;  /* 0x0012740001177983 */ /* 0x000ea20000300800 */
[----:B------:R-:W-:-:S03]  /*56760*/  UISETP.GT.AND UP1, UPT, UR17, 0x6b, UPT ;  /* 0x0000006b1100788c */ /* 0x000fc6000bf24270 */
[----:B------:R1:W-:Y:S01]  /*56770*/  LDGSTS.E [R3+0xce80], desc[UR8][R20.64], P0 ;  /* 0x0ce8000014037fae */ /* 0x0003e20008121848 */
[----:B------:R-:W-:-:S04]  /*56780*/  USEL UR14, URZ, 0x4, !UP1 ;  /* 0x000000043f0e7887 */ /* 0x000fc8000c800000 */
[----:B------:R-:W-:Y:S01]  /*56790*/  USEL UR14, UR14, URZ, !UP0 ;  /* 0x0000003f0e0e7287 */ /* 0x000fe2000c000000 */
[----:B------:R-:W-:-:S05]  /*567a0*/  IADD3 R66, P1, R66, UR15, RZ ;  /* 0x0000000f42427c10 */ /* 0x000fca000ff3e0ff */
[----:B-1----:R-:W-:Y:S01]  /*567b0*/  IMAD.MOV.U32 R20, RZ, RZ, R66 ;  /* 0x000000ffff147224 */ /* 0x002fe200078e0042 */
[----:B------:R-:W-:-:S04]  /*567c0*/  IADD3.X R67, R67, UR4, RZ, P1, !PT ;  /* 0x0000000443437c10 */ /* 0x000fc80008ffe4ff */
[----:B------:R-:W-:Y:S02]  /*567d0*/  MOV R21, R67 ;  /* 0x0000004300157202 */ /* 0x000fe40000000f00 */
[----:B----4-:R-:W-:-:S03]  /*567e0*/  IADD3 R26, P2, R26, UR15, RZ ;  /* 0x0000000f1a1a7c10 */ /* 0x010fc6000ff5e0ff */
[----:B------:R1:W-:Y:S01]  /*567f0*/  LDGSTS.E [R3+0xcf00], desc[UR8][R20.64], P0 ;  /* 0x0cf0000014037fae */ /* 0x0003e20008121848 */
[----:B------:R-:W-:Y:S02]  /*56800*/  IADD3.X R35, R35, UR4, RZ, P2, !PT ;  /* 0x0000000423237c10 */ /* 0x000fe400097fe4ff */
[----:B------:R-:W-:Y:S01]  /*56810*/  ISETP.NE.U32.AND P1, PT, RZ, UR14, PT ;  /* 0x0000000eff007c0c */ /* 0x000fe2000bf25070 */
[----:B------:R-:W-:Y:S01]  /*56820*/  STL [R1+0x11ec], R66 ;  /* 0x0011ec4201007387 */ /* 0x000fe20000100800 */
[----:B------:R-:W-:Y:S01]  /*56830*/  IADD3 R34, P3, R34, UR15, RZ ;  /* 0x0000000f22227c10 */ /* 0x000fe2000ff7e0ff */
[----:B-1----:R-:W-:Y:S01]  /*56840*/  IMAD.MOV.U32 R20, RZ, RZ, R26 ;  /* 0x000000ffff147224 */ /* 0x002fe200078e001a */
[----:B------:R-:W-:Y:S01]  /*56850*/  MOV R21, R35 ;  /* 0x0000002300157202 */ /* 0x000fe20000000f00 */
[----:B------:R-:W-:Y:S01]  /*56860*/  STL [R1+0x11e8], R67 ;  /* 0x0011e84301007387 */ /* 0x000fe20000100800 */
[----:B------:R-:W-:-:S03]  /*56870*/  IADD3.X R65, R65, UR4, RZ, P3, !PT ;  /* 0x0000000441417c10 */ /* 0x000fc60009ffe4ff */
[----:B------:R-:W-:Y:S04]  /*56880*/  STL [R1+0x11f4], R26 ;  /* 0x0011f41a01007387 */ /* 0x000fe80000100800 */
[----:B------:R1:W-:Y:S04]  /*56890*/  LDGSTS.E [R3+0xcf80], desc[UR8][R20.64], P0 ;  /* 0x0cf8000014037fae */ /* 0x0003e80008121848 */
[----:B------:R4:W-:Y:S04]  /*568a0*/  STL [R1+0x11f0], R35 ;  /* 0x0011f02301007387 */ /* 0x0009e80000100800 */
[----:B------:R-:W-:Y:S01]  /*568b0*/  STL [R1+0x125c], R34 ;  /* 0x00125c2201007387 */ /* 0x000fe20000100800 */
[----:B-1----:R-:W-:Y:S01]  /*568c0*/  IMAD.MOV.U32 R20, RZ, RZ, R34 ;  /* 0x000000ffff147224 */ /* 0x002fe200078e0022 */
[----:B------:R-:W-:-:S02]  /*568d0*/  MOV R21, R65 ;  /* 0x0000004100157202 */ /* 0x000fc40000000f00 */
[----:B----4-:R-:W4:Y:S04]  /*568e0*/  LDL.LU R35, [R1+0x12dc] ;  /* 0x0012dc0001237983 */ /* 0x010f280000300800 */
[----:B------:R1:W-:Y:S04]  /*568f0*/  STL [R1+0x1258], R65 ;  /* 0x0012584101007387 */ /* 0x0003e80000100800 */
[----:B------:R-:W4:Y:S04]  /*56900*/  LDL.LU R26, [R1+0x12e4] ;  /* 0x0012e400011a7983 */ /* 0x000f280000300800 */
[----:B------:R3:W-:Y:S04]  /*56910*/  LDGSTS.E [R3+0xd600], desc[UR8][R20.64], P1 ;  /* 0x0d60000014037fae */ /* 0x0007e80008921848 */
[----:B-1----:R-:W4:Y:S04]  /*56920*/  LDL.LU R65, [R1+0x12d8] ;  /* 0x0012d80001417983 */ /* 0x002f280000300800 */
[----:B------:R-:W4:Y:S01]  /*56930*/  LDL.LU R34, [R1+0x12e0] ;  /* 0x0012e00001227983 */ /* 0x000f220000300800 */
[----:B------:R-:W-:-:S04]  /*56940*/  IADD3 R22, P0, R22, UR15, RZ ;  /* 0x0000000f16167c10 */ /* 0x000fc8000ff1e0ff */
[----:B------:R-:W-:Y:S01]  /*56950*/  IADD3.X R64, R64, UR4, RZ, P0, !PT ;  /* 0x0000000440407c10 */ /* 0x000fe200087fe4ff */
[----:B------:R1:W-:Y:S01]  /*56960*/  STL [R1+0x1264], R22 ;  /* 0x0012641601007387 */ /* 0x0003e20000100800 */
[----:B---3--:R-:W-:Y:S01]  /*56970*/  IMAD.MOV.U32 R20, RZ, RZ, R22 ;  /* 0x000000ffff147224 */ /* 0x008fe200078e0016 */
[----:B------:R-:W-:Y:S02]  /*56980*/  IADD3 R25, P2, R25, UR15, RZ ;  /* 0x0000000f19197c10 */ /* 0x000fe4000ff5e0ff */
[----:B------:R-:W-:Y:S01]  /*56990*/  STL [R1+0x1260], R64 ;  /* 0x0012604001007387 */ /* 0x000fe20000100800 */
[----:B------:R-:W-:Y:S02]  /*569a0*/  MOV R21, R64 ;  /* 0x0000004000157202 */ /* 0x000fe40000000f00 */
[----:B------:R-:W-:Y:S01]  /*569b0*/  IADD3.X R27, R27, UR4, RZ, P2, !PT ;  /* 0x000000041b1b7c10 */ /* 0x000fe200097fe4ff */
[----:B------:R3:W-:Y:S04]  /*569c0*/  STL [R1+0x126c], R25 ;  /* 0x00126c1901007387 */ /* 0x0007e80000100800 */
[----:B-1----:R-:W4:Y:S04]  /*569d0*/  LDL.LU R22, [R1+0x12ec] ;  /* 0x0012ec0001167983 */ /* 0x002f280000300800 */
[----:B------:R1:W-:Y:S04]  /*569e0*/  LDGSTS.E [R3+0xd680], desc[UR8][R20.64], P1 ;  /* 0x0d68000014037fae */ /* 0x0003e80008921848 */
[----:B------:R-:W-:Y:S01]  /*569f0*/  STL [R1+0x1268], R27 ;  /* 0x0012681b01007387 */ /* 0x000fe20000100800 */
[----:B-1----:R-:W-:-:S03]  /*56a00*/  IMAD.MOV.U32 R20, RZ, RZ, R25 ;  /* 0x000000ffff147224 */ /* 0x002fc600078e0019 */
[----:B---3--:R-:W3:Y:S01]  /*56a10*/  LDL.LU R25, [R1+0x12e8] ;  /* 0x0012e80001197983 */ /* 0x008ee20000300800 */
[----:B--2---:R-:W-:-:S04]  /*56a20*/  IADD3 R23, P0, R23, UR15, RZ ;  /* 0x0000000f17177c10 */ /* 0x004fc8000ff1e0ff */
[----:B------:R-:W-:Y:S01]  /*56a30*/  IADD3.X R24, R24, UR4, RZ, P0, !PT ;  /* 0x0000000418187c10 */ /* 0x000fe200087fe4ff */
[----:B------:R1:W-:Y:S04]  /*56a40*/  STL [R1+0x1274], R23 ;  /* 0x0012741701007387 */ /* 0x0003e80000100800 */
[----:B------:R2:W-:Y:S04]  /*56a50*/  STL [R1+0x1270], R24 ;  /* 0x0012701801007387 */ /* 0x0005e80000100800 */
[----:B------:R-:W3:Y:S04]  /*56a60*/  LDL.LU R69, [R1+0x12f0] ;  /* 0x0012f00001457983 */ /* 0x000ee80000300800 */
[----:B------:R-:W3:Y:S01]  /*56a70*/  LDL.LU R68, [R1+0x12f4] ;  /* 0x0012f40001447983 */ /* 0x000ee20000300800 */
[----:B------:R-:W-:-:S03]  /*56a80*/  MOV R21, R27 ;  /* 0x0000001b00157202 */ /* 0x000fc60000000f00 */
[----:B------:R-:W3:Y:S04]  /*56a90*/  LDL.LU R67, [R1+0x1358] ;  /* 0x0013580001437983 */ /* 0x000ee80000300800 */
[----:B------:R-:W3:Y:S04]  /*56aa0*/  LDL.LU R66, [R1+0x135c] ;  /* 0x00135c0001427983 */ /* 0x000ee80000300800 */
[----:B------:R1:W-:Y:S04]  /*56ab0*/  LDGSTS.E [R3+0xd700], desc[UR8][R20.64], P1 ;  /* 0x0d70000014037fae */ /* 0x0003e80008921848 */
[----:B------:R-:W3:Y:S01]  /*56ac0*/  LDL.LU R64, [R1+0x1360] ;  /* 0x0013600001407983 */ /* 0x000ee20000300800 */
[----:B-1----:R-:W-:-:S03]  /*56ad0*/  IMAD.MOV.U32 R20, RZ, RZ, R23 ;  /* 0x000000ffff147224 */ /* 0x002fc600078e0017 */
[----:B------:R-:W3:Y:S01]  /*56ae0*/  LDL.LU R23, [R1+0x1364] ;  /* 0x0013640001177983 */ /* 0x000ee20000300800 */
[----:B------:R-:W-:-:S03]  /*56af0*/  MOV R21, R24 ;  /* 0x0000001800157202 */ /* 0x000fc60000000f00 */
[----:B------:R-:W3:Y:S04]  /*56b00*/  LDL.LU R27, [R1+0x1368] ;  /* 0x00136800011b7983 */ /* 0x000ee80000300800 */
[----:B--2---:R-:W2:Y:S01]  /*56b10*/  LDL.LU R24, [R1+0x136c] ;  /* 0x00136c0001187983 */ /* 0x004ea20000300800 */
[----:B------:R-:W-:-:S03]  /*56b20*/  UISETP.GT.AND UP1, UPT, UR17, 0x6f, UPT ;  /* 0x0000006f1100788c */ /* 0x000fc6000bf24270 */
[----:B------:R1:W-:Y:S01]  /*56b30*/  LDGSTS.E [R3+0xd780], desc[UR8][R20.64], P1 ;  /* 0x0d78000014037fae */ /* 0x0003e20008921848 */
[----:B------:R-:W-:-:S04]  /*56b40*/  USEL UR14, URZ, 0x4, !UP1 ;  /* 0x000000043f0e7887 */ /* 0x000fc8000c800000 */
[----:B------:R-:W-:-:S06]  /*56b50*/  USEL UR14, UR14, URZ, !UP0 ;  /* 0x0000003f0e0e7287 */ /* 0x000fcc000c000000 */
[----:B------:R-:W-:Y:S01]  /*56b60*/  ISETP.NE.U32.AND P0, PT, RZ, UR14, PT ;  /* 0x0000000eff007c0c */ /* 0x000fe2000bf05070 */
[----:B------:R-:W-:-:S04]  /*56b70*/  UISETP.GT.AND UP1, UPT, UR17, 0x73, UPT ;  /* 0x000000731100788c */ /* 0x000fc8000bf24270 */
[----:B------:R-:W-:-:S04]  /*56b80*/  USEL UR14, URZ, 0x4, !UP1 ;  /* 0x000000043f0e7887 */ /* 0x000fc8000c800000 */
[----:B------:R-:W-:Y:S01]  /*56b90*/  USEL UR14, UR14, URZ, !UP0 ;  /* 0x0000003f0e0e7287 */ /* 0x000fe2000c000000 */
[----:B----4-:R-:W-:-:S05]  /*56ba0*/  IADD3 R35, P1, R35, UR15, RZ ;  /* 0x0000000f23237c10 */ /* 0x010fca000ff3e0ff */
[----:B-1----:R-:W-:Y:S01]  /*56bb0*/  IMAD.MOV.U32 R20, RZ, RZ, R35 ;  /* 0x000000ffff147224 */ /* 0x002fe200078e0023 */
[----:B------:R-:W-:Y:S01]  /*56bc0*/  IADD3 R26, P2, R26, UR15, RZ ;  /* 0x0000000f1a1a7c10 */ /* 0x000fe2000ff5e0ff */
[----:B------:R-:W-:Y:S01]  /*56bd0*/  STL [R1+0x12dc], R35 ;  /* 0x0012dc2301007387 */ /* 0x000fe20000100800 */
[----:B------:R-:W-:-:S04]  /*56be0*/  IADD3.X R65, R65, UR4, RZ, P1, !PT ;  /* 0x0000000441417c10 */ /* 0x000fc80008ffe4ff */
[----:B------:R-:W-:Y:S02]  /*56bf0*/  MOV R21, R65 ;  /* 0x0000004100157202 */ /* 0x000fe40000000f00 */
[----:B------:R-:W-:Y:S01]  /*56c00*/  IADD3.X R34, R34, UR4, RZ, P2, !PT ;  /* 0x0000000422227c10 */ /* 0x000fe200097fe4ff */
[----:B------:R-:W-:Y:S04]  /*56c10*/  STL [R1+0x12d8], R65 ;  /* 0x0012d84101007387 */ /* 0x000fe80000100800 */
[----:B------:R1:W-:Y:S04]  /*56c20*/  STL [R1+0x12e4], R26 ;  /* 0x0012e41a01007387 */ /* 0x0003e80000100800 */
[----:B------:R4:W-:Y:S04]  /*56c30*/  LDGSTS.E [R3+0xde00], desc[UR8][R20.64], P0 ;  /* 0x0de0000014037fae */ /* 0x0009e80008121848 */
[----:B------:R-:W-:Y:S01]  /*56c40*/  STL [R1+0x12e0], R34 ;  /* 0x0012e02201007387 */ /* 0x000fe20000100800 */
[----:B----4-:R-:W-:Y:S01]  /*56c50*/  IMAD.MOV.U32 R20, RZ, RZ, R26 ;  /* 0x000000ffff147224 */ /* 0x010fe200078e001a */
[----:B------:R-:W-:-:S02]  /*56c60*/  MOV R21, R34 ;  /* 0x0000002200157202 */ /* 0x000fc40000000f00 */
[----:B-1----:R-:W4:Y:S04]  /*56c70*/  LDL.LU R26, [R1+0x1374] ;  /* 0x00137400011a7983 */ /* 0x002f280000300800 */
[----:B------:R1:W-:Y:S01]  /*56c80*/  LDGSTS.E [R3+0xde80], desc[UR8][R20.64], P0 ;  /* 0x0de8000014037fae */ /* 0x0003e20008121848 */
[----:B------:R-:W-:-:S05]  /*56c90*/  IADD3 R22, P1, R22, UR15, RZ ;  /* 0x0000000f16167c10 */ /* 0x000fca000ff3e0ff */
[----:B------:R-:W-:Y:S01]  /*56ca0*/  STL [R1+0x12ec], R22 ;  /* 0x0012ec1601007387 */ /* 0x000fe20000100800 */
[----:B-1----:R-:W-:Y:S01]  /*56cb0*/  IMAD.MOV.U32 R20, RZ, RZ, R22 ;  /* 0x000000ffff147224 */ /* 0x002fe200078e0016 */
[----:B---3--:R-:W-:-:S05]  /*56cc0*/  IADD3.X R25, R25, UR4, RZ, P1, !PT ;  /* 0x0000000419197c10 */ /* 0x008fca0008ffe4ff */
[----:B------:R1:W-:Y:S01]  /*56cd0*/  STL [R1+0x12e8], R25 ;  /* 0x0012e81901007387 */ /* 0x0003e20000100800 */
[----:B------:R-:W-:-:S03]  /*56ce0*/  MOV R21, R25 ;  /* 0x0000001900157202 */ /* 0x000fc60000000f00 */
[----:B------:R-:W3:Y:S01]  /*56cf0*/  LDL.LU R35, [R1+0x1370] ;  /* 0x0013700001237983 */ /* 0x000ee20000300800 */
[----:B------:R-:W-:-:S03]  /*56d00*/  ISETP.NE.U32.AND P1, PT, RZ, UR14, PT ;  /* 0x0000000eff007c0c */ /* 0x000fc6000bf25070 */
[----:B------:R1:W-:Y:S04]  /*56d10*/  LDGSTS.E [R3+0xdf00], desc[UR8][R20.64], P0 ;  /* 0x0df0000014037fae */ /* 0x0003e80008121848 */
[----:B------:R-:W3:Y:S04]  /*56d20*/  LDL.LU R65, [R1+0x13d8] ;  /* 0x0013d80001417983 */ /* 0x000ee80000300800 */
[----:B-1----:R-:W3:Y:S01]  /*56d30*/  LDL.LU R25, [R1+0x13dc] ;  /* 0x0013dc0001197983 */ /* 0x002ee20000300800 */
[----:B------:R-:W-:-:S03]  /*56d40*/  IADD3 R68, P2, R68, UR15, RZ ;  /* 0x0000000f44447c10 */ /* 0x000fc6000ff5e0ff */
[----:B------:R-:W3:Y:S01]  /*56d50*/  LDL.LU R34, [R1+0x13e0] ;  /* 0x0013e00001227983 */ /* 0x000ee20000300800 */
[----:B------:R-:W-:Y:S01]  /*56d60*/  IADD3.X R69, R69, UR4, RZ, P2, !PT ;  /* 0x0000000445457c10 */ /* 0x000fe200097fe4ff */
[----:B------:R-:W-:Y:S02]  /*56d70*/  IMAD.MOV.U32 R20, RZ, RZ, R68 ;  /* 0x000000ffff147224 */ /* 0x000fe400078e0044 */
[----:B------:R-:W3:Y:S01]  /*56d80*/  LDL.LU R22, [R1+0x13e4] ;  /* 0x0013e40001167983 */ /* 0x000ee20000300800 */
[----:B------:R-:W-:Y:S02]  /*56d90*/  MOV R21, R69 ;  /* 0x0000004500157202 */ /* 0x000fe40000000f00 */
[----:B------:R-:W-:-:S03]  /*56da0*/  IADD3 R66, P3, R66, UR15, RZ ;  /* 0x0000000f42427c10 */ /* 0x000fc6000ff7e0ff */
[----:B------:R1:W-:Y:S01]  /*56db0*/  LDGSTS.E [R3+0xdf80], desc[UR8][R20.64], P0 ;  /* 0x0df8000014037fae */ /* 0x0003e20008121848 */
[----:B------:R-:W-:-:S03]  /*56dc0*/  IADD3.X R67, R67, UR4, RZ, P3, !PT ;  /* 0x0000000443437c10 */ /* 0x000fc60009ffe4ff */
[----:B------:R-:W-:Y:S04]  /*56dd0*/  STL [R1+0x12f4], R68 ;  /* 0x0012f44401007387 */ /* 0x000fe80000100800 */
[----:B------:R-:W-:Y:S01]  /*56de0*/  STL [R1+0x12f0], R69 ;  /* 0x0012f04501007387 */ /* 0x000fe20000100800 */
[----:B------:R-:W-:Y:S01]  /*56df0*/  IADD3 R23, P0, R23, UR15, RZ ;  /* 0x0000000f17177c10 */ /* 0x000fe2000ff1e0ff */
[----:B-1----:R-:W-:Y:S01]  /*56e00*/  IMAD.MOV.U32 R20, RZ, RZ, R66 ;  /* 0x000000ffff147224 */ /* 0x002fe200078e0042 */
[----:B------:R-:W-:Y:S02]  /*56e10*/  MOV R21, R67 ;  /* 0x0000004300157202 */ /* 0x000fe40000000f00 */
[----:B------:R-:W-:Y:S01]  /*56e20*/  IADD3.X R64, R64, UR4, RZ, P0, !PT ;  /* 0x0000000440407c10 */ /* 0x000fe200087fe4ff */
        /* <DEDUP_REMOVED lines=12> */
[----:B------:R-:W2:Y:S01]  /*56ef0*/  LDL.LU R64, [R1+0x13e8] ;  /* 0x0013e80001407983 */ /* 0x000ea20000300800 */
[----:B------:R-:W-:-:S03]  /*56f00*/  UISETP.GT.AND UP1, UPT, UR17, 0x77, UPT ;  /* 0x000000771100788c */ /* 0x000fc6000bf24270 */
[----:B------:R1:W-:Y:S01]  /*56f10*/  LDGSTS.E [R3+0xe680], desc[UR8][R20.64], P1 ;  /* 0x0e68000014037fae */ /* 0x0003e20008921848 */
[----:B------:R-:W-:Y:S01]  /*56f20*/  USEL UR14, URZ, 0x4, !UP1 ;  /* 0x000000043f0e7887 */ /* 0x000fe2000c800000 */
[----:B-1----:R-:W-:Y:S01]  /*56f30*/  IMAD.MOV.U32 R20, RZ, RZ, R24 ;  /* 0x000000ffff147224 */ /* 0x002fe200078e0018 */
[----:B------:R-:W-:Y:S02]  /*56f40*/  MOV R21, R27 ;  /* 0x0000001b00157202 */ /* 0x000fe40000000f00 */
[----:B------:R-:W-:Y:S01]  /*56f50*/  USEL UR14, UR14, URZ, !UP0 ;  /* 0x0000003f0e0e7287 */ /* 0x000fe2000c000000 */
[----:B------:R-:W2:Y:S04]  /*56f60*/  LDL.LU R27, [R1+0x13f4] ;  /* 0x0013f400011b7983 */ /* 0x000ea80000300800 */
[----:B------:R1:W-:Y:S04]  /*56f70*/  LDGSTS.E [R3+0xe700], desc[UR8][R20.64], P1 ;  /* 0x0e70000014037fae */ /* 0x0003e80008921848 */
[----:B------:R-:W2:Y:S01]  /*56f80*/  LDL.LU R24, [R1+0x145c] ;  /* 0x00145c0001187983 */ /* 0x000ea20000300800 */
[----:B----4-:R-:W-:-:S05]  /*56f90*/  IADD3 R26, P0, R26, UR15, RZ ;  /* 0x0000000f1a1a7c10 */ /* 0x010fca000ff1e0ff */
[----:B-1----:R-:W-:Y:S01]  /*56fa0*/  IMAD.MOV.U32 R20, RZ, RZ, R26 ;  /* 0x000000ffff147224 */ /* 0x002fe200078e001a */
[----:B------:R-:W-:Y:S01]  /*56fb0*/  STL [R1+0x1374], R26 ;  /* 0x0013741a01007387 */ /* 0x000fe20000100800 */
[----:B---3--:R-:W-:-:S04]  /*56fc0*/  IADD3.X R35, R35, UR4, RZ, P0, !PT ;  /* 0x0000000423237c10 */ /* 0x008fc800087fe4ff */
[----:B------:R-:W-:Y:S01]  /*56fd0*/  MOV R21, R35 ;  /* 0x0000002300157202 */ /* 0x000fe20000000f00 */
[----:B------:R1:W-:Y:S04]  /*56fe0*/  STL [R1+0x1370], R35 ;  /* 0x0013702301007387 */ /* 0x0003e80000100800 */
[----:B------:R3:W-:Y:S01]  /*56ff0*/  LDGSTS.E [R3+0xe780], desc[UR8][R20.64], P1 ;  /* 0x0e78000014037fae */ /* 0x0007e20008921848 */
[----:B------:R-:W-:-:S03]  /*57000*/  IADD3 R25, P1, R25, UR15, RZ ;  /* 0x0000000f19197c10 */ /* 0x000fc6000ff3e0ff */
[----:B-1----:R-:W4:Y:S01]  /*57010*/  LDL.LU R35, [R1+0x13f0] ;  /* 0x0013f00001237983 */ /* 0x002f220000300800 */
[----:B------:R-:W-:Y:S02]  /*57020*/  ISETP.NE.U32.AND P0, PT, RZ, UR14, PT ;  /* 0x0000000eff007c0c */ /* 0x000fe4000bf05070 */
[----:B------:R-:W-:Y:S01]  /*57030*/  IADD3.X R65, R65, UR4, RZ, P1, !PT ;  /* 0x0000000441417c10 */ /* 0x000fe20008ffe4ff */
[----:B------:R-:W4:Y:S01]  /*57040*/  LDL.LU R26, [R1+0x1458] ;  /* 0x00145800011a7983 */ /* 0x000f220000300800 */
[----:B------:R-:W-:-:S03]  /*57050*/  IADD3 R22, P2, R22, UR15, RZ ;  /* 0x0000000f16167c10 */ /* 0x000fc6000ff5e0ff */
[----:B------:R1:W-:Y:S01]  /*57060*/  STL [R1+0x13dc], R25 ;  /* 0x0013dc1901007387 */ /* 0x0003e20000100800 */
[----:B------:R-:W-:-:S03]  /*57070*/  IADD3.X R34, R34, UR4, RZ, P2, !PT ;  /* 0x0000000422227c10 */ /* 0x000fc600097fe4ff */
[----:B------:R-:W-:Y:S01]  /*57080*/  STL [R1+0x13d8], R65 ;  /* 0x0013d84101007387 */ /* 0x000fe20000100800 */
[----:B---3--:R-:W-:Y:S01]  /*57090*/  IMAD.MOV.U32 R20, RZ, RZ, R25 ;  /* 0x000000ffff147224 */ /* 0x008fe200078e0019 */
[----:B------:R-:W-:Y:S02]  /*570a0*/  MOV R21, R65 ;  /* 0x0000004100157202 */ /* 0x000fe40000000f00 */
[----:B------:R-:W-:Y:S04]  /*570b0*/  STL [R1+0x13e4], R22 ;  /* 0x0013e41601007387 */ /* 0x000fe80000100800 */
[----:B------:R-:W3:Y:S04]  /*570c0*/  LDL.LU R68, [R1+0x1464] ;  /* 0x0014640001447983 */ /* 0x000ee80000300800 */
[----:B------:R1:W-:Y:S04]  /*570d0*/  STL [R1+0x13e0], R34 ;  /* 0x0013e02201007387 */ /* 0x0003e80000100800 */
[----:B-1----:R-:W3:Y:S04]  /*570e0*/  LDL.LU R25, [R1+0x146c] ;  /* 0x00146c0001197983 */ /* 0x002ee80000300800 */
[----:B------:R-:W3:Y:S04]  /*570f0*/  LDL.LU R69, [R1+0x1460] ;  /* 0x0014600001457983 */ /* 0x000ee80000300800 */
[----:B------:R1:W-:Y:S02]  /*57100*/  LDGSTS.E [R3+0xee00], desc[UR8][R20.64], P0 ;  /* 0x0ee0000014037fae */ /* 0x0003e40008121848 */
[----:B-1----:R-:W-:Y:S01]  /*57110*/  IMAD.MOV.U32 R20, RZ, RZ, R22 ;  /* 0x000000ffff147224 */ /* 0x002fe200078e0016 */
[----:B------:R-:W-:-:S02]  /*57120*/  MOV R21, R34 ;  /* 0x0000002200157202 */ /* 0x000fc40000000f00 */
[----:B------:R-:W3:Y:S04]  /*57130*/  LDL.LU R34, [R1+0x1468] ;  /* 0x0014680001227983 */ /* 0x000ee80000300800 */
[----:B------:R-:W3:Y:S01]  /*57140*/  LDL.LU R22, [R1+0x1474] ;  /* 0x0014740001167983 */ /* 0x000ee20000300800 */
[----:B--2---:R-:W-:-:S03]  /*57150*/  IADD3 R23, P1, R23, UR15, RZ ;  /* 0x0000000f17177c10 */ /* 0x004fc6000ff3e0ff */
[----:B------:R1:W-:Y:S01]  /*57160*/  LDGSTS.E [R3+0xee80], desc[UR8][R20.64], P0 ;  /* 0x0ee8000014037fae */ /* 0x0003e20008121848 */
[----:B------:R-:W-:-:S03]  /*57170*/  IADD3.X R64, R64, UR4, RZ, P1, !PT ;  /* 0x0000000440407c10 */ /* 0x000fc60008ffe4ff */
[----:B------:R2:W-:Y:S04]  /*57180*/  STL [R1+0x13ec], R23 ;  /* 0x0013ec1701007387 */ /* 0x0005e80000100800 */
[----:B------:R2:W-:Y:S01]  /*57190*/  STL [R1+0x13e8], R64 ;  /* 0x0013e84001007387 */ /* 0x0005e20000100800 */
[----:B-1----:R-:W-:-:S03]  /*571a0*/  IMAD.MOV.U32 R20, RZ, RZ, R23 ;  /* 0x000000ffff147224 */ /* 0x002fc600078e0017 */
[----:B--2---:R-:W2:Y:S01]  /*571b0*/  LDL.LU R23, [R1+0x1470] ;  /* 0x0014700001177983 */ /* 0x004ea20000300800 */
[----:B------:R-:W-:Y:S01]  /*571c0*/  UISETP.GT.AND UP1, UPT, UR17, 0x7b, UPT ;  /* 0x0000007b1100788c */ /* 0x000fe2000bf24270 */
[----:B------:R-:W-:Y:S02]  /*571d0*/  MOV R21, R64 ;  /* 0x0000004000157202 */ /* 0x000fe40000000f00 */
[----:B------:R-:W2:Y:S01]  /*571e0*/  LDL.LU R66, [R1+0x14dc] ;  /* 0x0014dc0001427983 */ /* 0x000ea20000300800 */
[----:B------:R-:W-:Y:S01]  /*571f0*/  USEL UR14, URZ, 0x4, !UP1 ;  /* 0x000000043f0e7887 */ /* 0x000fe2000c800000 */
[----:B------:R-:W-:-:S03]  /*57200*/  IADD3 R27, P2, R27, UR15, RZ ;  /* 0x0000000f1b1b7c10 */ /* 0x000fc6000ff5e0ff */
[----:B------:R-:W-:Y:S01]  /*57210*/  USEL UR14, UR14, URZ, !UP0 ;  /* 0x0000003f0e0e7287 */ /* 0x000fe2000c000000 */
[----:B------:R1:W-:Y:S04]  /*57220*/  LDGSTS.E [R3+0xef00], desc[UR8][R20.64], P0 ;  /* 0x0ef0000014037fae */ /* 0x0003e80008121848 */
[----:B------:R-:W2:Y:S01]  /*57230*/  LDL.LU R64, [R1+0x14e4] ;  /* 0x0014e40001407983 */ /* 0x000ea20000300800 */
[----:B------:R-:W-:Y:S02]  /*57240*/  ISETP.NE.U32.AND P1, PT, RZ, UR14, PT ;  /* 0x0000000eff007c0c */ /* 0x000fe4000bf25070 */
[----:B------:R-:W-:Y:S01]  /*57250*/  IADD3 R24, P3, R24, UR15, RZ ;  /* 0x0000000f18187c10 */ /* 0x000fe2000ff7e0ff */
[----:B-1----:R-:W-:Y:S01]  /*57260*/  IMAD.MOV.U32 R20, RZ, RZ, R27 ;  /* 0x000000ffff147224 */ /* 0x002fe200078e001b */
[----:B------:R-:W-:Y:S01]  /*57270*/  STL [R1+0x13f4], R27 ;  /* 0x0013f41b01007387 */ /* 0x000fe20000100800 */
[----:B----4-:R-:W-:-:S04]  /*57280*/  IADD3.X R35, R35, UR4, RZ, P2, !PT ;  /* 0x0000000423237c10 */ /* 0x010fc800097fe4ff */
[----:B------:R-:W-:Y:S02]  /*57290*/  MOV R21, R35 ;  /* 0x0000002300157202 */ /* 0x000fe40000000f00 */
[----:B------:R-:W-:-:S03]  /*572a0*/  IADD3.X R26, R26, UR4, RZ, P3, !PT ;  /* 0x000000041a1a7c10 */ /* 0x000fc60009ffe4ff */
[----:B------:R1:W-:Y:S04]  /*572b0*/  LDGSTS.E [R3+0xef80], desc[UR8][R20.64], P0 ;  /* 0x0ef8000014037fae */ /* 0x0003e80008121848 */
[----:B------:R4:W-:Y:S01]  /*572c0*/  STL [R1+0x13f0], R35 ;  /* 0x0013f02301007387 */ /* 0x0009e20000100800 */
[----:B---3--:R-:W-:Y:S01]  /*572d0*/  IADD3 R68, P0, R68, UR15, RZ ;  /* 0x0000000f44447c10 */ /* 0x008fe2000ff1e0ff */
[----:B-1----:R-:W-:Y:S01]  /*572e0*/  IMAD.MOV.U32 R20, RZ, RZ, R24 ;  /* 0x000000ffff147224 */ /* 0x002fe200078e0018 */
[----:B------:R-:W-:Y:S01]  /*572f0*/  MOV R21, R26 ;  /* 0x0000001a00157202 */ /* 0x000fe20000000f00 */
[----:B------:R-:W-:Y:S04]  /*57300*/  STL [R1+0x145c], R24 ;  /* 0x00145c1801007387 */ /* 0x000fe80000100800 */
[----:B------:R-:W3:Y:S01]  /*57310*/  LDL.LU R67, [R1+0x14d8] ;  /* 0x0014d80001437983 */ /* 0x000ee20000300800 */
[----:B------:R-:W-:-:S02]  /*57320*/  IADD3 R25, P2, R25, UR15, RZ ;  /* 0x0000000f19197c10 */ /* 0x000fc4000ff5e0ff */
[----:B------:R-:W-:Y:S01]  /*57330*/  IADD3.X R69, R69, UR4, RZ, P0, !PT ;  /* 0x0000000445457c10 */ /* 0x000fe200087fe4ff */
[----:B------:R1:W-:Y:S04]  /*57340*/  STL [R1+0x1458], R26 ;  /* 0x0014581a01007387 */ /* 0x0003e80000100800 */
[----:B------:R1:W-:Y:S04]  /*57350*/  LDGSTS.E [R3+0xf600], desc[UR8][R20.64], P1 ;  /* 0x0f60000014037fae */ /* 0x0003e80008921848 */
[----:B------:R-:W3:Y:S04]  /*57360*/  LDL.LU R65, [R1+0x14e0] ;  /* 0x0014e00001417983 */ /* 0x000ee80000300800 */
[----:B----4-:R-:W4:Y:S01]  /*57370*/  LDL.LU R35, [R1+0x14e8] ;  /* 0x0014e80001237983 */ /* 0x010f220000300800 */
[----:B-1----:R-:W-:Y:S01]  /*57380*/  IMAD.MOV.U32 R20, RZ, RZ, R68 ;  /* 0x000000ffff147224 */ /* 0x002fe200078e0044 */
[----:B------:R-:W-:-:S02]  /*57390*/  MOV R21, R69 ;  /* 0x0000004500157202 */ /* 0x000fc40000000f00 */
[----:B------:R-:W4:Y:S01]  /*573a0*/  LDL.LU R27, [R1+0x14ec] ;  /* 0x0014ec00011b7983 */ /* 0x000f220000300800 */
[----:B------:R-:W-:Y:S02]  /*573b0*/  IADD3.X R34, R34, UR4, RZ, P2, !PT ;  /* 0x0000000422227c10 */ /* 0x000fe400097fe4ff */
[----:B------:R-:W-:Y:S01]  /*573c0*/  IADD3 R22, P0, R22, UR15, RZ ;  /* 0x0000000f16167c10 */ /* 0x000fe2000ff1e0ff */
[----:B------:R-:W4:Y:S04]  /*573d0*/  LDL.LU R26, [R1+0x14f0] ;  /* 0x0014f000011a7983 */ /* 0x000f280000300800 */
[----:B------:R-:W4:Y:S04]  /*573e0*/  LDL.LU R24, [R1+0x14f4] ;  /* 0x0014f40001187983 */ /* 0x000f280000300800 */
[----:B------:R-:W-:Y:S04]  /*573f0*/  STL [R1+0x1464], R68 ;  /* 0x0014644401007387 */ /* 0x000fe80000100800 */
[----:B------:R1:W-:Y:S04]  /*57400*/  LDGSTS.E [R3+0xf680], desc[UR8][R20.64], P1 ;  /* 0x0f68000014037fae */ /* 0x0003e80008921848 */
[----:B------:R-:W-:Y:S01]  /*57410*/  STL [R1+0x1460], R69 ;  /* 0x0014604501007387 */ /* 0x000fe20000100800 */
[----:B--2---:R-:W-:-:S03]  /*57420*/  IADD3.X R23, R23, UR4, RZ, P0, !PT ;  /* 0x0000000417177c10 */ /* 0x004fc600087fe4ff */
[----:B------:R-:W-:Y:S01]  /*57430*/  STL [R1+0x146c], R25 ;  /* 0x00146c1901007387 */ /* 0x000fe20000100800 */
[----:B-1----:R-:W-:Y:S01]  /*57440*/  IMAD.MOV.U32 R20, RZ, RZ, R25 ;  /* 0x000000ffff147224 */ /* 0x002fe200078e0019 */
[----:B------:R-:W-:Y:S02]  /*57450*/  MOV R21, R34 ;  /* 0x0000002200157202 */ /* 0x000fe40000000f00 */
[----:B------:R1:W-:Y:S04]  /*57460*/  STL [R1+0x1468], R34 ;  /* 0x0014682201007387 */ /* 0x0003e80000100800 */
[----:B------:R-:W-:Y:S04]  /*57470*/  STL [R1+0x1474], R22 ;  /* 0x0014741601007387 */ /* 0x000fe80000100800 */
[----:B------:R2:W-:Y:S04]  /*57480*/  STL [R1+0x1470], R23 ;  /* 0x0014701701007387 */ /* 0x0005e80000100800 */
[----:B------:R2:W-:Y:S04]  /*57490*/  LDGSTS.E [R3+0xf700], desc[UR8][R20.64], P1 ;  /* 0x0f70000014037fae */ /* 0x0005e80008921848 */
[----:B-1----:R-:W4:Y:S04]  /*574a0*/  LDL.LU R34, [R1+0x14f8] ;  /* 0x0014f80001227983 */ /* 0x002f280000300800 */
[----:B------:R-:W4:Y:S01]  /*574b0*/  LDL.LU R25, [R1+0x14fc] ;  /* 0x0014fc0001197983 */ /* 0x000f220000300800 */
[----:B--2---:R-:W-:Y:S01]  /*574c0*/  MOV R21, R23 ;  /* 0x0000001700157202 */ /* 0x004fe20000000f00 */
[----:B------:R-:W-:-:S02]  /*574d0*/  IMAD.MOV.U32 R20, RZ, RZ, R22 ;  /* 0x000000ffff147224 */ /* 0x000fc400078e0016 */
        /* <DEDUP_REMOVED lines=8> */
[----:B------:R-:W-:Y:S01]  /*57560*/  IADD3 R64, P2, R64, UR15, RZ ;  /* 0x0000000f40407c10 */ /* 0x000fe2000ff5e0ff */
[----:B-1----:R-:W-:Y:S01]  /*57570*/  IMAD.MOV.U32 R20, RZ, RZ, R66 ;  /* 0x000000ffff147224 */ /* 0x002fe200078e0042 */
[----:B------:R-:W-:Y:S01]  /*57580*/  STL [R1+0x14dc], R66 ;  /* 0x0014dc4201007387 */ /* 0x000fe20000100800 */
[----:B------:R-:W-:Y:S06]  /*57590*/  HMMA.1688.F32.TF32 R36, R232, R138, R36 ;  /* 0x0000008ae824723c */ /* 0x000fec0000081024 */
[C---:B------:R-:W-:Y:S06]  /*575a0*/  HMMA.1688.F32.TF32 R92, R144.reuse, R134, R92 ;  /* 0x00000086905c723c */ /* 0x040fec000008105c */
[C---:B------:R-:W-:Y:S06]  /*575b0*/  HMMA.1688.F32.TF32 R100, R144.reuse, R174, R100 ;  /* 0x000000ae9064723c */ /* 0x040fec0000081064 */
[----:B------:R-:W-:Y:S06]  /*575c0*/  HMMA.1688.F32.TF32 R104, R144, R138, R104 ;  /* 0x0000008a9068723c */ /* 0x000fec0000081068 */
[C---:B------:R-:W-:Y:S06]  /*575d0*/  HMMA.1688.F32.TF32 R40, R232.reuse, R118, R40 ;  /* 0x00000076e828723c */ /* 0x040fec0000081028 */
[----:B------:R-:W-:Y:S06]  /*575e0*/  HMMA.1688.F32.TF32 R44, R232, R114, R44 ;  /* 0x00000072e82c723c */ /* 0x000fec000008102c */
        /* <DEDUP_REMOVED lines=9> */
[----:B------:R-:W-:Y:S01]  /*57680*/  HMMA.1688.F32.TF32 R224, R228, R114, R224 ;  /* 0x00000072e4e0723c */ /* 0x000fe200000810e0 */
[----:B------:R-:W-:Y:S01]  /*57690*/  ULEA UR14, UR13, UR6, 0xf ;  /* 0x000000060d0e7291 */ /* 0x000fe2000f8e783f */
[----:B---3--:R-:W-:-:S04]  /*576a0*/  IADD3.X R67, R67, UR4, RZ, P1, !PT ;  /* 0x0000000443437c10 */ /* 0x008fc80008ffe4ff */
[----:B------:R-:W-:-:S05]  /*576b0*/  MOV R21, R67 ;  /* 0x0000004300157202 */ /* 0x000fca0000000f00 */
[----:B------:R1:W-:Y:S01]  /*576c0*/  LDGSTS.E [R3+0xfe00], desc[UR8][R20.64], P0 ;  /* 0x0fe0000014037fae */ /* 0x0003e20008121848 */
[----:B------:R-:W-:-:S03]  /*576d0*/  IADD3.X R65, R65, UR4, RZ, P2, !PT ;  /* 0x0000000441417c10 */ /* 0x000fc600097fe4ff */
[----:B------:R3:W-:Y:S01]  /*576e0*/  STL [R1+0x14d8], R67 ;  /* 0x0014d84301007387 */ /* 0x0007e20000100800 */
[----:B-1----:R-:W-:Y:S01]  /*576f0*/  IMAD.MOV.U32 R20, RZ, RZ, R64 ;  /* 0x000000ffff147224 */ /* 0x002fe200078e0040 */
[----:B------:R-:W-:Y:S02]  /*57700*/  MOV R21, R65 ;  /* 0x0000004100157202 */ /* 0x000fe40000000f00 */
[----:B----4-:R-:W-:Y:S01]  /*57710*/  IADD3 R27, P1, R27, UR15, RZ ;  /* 0x0000000f1b1b7c10 */ /* 0x010fe2000ff3e0ff */
[----:B------:R-:W-:Y:S03]  /*57720*/  STL [R1+0x14e4], R64 ;  /* 0x0014e44001007387 */ /* 0x000fe60000100800 */
[----:B------:R-:W-:Y:S01]  /*57730*/  IADD3.X R35, R35, UR4, RZ, P1, !PT ;  /* 0x0000000423237c10 */ /* 0x000fe20008ffe4ff */
[----:B------:R1:W-:Y:S01]  /*57740*/  LDGSTS.E [R3+0xfe80], desc[UR8][R20.64], P0 ;  /* 0x0fe8000014037fae */ /* 0x0003e20008121848 */
[----:B------:R-:W-:-:S03]  /*57750*/  IADD3 R24, P2, R24, UR15, RZ ;  /* 0x0000000f18187c10 */ /* 0x000fc6000ff5e0ff */
[----:B------:R-:W-:Y:S01]  /*57760*/  STL [R1+0x14e0], R65 ;  /* 0x0014e04101007387 */ /* 0x000fe20000100800 */
[----:B------:R-:W-:-:S03]  /*57770*/  IADD3.X R26, R26, UR4, RZ, P2, !PT ;  /* 0x000000041a1a7c10 */ /* 0x000fc600097fe4ff */
[----:B------:R-:W-:Y:S01]  /*57780*/  STL [R1+0x14ec], R27 ;  /* 0x0014ec1b01007387 */ /* 0x000fe20000100800 */
[----:B-1----:R-:W-:Y:S01]  /*57790*/  IMAD.MOV.U32 R20, RZ, RZ, R27 ;  /* 0x000000ffff147224 */ /* 0x002fe200078e001b */
[----:B------:R-:W-:Y:S02]  /*577a0*/  MOV R21, R35 ;  /* 0x0000002300157202 */ /* 0x000fe40000000f00 */
[----:B------:R-:W-:Y:S04]  /*577b0*/  STL [R1+0x14e8], R35 ;  /* 0x0014e82301007387 */ /* 0x000fe80000100800 */
[----:B------:R1:W-:Y:S04]  /*577c0*/  STL [R1+0x14f4], R24 ;  /* 0x0014f41801007387 */ /* 0x0003e80000100800 */
[----:B------:R4:W-:Y:S04]  /*577d0*/  LDGSTS.E [R3+0xff00], desc[UR8][R20.64], P0 ;  /* 0x0ff0000014037fae */ /* 0x0009e80008121848 */
[----:B------:R1:W-:Y:S01]  /*577e0*/  STL [R1+0x14f0], R26 ;  /* 0x0014f01a01007387 */ /* 0x0003e20000100800 */
[----:B----4-:R-:W-:Y:S01]  /*577f0*/  IMAD.MOV.U32 R20, RZ, RZ, R24 ;  /* 0x000000ffff147224 */ /* 0x010fe200078e0018 */
[----:B------:R-:W-:-:S05]  /*57800*/  MOV R21, R26 ;  /* 0x0000001a00157202 */ /* 0x000fca0000000f00 */
[----:B------:R4:W-:Y:S01]  /*57810*/  LDGSTS.E [R3+0xff80], desc[UR8][R20.64], P0 ;  /* 0x0ff8000014037fae */ /* 0x0009e20008121848 */
[----:B------:R-:W-:-:S04]  /*57820*/  IADD3 R25, P3, R25, UR16, RZ ;  /* 0x0000001019197c10 */ /* 0x000fc8000ff7e0ff */
[----:B------:R-:W-:Y:S02]  /*57830*/  IADD3.X R34, R34, UR7, RZ, P3, !PT ;  /* 0x0000000722227c10 */ /* 0x000fe40009ffe4ff */
[----:B--2---:R-:W-:Y:S01]  /*57840*/  IADD3 R22, P4, R22, UR16, RZ ;  /* 0x0000001016167c10 */ /* 0x004fe2000ff9e0ff */
[----:B------:R-:W-:Y:S03]  /*57850*/  STL [R1+0x14fc], R25 ;  /* 0x0014fc1901007387 */ /* 0x000fe60000100800 */
[----:B------:R-:W-:Y:S01]  /*57860*/  IADD3.X R23, R23, UR7, RZ, P4, !PT ;  /* 0x0000000717177c10 */ /* 0x000fe2000a7fe4ff */
[----:B------:R2:W-:Y:S04]  /*57870*/  STL [R1+0x14f8], R34 ;  /* 0x0014f82201007387 */ /* 0x0005e80000100800 */
[----:B------:R2:W-:Y:S01]  /*57880*/  STL [R1+0x1504], R22 ;  /* 0x0015041601007387 */ /* 0x0005e20000100800 */
[----:B----4-:R-:W-:-:S03]  /*57890*/  LOP3.LUT R3, R112, 0x20, RZ, 0xfc, !PT ;  /* 0x0000002070037812 */ /* 0x010fc600078efcff */
[----:B------:R4:W-:Y:S01]  /*578a0*/  STL [R1+0x1500], R23 ;  /* 0x0015001701007387 */ /* 0x0009e20000100800 */
[----:B------:R-:W-:Y:S02]  /*578b0*/  ISETP.GE.AND P1, PT, R3, UR17, PT ;  /* 0x0000001103007c0c */ /* 0x000fe4000bf26270 */
[----:B------:R-:W-:Y:S02]  /*578c0*/  ISETP.GE.AND P2, PT, R112, UR17, PT ;  /* 0x0000001170007c0c */ /* 0x000fe4000bf46270 */
[----:B------:R-:W-:Y:S02]  /*578d0*/  PLOP3.LUT P0, PT, PT, PT, UP0, 0x80, 0x0 ;  /* 0x000000000000781c */ /* 0x000fe40003f0f008 */
[----:B------:R-:W-:Y:S02]  /*578e0*/  SEL R3, RZ, 0x4, P1 ;  /* 0x00000004ff037807 */ /* 0x000fe40000800000 */
[----:B------:R-:W-:Y:S02]  /*578f0*/  SEL R20, RZ, 0x4, P2 ;  /* 0x00000004ff147807 */ /* 0x000fe40001000000 */
[----:B------:R-:W-:-:S02]  /*57900*/  SEL R3, R3, RZ, !P0 ;  /* 0x000000ff03037207 */ /* 0x000fc40004000000 */
[----:B------:R-:W-:Y:S02]  /*57910*/  SEL R20, R20, RZ, !P0 ;  /* 0x000000ff14147207 */ /* 0x000fe40004000000 */
[----:B------:R-:W-:Y:S01]  /*57920*/  ISETP.NE.U32.AND P2, PT, R3, RZ, PT ;  /* 0x000000ff0300720c */ /* 0x000fe20003f45070 */
[----:B------:R-:W-:Y:S01]  /*57930*/  VIADD R3, R32, UR14 ;  /* 0x0000000e20037c36 */ /* 0x000fe20008000000 */
[----:B------:R-:W-:Y:S01]  /*57940*/  ISETP.NE.U32.AND P1, PT, R20, RZ, PT ;  /* 0x000000ff1400720c */ /* 0x000fe20003f25070 */
[----:B---3--:R-:W3:Y:S04]  /*57950*/  LDL.LU R67, [R1+0x1508] ;  /* 0x0015080001437983 */ /* 0x008ee80000300800 */
[----:B-1----:R-:W3:Y:S04]  /*57960*/  LDL.LU R24, [R1+0x150c] ;  /* 0x00150c0001187983 */ /* 0x002ee80000300800 */
[----:B------:R-:W3:Y:S04]  /*57970*/  LDL.LU R27, [R1+0x1510] ;  /* 0x00151000011b7983 */ /* 0x000ee80000300800 */
[----:B------:R-:W3:Y:S01]  /*57980*/  LDL.LU R26, [R1+0x1514] ;  /* 0x00151400011a7983 */ /* 0x000ee20000300800 */
[----:B------:R-:W-:Y:S01]  /*57990*/  MOV R20, R25 ;  /* 0x0000001900147202 */ /* 0x000fe20000000f00 */
[----:B------:R-:W-:-:S02]  /*579a0*/  IMAD.MOV.U32 R21, RZ, RZ, R34 ;  /* 0x000000ffff157224 */ /* 0x000fc400078e0022 */
[----:B------:R-:W3:Y:S04]  /*579b0*/  LDL.LU R65, [R1+0x15f8] ;  /* 0x0015f80001417983 */ /* 0x000ee80000300800 */
[----:B--2---:R-:W2:Y:S04]  /*579c0*/  LDL.LU R34, [R1+0x15fc] ;  /* 0x0015fc0001227983 */ /* 0x004ea80000300800 */
[----:B------:R-:W0:Y:S04]  /*579d0*/  LDGDEPBAR ;  /* 0x00000000000079af */ /* 0x000e280000000000 */
[----:B------:R1:W-:Y:S04]  /*579e0*/  LDGSTS.E [R3+0x20000], desc[UR8][R20.64], P1 ;  /* 0x2000000014037fae */ /* 0x0003e80008921848 */
[----:B------:R-:W2:Y:S01]  /*579f0*/  LDL.LU R35, [R1+0x1600] ;  /* 0x0016000001237983 */ /* 0x000ea20000300800 */
[----:B-1----:R-:W-:Y:S01]  /*57a00*/  MOV R20, R22 ;  /* 0x0000001600147202 */ /* 0x002fe20000000f00 */
[----:B------:R-:W-:-:S02]  /*57a10*/  IMAD.MOV.U32 R21, RZ, RZ, R23 ;  /* 0x000000ffff157224 */ /* 0x000fc400078e0017 */
[----:B------:R-:W2:Y:S04]  /*57a20*/  LDL.LU R22, [R1+0x1604] ;  /* 0x0016040001167983 */ /* 0x000ea80000300800 */
[----:B------:R-:W2:Y:S04]  /*57a30*/  LDL.LU R66, [R1+0x1608] ;  /* 0x0016080001427983 */ /* 0x000ea80000300800 */
[----:B------:R-:W2:Y:S04]  /*57a40*/  LDL.LU R64, [R1+0x160c] ;  /* 0x00160c0001407983 */ /* 0x000ea80000300800 */
[----:B------:R-:W2:Y:S04]  /*57a50*/  LDL.LU R25, [R1+0x1610] ;  /* 0x0016100001197983 */ /* 0x000ea80000300800 */
[----:B----4-:R-:W4:Y:S04]  /*57a60*/  LDL.LU R23, [R1+0x1614] ;  /* 0x0016140001177983 */ /* 0x010f280000300800 */
[----:B------:R1:W-:Y:S02]  /*57a70*/  LDGSTS.E [R3+0x20080], desc[UR8][R20.64], P2 ;  /* 0x2008000014037fae */ /* 0x0003e40009121848 */
[----:B-1----:R-:W-:-:S04]  /*57a80*/  LOP3.LUT R20, R112, 0x40, RZ, 0xfc, !PT ;  /* 0x0000004070147812 */ /* 0x002fc800078efcff */
[----:B------:R-:W-:Y:S02]  /*57a90*/  ISETP.GE.AND P3, PT, R20, UR17, PT ;  /* 0x0000001114007c0c */ /* 0x000fe4000bf66270 */
[----:B------:R-:W-:-:S04]  /*57aa0*/  LOP3.LUT R20, R112, 0x60, RZ, 0xfc, !PT ;  /* 0x0000006070147812 */ /* 0x000fc800078efcff */
[----:B------:R-:W-:Y:S02]  /*57ab0*/  ISETP.GE.AND P4, PT, R20, UR17, PT ;  /* 0x0000001114007c0c */ /* 0x000fe4000bf86270 */
[----:B------:R-:W-:-:S04]  /*57ac0*/  SEL R20, RZ, 0x4, P3 ;  /* 0x00000004ff147807 */ /* 0x000fc80001800000 */
[----:B------:R-:W-:-:S04]  /*57ad0*/  SEL R20, R20, RZ, !P0 ;  /* 0x000000ff14147207 */ /* 0x000fc80004000000 */
[----:B------:R-:W-:Y:S02]  /*57ae0*/  ISETP.NE.U32.AND P3, PT, R20, RZ, PT ;  /* 0x000000ff1400720c */ /* 0x000fe40003f65070 */
[----:B------:R-:W-:-:S04]  /*57af0*/  SEL R20, RZ, 0x4, P4 ;  /* 0x00000004ff147807 */ /* 0x000fc80002000000 */
[----:B------:R-:W-:-:S04]  /*57b00*/  SEL R20, R20, RZ, !P0 ;  /* 0x000000ff14147207 */ /* 0x000fc80004000000 */
[----:B------:R-:W-:Y:S02]  /*57b10*/  ISETP.NE.U32.AND P0, PT, R20, RZ, PT ;  /* 0x000000ff1400720c */ /* 0x000fe40003f05070 */
[----:B---3--:R-:W-:-:S04]  /*57b20*/  IADD3 R24, P4, R24, UR16, RZ ;  /* 0x0000001018187c10 */ /* 0x008fc8000ff9e0ff */
[----:B------:R-:W-:Y:S02]  /*57b30*/  IADD3.X R67, R67, UR7, RZ, P4, !PT ;  /* 0x0000000743437c10 */ /* 0x000fe4000a7fe4ff */
[----:B------:R-:W-:Y:S01]  /*57b40*/  IADD3 R26, P5, R26, UR16, RZ ;  /* 0x000000101a1a7c10 */ /* 0x000fe2000ffbe0ff */
[----:B------:R1:W-:Y:S01]  /*57b50*/  STL [R1+0x150c], R24 ;  /* 0x00150c1801007387 */ /* 0x0003e20000100800 */
[----:B------:R-:W-:Y:S02]  /*57b60*/  MOV R20, R24 ;  /* 0x0000001800147202 */ /* 0x000fe40000000f00 */
[----:B------:R-:W-:Y:S01]  /*57b70*/  IADD3.X R27, R27, UR7, RZ, P5, !PT ;  /* 0x000000071b1b7c10 */ /* 0x000fe2000affe4ff */
[----:B------:R3:W-:Y:S04]  /*57b80*/  STL [R1+0x1508], R67 ;  /* 0x0015084301007387 */ /* 0x0007e80000100800 */
[----:B------:R3:W-:Y:S01]  /*57b90*/  STL [R1+0x1514], R26 ;  /* 0x0015141a01007387 */ /* 0x0007e20000100800 */
[----:B------:R-:W-:-:S03]  /*57ba0*/  IMAD.MOV.U32 R21, RZ, RZ, R67 ;  /* 0x000000ffff157224 */ /* 0x000fc600078e0043 */
[----:B-1----:R-:W4:Y:S01]  /*57bb0*/  LDL.LU R24, [R1+0x16fc] ;  /* 0x0016fc0001187983 */ /* 0x002f220000300800 */
[----:B--2---:R-:W-:-:S03]  /*57bc0*/  IADD3 R34, P4, R34, UR16, RZ ;  /* 0x0000001022227c10 */ /* 0x004fc6000ff9e0ff */
[----:B------:R1:W-:Y:S04]  /*57bd0*/  STL [R1+0x1510], R27 ;  /* 0x0015101b01007387 */ /* 0x0003e80000100800 */
[----:B------:R-:W2:Y:S04]  /*57be0*/  LDL.LU R68, [R1+0x1704] ;  /* 0x0017040001447983 */ /* 0x000ea80000300800 */
[----:B---3--:R-:W3:Y:S01]  /*57bf0*/  LDL.LU R67, [R1+0x16f8] ;  /* 0x0016f80001437983 */ /* 0x008ee20000300800 */
[----:B------:R-:W-:-:S03]  /*57c00*/  IADD3.X R65, R65, UR7, RZ, P4, !PT ;  /* 0x0000000741417c10 */ /* 0x000fc6000a7fe4ff */
[----:B------:R1:W-:Y:S01]  /*57c10*/  LDGSTS.E [R3+0x20100], desc[UR8][R20.64], P3 ;  /* 0x2010000014037fae */ /* 0x0003e20009921848 */
[----:B------:R-:W-:-:S03]  /*57c20*/  IADD3 R22, P5, R22, UR16, RZ ;  /* 0x0000001016167c10 */ /* 0x000fc6000ffbe0ff */
[----:B------:R-:W3:Y:S01]  /*57c30*/  LDL.LU R69, [R1+0x1700] ;  /* 0x0017000001457983 */ /* 0x000ee20000300800 */
[----:B------:R-:W-:Y:S02]  /*57c40*/  IADD3.X R35, R35, UR7, RZ, P5, !PT ;  /* 0x0000000723237c10 */ /* 0x000fe4000affe4ff */
[----:B-1----:R-:W-:Y:S01]  /*57c50*/  MOV R20, R26 ;  /* 0x0000001a00147202 */ /* 0x002fe20000000f00 */
[----:B------:R-:W-:Y:S01]  /*57c60*/  IMAD.MOV.U32 R21, RZ, RZ, R27 ;  /* 0x000000ffff157224 */ /* 0x000fe200078e001b */
[----:B------:R-:W3:Y:S04]  /*57c70*/  LDL.LU R26, [R1+0x170c] ;  /* 0x00170c00011a7983 */ /* 0x000ee80000300800 */
[----:B------:R-:W3:Y:S04]  /*57c80*/  LDL.LU R27, [R1+0x1714] ;  /* 0x00171400011b7983 */ /* 0x000ee80000300800 */
[----:B------:R1:W-:Y:S04]  /*57c90*/  STL [R1+0x15fc], R34 ;  /* 0x0015fc2201007387 */ /* 0x0003e80000100800 */
[----:B------:R1:W-:Y:S04]  /*57ca0*/  LDGSTS.E [R3+0x20180], desc[UR8][R20.64], P0 ;  /* 0x2018000014037fae */ /* 0x0003e80008121848 */
[----:B------:R1:W-:Y:S04]  /*57cb0*/  STL [R1+0x15f8], R65 ;  /* 0x0015f84101007387 */ /* 0x0003e80000100800 */
[----:B------:R4:W-:Y:S01]  /*57cc0*/  STL [R1+0x1604], R22 ;  /* 0x0016041601007387 */ /* 0x0009e20000100800 */
[----:B-1----:R-:W-:-:S03]  /*57cd0*/  MOV R20, R34 ;  /* 0x0000002200147202 */ /* 0x002fc60000000f00 */
[----:B------:R-:W3:Y:S01]  /*57ce0*/  LDL.LU R34, [R1+0x1708] ;  /* 0x0017080001227983 */ /* 0x000ee20000300800 */
[----:B------:R-:W-:-:S03]  /*57cf0*/  IMAD.MOV.U32 R21, RZ, RZ, R65 ;  /* 0x000000ffff157224 */ /* 0x000fc600078e0041 */
[----:B------:R1:W-:Y:S04]  /*57d00*/  STL [R1+0x1600], R35 ;  /* 0x0016002301007387 */ /* 0x0003e80000100800 */
[----:B------:R-:W3:Y:S01]  /*57d10*/  LDL.LU R65, [R1+0x1710] ;  /* 0x0017100001417983 */ /* 0x000ee20000300800 */
[----:B------:R-:W-:-:S03]  /*57d20*/  IADD3 R64, P4, R64, UR16, RZ ;  /* 0x0000001040407c10 */ /* 0x000fc6000ff9e0ff */
[----:B------:R1:W-:Y:S01]  /*57d30*/  LDGSTS.E [R3+0x21000], desc[UR8][R20.64], P1 ;  /* 0x2100000014037fae */ /* 0x0003e20008921848 */
[----:B------:R-:W-:Y:S02]  /*57d40*/  IADD3.X R66, R66, UR7, RZ, P4, !PT ;  /* 0x0000000742427c10 */ /* 0x000fe4000a7fe4ff */
[----:B----4-:R-:W-:Y:S02]  /*57d50*/  IADD3 R23, P5, R23, UR16, RZ ;  /* 0x0000001017177c10 */ /* 0x010fe4000ffbe0ff */
[----:B-1----:R-:W-:Y:S01]  /*57d60*/  MOV R20, R22 ;  /* 0x0000001600147202 */ /* 0x002fe20000000f00 */
[----:B------:R-:W-:Y:S01]  /*57d70*/  IMAD.MOV.U32 R21, RZ, RZ, R35 ;  /* 0x000000ffff157224 */ /* 0x000fe200078e0023 */
[----:B------:R-:W4:Y:S01]  /*57d80*/  LDL.LU R22, [R1+0x17fc] ;  /* 0x0017fc0001167983 */ /* 0x000f220000300800 */
[----:B------:R-:W-:-:S03]  /*57d90*/  IADD3.X R25, R25, UR7, RZ, P5, !PT ;  /* 0x0000000719197c10 */ /* 0x000fc6000affe4ff */
[----:B------:R-:W4:Y:S04]  /*57da0*/  LDL.LU R35, [R1+0x1804] ;  /* 0x0018040001237983 */ /* 0x000f280000300800 */
        /* <DEDUP_REMOVED lines=16> */
[----:B-1----:R-:W-:Y:S01]  /*57eb0*/  MOV R20, R24 ;  /* 0x0000001800147202 */ /* 0x002fe20000000f00 */
[----:B------:R-:W-:Y:S01]  /*57ec0*/  STL [R1+0x16fc], R24 ;  /* 0x0016fc1801007387 */ /* 0x000fe20000100800 */
[----:B--2---:R-:W-:Y:S02]  /*57ed0*/  IADD3 R68, P5, R68, UR16, RZ ;  /* 0x0000001044447c10 */ /* 0x004fe4000ffbe0ff */
[----:B---3--:R-:W-:-:S05]  /*57ee0*/  IADD3.X R67, R67, UR7, RZ, P4, !PT ;  /* 0x0000000743437c10 */ /* 0x008fca000a7fe4ff */
[----:B------:R-:W-:Y:S01]  /*57ef0*/  IMAD.MOV.U32 R21, RZ, RZ, R67 ;  /* 0x000000ffff157224 */ /* 0x000fe200078e0043 */
[----:B------:R1:W-:Y:S01]  /*57f00*/  STL [R1+0x16f8], R67 ;  /* 0x0016f84301007387 */ /* 0x0003e20000100800 */
[----:B------:R-:W-:-:S03]  /*57f10*/  IADD3.X R69, R69, UR7, RZ, P5, !PT ;  /* 0x0000000745457c10 */ /* 0x000fc6000affe4ff */
[----:B------:R-:W-:Y:S04]  /*57f20*/  STL [R1+0x1704], R68 ;  /* 0x0017044401007387 */ /* 0x000fe80000100800 */
[----:B------:R2:W-:Y:S04]  /*57f30*/  LDGSTS.E [R3+0x22000], desc[UR8][R20.64], P1 ;  /* 0x2200000014037fae */ /* 0x0005e80008921848 */
[----:B-1----:R-:W3:Y:S01]  /*57f40*/  LDL.LU R67, [R1+0x1808] ;  /* 0x0018080001437983 */ /* 0x002ee20000300800 */
[----:B------:R-:W-:-:S03]  /*57f50*/  IADD3 R26, P4, R26, UR16, RZ ;  /* 0x000000101a1a7c10 */ /* 0x000fc6000ff9e0ff */
[----:B------:R-:W-:Y:S01]  /*57f60*/  STL [R1+0x1700], R69 ;  /* 0x0017004501007387 */ /* 0x000fe20000100800 */
[----:B------:R-:W-:Y:S02]  /*57f70*/  IADD3 R27, P5, R27, UR16, RZ ;  /* 0x000000101b1b7c10 */ /* 0x000fe4000ffbe0ff */
[----:B--2---:R-:W-:Y:S01]  /*57f80*/  MOV R20, R68 ;  /* 0x0000004400147202 */ /* 0x004fe20000000f00 */
[----:B------:R-:W-:Y:S01]  /*57f90*/  IMAD.MOV.U32 R21, RZ, RZ, R69 ;  /* 0x000000ffff157224 */ /* 0x000fe200078e0045 */
[----:B------:R-:W2:Y:S04]  /*57fa0*/  LDL.LU R24, [R1+0x1810] ;  /* 0x0018100001187983 */ /* 0x000ea80000300800 */
[----:B------:R1:W-:Y:S04]  /*57fb0*/  LDGSTS.E [R3+0x22080], desc[UR8][R20.64], P2 ;  /* 0x2208000014037fae */ /* 0x0003e80009121848 */
[----:B------:R-:W-:Y:S01]  /*57fc0*/  STL [R1+0x170c], R26 ;  /* 0x00170c1a01007387 */ /* 0x000fe20000100800 */
[----:B------:R-:W-:-:S02]  /*57fd0*/  IADD3.X R34, R34, UR7, RZ, P4, !PT ;  /* 0x0000000722227c10 */ /* 0x000fc4000a7fe4ff */
[----:B-1----:R-:W-:-:S03]  /*57fe0*/  MOV R20, R26 ;  /* 0x0000001a00147202 */ /* 0x002fc60000000f00 */
[----:B------:R-:W-:Y:S01]  /*57ff0*/  IMAD.MOV.U32 R21, RZ, RZ, R34 ;  /* 0x000000ffff157224 */ /* 0x000fe200078e0022 */
[----:B------:R1:W-:Y:S01]  /*58000*/  STL [R1+0x1708], R34 ;  /* 0x0017082201007387 */ /* 0x0003e20000100800 */
[----:B------:R-:W-:-:S03]  /*58010*/  IADD3.X R65, R65, UR7, RZ, P5, !PT ;  /* 0x0000000741417c10 */ /* 0x000fc6000affe4ff */
[----:B------:R-:W-:Y:S04]  /*58020*/  STL [R1+0x1714], R27 ;  /* 0x0017141b01007387 */ /* 0x000fe80000100800 */
[----:B------:R1:W-:Y:S04]  /*58030*/  LDGSTS.E [R3+0x22100], desc[UR8][R20.64], P3 ;  /* 0x2210000014037fae */ /* 0x0003e80009921848 */
[----:B-1----:R-:W2:Y:S04]  /*58040*/  LDL.LU R34, [R1+0x18fc] ;  /* 0x0018fc0001227983 */ /* 0x002ea80000300800 */
[----:B------:R1:W-:Y:S04]  /*58050*/  STL [R1+0x1710], R65 ;  /* 0x0017104101007387 */ /* 0x0003e80000100800 */
[----:B------:R-:W2:Y:S01]  /*58060*/  LDL.LU R26, [R1+0x1904] ;  /* 0x00190400011a7983 */ /* 0x000ea20000300800 */
[----:B------:R-:W-:-:S03]  /*58070*/  IMAD.MOV.U32 R21, RZ, RZ, R65 ;  /* 0x000000ffff157224 */ /* 0x000fc600078e0041 */
[----:B-1----:R-:W2:Y:S01]  /*58080*/  LDL.LU R65, [R1+0x18f8] ;  /* 0x0018f80001417983 */ /* 0x002ea20000300800 */
[----:B------:R-:W-:-:S03]  /*58090*/  MOV R20, R27 ;  /* 0x0000001b00147202 */ /* 0x000fc60000000f00 */
[----:B------:R-:W2:Y:S01]  /*580a0*/  LDL.LU R27, [R1+0x1900] ;  /* 0x00190000011b7983 */ /* 0x000ea20000300800 */
[----:B----4-:R-:W-:Y:S02]  /*580b0*/  IADD3 R22, P4, R22, UR16, RZ ;  /* 0x0000001016167c10 */ /* 0x010fe4000ff9e0ff */
[----:B------:R-:W-:Y:S01]  /*580c0*/  IADD3 R35, P5, R35, UR16, RZ ;  /* 0x0000001023237c10 */ /* 0x000fe2000ffbe0ff */
[----:B------:R1:W-:Y:S04]  /*580d0*/  LDGSTS.E [R3+0x22180], desc[UR8][R20.64], P0 ;  /* 0x2218000014037fae */ /* 0x0003e80008121848 */
[----:B------:R-:W-:Y:S01]  /*580e0*/  STL [R1+0x17fc], R22 ;  /* 0x0017fc1601007387 */ /* 0x000fe20000100800 */
[----:B------:R-:W-:Y:S02]  /*580f0*/  IADD3.X R64, R64, UR7, RZ, P4, !PT ;  /* 0x0000000740407c10 */ /* 0x000fe4000a7fe4ff */
        /* <DEDUP_REMOVED lines=9> */
[----:B----4-:R-:W-:-:S03]  /*58190*/  IMAD.MOV.U32 R21, RZ, RZ, R66 ;  /* 0x000000ffff157224 */ /* 0x010fc600078e0042 */
[----:B-1----:R-:W4:Y:S01]  /*581a0*/  LDL.LU R66, [R1+0x1908] ;  /* 0x0019080001427983 */ /* 0x002f220000300800 */
[----:B------:R-:W-:-:S03]  /*581b0*/  MOV R20, R35 ;  /* 0x0000002300147202 */ /* 0x000fc60000000f00 */
[----:B------:R-:W4:Y:S01]  /*581c0*/  LDL.LU R35, [R1+0x1910] ;  /* 0x0019100001237983 */ /* 0x000f220000300800 */
[----:B------:R-:W-:Y:S02]  /*581d0*/  IADD3 R25, P4, R25, UR16, RZ ;  /* 0x0000001019197c10 */ /* 0x000fe4000ff9e0ff */
[----:B------:R-:W-:Y:S01]  /*581e0*/  IADD3 R23, P5, R23, UR16, RZ ;  /* 0x0000001017177c10 */ /* 0x000fe2000ffbe0ff */
[----:B------:R1:W-:Y:S04]  /*581f0*/  LDGSTS.E [R3+0x23080], desc[UR8][R20.64], P2 ;  /* 0x2308000014037fae */ /* 0x0003e80009121848 */
[----:B------:R2:W-:Y:S01]  /*58200*/  STL [R1+0x180c], R25 ;  /* 0x00180c1901007387 */ /* 0x0005e20000100800 */
[----:B-1----:R-:W-:Y:S02]  /*58210*/  MOV R20, R25 ;  /* 0x0000001900147202 */ /* 0x002fe40000000f00 */
[----:B---3--:R-:W-:-:S05]  /*58220*/  IADD3.X R67, R67, UR7, RZ, P4, !PT ;  /* 0x0000000743437c10 */ /* 0x008fca000a7fe4ff */
[----:B------:R1:W-:Y:S01]  /*58230*/  STL [R1+0x1808], R67 ;  /* 0x0018084301007387 */ /* 0x0003e20000100800 */
[----:B--2---:R-:W-:-:S03]  /*58240*/  IADD3.X R24, R24, UR7, RZ, P5, !PT ;  /* 0x0000000718187c10 */ /* 0x004fc6000affe4ff */
[----:B------:R2:W-:Y:S01]  /*58250*/  STL [R1+0x1814], R23 ;  /* 0x0018141701007387 */ /* 0x0005e20000100800 */
[----:B------:R-:W-:-:S03]  /*58260*/  IMAD.MOV.U32 R21, RZ, RZ, R67 ;  /* 0x000000ffff157224 */ /* 0x000fc600078e0043 */
[----:B------:R-:W3:Y:S04]  /*58270*/  LDL.LU R25, [R1+0x19fc] ;  /* 0x0019fc0001197983 */ /* 0x000ee80000300800 */
[----:B------:R2:W-:Y:S04]  /*58280*/  STL [R1+0x1810], R24 ;  /* 0x0018101801007387 */ /* 0x0005e80000100800 */
[----:B------:R-:W3:Y:S04]  /*58290*/  LDL.LU R68, [R1+0x1a04] ;  /* 0x001a040001447983 */ /* 0x000ee80000300800 */
[----:B-1----:R-:W3:Y:S04]  /*582a0*/  LDL.LU R67, [R1+0x19f8] ;  /* 0x0019f80001437983 */ /* 0x002ee80000300800 */
[----:B------:R-:W3:Y:S04]  /*582b0*/  LDL.LU R69, [R1+0x1a00] ;  /* 0x001a000001457983 */ /* 0x000ee80000300800 */
[----:B------:R1:W-:Y:S01]  /*582c0*/  LDGSTS.E [R3+0x23100], desc[UR8][R20.64], P3 ;  /* 0x2310000014037fae */ /* 0x0003e20009921848 */
[----:B------:R-:W-:-:S02]  /*582d0*/  IADD3 R34, P4, R34, UR16, RZ ;  /* 0x0000001022227c10 */ /* 0x000fc4000ff9e0ff */
[----:B-1----:R-:W-:Y:S01]  /*582e0*/  MOV R20, R23 ;  /* 0x0000001700147202 */ /* 0x002fe20000000f00 */
[----:B------:R-:W-:Y:S01]  /*582f0*/  IMAD.MOV.U32 R21, RZ, RZ, R24 ;  /* 0x000000ffff157224 */ /* 0x000fe200078e0018 */
[----:B--2---:R-:W2:Y:S01]  /*58300*/  LDL.LU R23, [R1+0x1a0c] ;  /* 0x001a0c0001177983 */ /* 0x004ea20000300800 */
[----:B------:R-:W-:-:S03]  /*58310*/  IADD3 R26, P5, R26, UR16, RZ ;  /* 0x000000101a1a7c10 */ /* 0x000fc6000ffbe0ff */
[----:B------:R-:W2:Y:S01]  /*58320*/  LDL.LU R24, [R1+0x1a14] ;  /* 0x001a140001187983 */ /* 0x000ea20000300800 */
[----:B------:R-:W-:-:S03]  /*58330*/  IADD3.X R65, R65, UR7, RZ, P4, !PT ;  /* 0x0000000741417c10 */ /* 0x000fc6000a7fe4ff */
[----:B------:R1:W-:Y:S01]  /*58340*/  STL [R1+0x18fc], R34 ;  /* 0x0018fc2201007387 */ /* 0x0003e20000100800 */
[----:B------:R-:W-:-:S03]  /*58350*/  IADD3.X R27, R27, UR7, RZ, P5, !PT ;  /* 0x000000071b1b7c10 */ /* 0x000fc6000affe4ff */
[----:B------:R1:W-:Y:S04]  /*58360*/  LDGSTS.E [R3+0x23180], desc[UR8][R20.64], P0 ;  /* 0x2318000014037fae */ /* 0x0003e80008121848 */
[----:B------:R1:W-:Y:S04]  /*58370*/  STL [R1+0x18f8], R65 ;  /* 0x0018f84101007387 */ /* 0x0003e80000100800 */
[----:B------:R4:W-:Y:S01]  /*58380*/  STL [R1+0x1904], R26 ;  /* 0x0019041a01007387 */ /* 0x0009e20000100800 */
[----:B-1----:R-:W-:-:S03]  /*58390*/  MOV R20, R34 ;  /* 0x0000002200147202 */ /* 0x002fc60000000f00 */
[----:B------:R-:W2:Y:S01]  /*583a0*/  LDL.LU R34, [R1+0x1a08] ;  /* 0x001a080001227983 */ /* 0x000ea20000300800 */
[----:B------:R-:W-:-:S03]  /*583b0*/  IMAD.MOV.U32 R21, RZ, RZ, R65 ;  /* 0x000000ffff157224 */ /* 0x000fc600078e0041 */
[----:B------:R1:W-:Y:S04]  /*583c0*/  STL [R1+0x1900], R27 ;  /* 0x0019001b01007387 */ /* 0x0003e80000100800 */
[----:B------:R-:W2:Y:S04]  /*583d0*/  LDL.LU R65, [R1+0x1a10] ;  /* 0x001a100001417983 */ /* 0x000ea80000300800 */
[----:B------:R1:W-:Y:S01]  /*583e0*/  LDGSTS.E [R3+0x24000], desc[UR8][R20.64], P1 ;  /* 0x2400000014037fae */ /* 0x0003e20008921848 */
[----:B------:R-:W-:Y:S02]  /*583f0*/  IADD3 R64, P4, R64, UR16, RZ ;  /* 0x0000001040407c10 */ /* 0x000fe4000ff9e0ff */
[----:B-1----:R-:W-:Y:S01]  /*58400*/  MOV R20, R26 ;  /* 0x0000001a00147202 */ /* 0x002fe20000000f00 */
[----:B------:R-:W-:Y:S01]  /*58410*/  IMAD.MOV.U32 R21, RZ, RZ, R27 ;  /* 0x000000ffff157224 */ /* 0x000fe200078e001b */
[----:B----4-:R-:W4:Y:S01]  /*58420*/  LDL.LU R26, [R1+0x1afc] ;  /* 0x001afc00011a7983 */ /* 0x010f220000300800 */
[----:B------:R-:W-:-:S03]  /*58430*/  IADD3 R22, P5, R22, UR16, RZ ;  /* 0x0000001016167c10 */ /* 0x000fc6000ffbe0ff */
[----:B------:R-:W4:Y:S01]  /*58440*/  LDL.LU R27, [R1+0x1b04] ;  /* 0x001b0400011b7983 */ /* 0x000f220000300800 */
[----:B------:R-:W-:-:S03]  /*58450*/  IADD3.X R66, R66, UR7, RZ, P4, !PT ;  /* 0x0000000742427c10 */ /* 0x000fc6000a7fe4ff */
[----:B------:R1:W-:Y:S01]  /*58460*/  STL [R1+0x190c], R64 ;  /* 0x00190c4001007387 */ /* 0x0003e20000100800 */
[----:B------:R-:W-:-:S03]  /*58470*/  IADD3.X R35, R35, UR7, RZ, P5, !PT ;  /* 0x0000000723237c10 */ /* 0x000fc6000affe4ff */
        /* <DEDUP_REMOVED lines=14> */
[----:B---3--:R-:W-:Y:S02]  /*58560*/  IADD3 R25, P4, R25, UR16, RZ ;  /* 0x0000001019197c10 */ /* 0x008fe4000ff9e0ff */
[----:B------:R-:W-:-:S02]  /*58570*/  IADD3 R68, P5, R68, UR16, RZ ;  /* 0x0000001044447c10 */ /* 0x000fc4000ffbe0ff */
[----:B------:R-:W-:Y:S01]  /*58580*/  IADD3.X R67, R67, UR7, RZ, P4, !PT ;  /* 0x0000000743437c10 */ /* 0x000fe2000a7fe4ff */
[----:B------:R-:W-:Y:S01]  /*58590*/  STL [R1+0x19fc], R25 ;  /* 0x0019fc1901007387 */ /* 0x000fe20000100800 */
[----:B-1----:R-:W-:Y:S02]  /*585a0*/  MOV R20, R25 ;  /* 0x0000001900147202 */ /* 0x002fe40000000f00 */
[----:B------:R-:W-:Y:S01]  /*585b0*/  IADD3.X R69, R69, UR7, RZ, P5, !PT ;  /* 0x0000000745457c10 */ /* 0x000fe2000affe4ff */
[----:B------:R1:W-:Y:S01]  /*585c0*/  STL [R1+0x19f8], R67 ;  /* 0x0019f84301007387 */ /* 0x0003e20000100800 */
[----:B------:R-:W-:-:S03]  /*585d0*/  IMAD.MOV.U32 R21, RZ, RZ, R67 ;  /* 0x000000ffff157224 */ /* 0x000fc600078e0043 */
[----:B------:R-:W-:Y:S04]  /*585e0*/  STL [R1+0x1a04], R68 ;  /* 0x001a044401007387 */ /* 0x000fe80000100800 */
[----:B------:R3:W-:Y:S04]  /*585f0*/  LDGSTS.E [R3+0x25000], desc[UR8][R20.64], P1 ;  /* 0x2500000014037fae */ /* 0x0007e80008921848 */
[----:B-1----:R-:W4:Y:S04]  /*58600*/  LDL.LU R67, [R1+0x1b08] ;  /* 0x001b080001437983 */ /* 0x002f280000300800 */
[----:B------:R-:W-:Y:S01]  /*58610*/  STL [R1+0x1a00], R69 ;  /* 0x001a004501007387 */ /* 0x000fe20000100800 */
[----:B--2---:R-:W-:-:S03]  /*58620*/  IADD3 R23, P4, R23, UR16, RZ ;  /* 0x0000001017177c10 */ /* 0x004fc6000ff9e0ff */
[----:B------:R-:W2:Y:S01]  /*58630*/  LDL.LU R25, [R1+0x1b10] ;  /* 0x001b100001197983 */ /* 0x000ea20000300800 */
[----:B---3--:R-:W-:Y:S01]  /*58640*/  MOV R20, R68 ;  /* 0x0000004400147202 */ /* 0x008fe20000000f00 */
[----:B------:R-:W-:Y:S01]  /*58650*/  IMAD.MOV.U32 R21, RZ, RZ, R69 ;  /* 0x000000ffff157224 */ /* 0x000fe200078e0045 */
[----:B------:R-:W-:Y:S01]  /*58660*/  IADD3 R24, P5, R24, UR16, RZ ;  /* 0x0000001018187c10 */ /* 0x000fe2000ffbe0ff */
[----:B------:R-:W-:Y:S04]  /*58670*/  STL [R1+0x1a0c], R23 ;  /* 0x001a0c1701007387 */ /* 0x000fe80000100800 */
[----:B------:R1:W-:Y:S02]  /*58680*/  LDGSTS.E [R3+0x25080], desc[UR8][R20.64], P2 ;  /* 0x2508000014037fae */ /* 0x0003e40009121848 */
[----:B-1----:R-:W-:-:S02]  /*58690*/  MOV R20, R23 ;  /* 0x0000001700147202 */ /* 0x002fc40000000f00 */
[----:B------:R-:W-:-:S05]  /*586a0*/  IADD3.X R34, R34, UR7, RZ, P4, !PT ;  /* 0x0000000722227c10 */ /* 0x000fca000a7fe4ff */
        /* <DEDUP_REMOVED lines=8> */
[----:B---3--:R-:W-:Y:S01]  /*58730*/  IMAD.MOV.U32 R21, RZ, RZ, R65 ;  /* 0x000000ffff157224 */ /* 0x008fe200078e0041 */
[----:B------:R-:W-:-:S02]  /*58740*/  MOV R20, R24 ;  /* 0x0000001800147202 */ /* 0x000fc40000000f00 */
[----:B-1----:R-:W3:Y:S04]  /*58750*/  LDL.LU R65, [R1+0x1bf8] ;  /* 0x001bf80001417983 */ /* 0x002ee80000300800 */
[----:B------:R-:W3:Y:S01]  /*58760*/  LDL.LU R24, [R1+0x1c00] ;  /* 0x001c000001187983 */ /* 0x000ee20000300800 */
[----:B----4-:R-:W-:Y:S02]  /*58770*/  IADD3 R26, P4, R26, UR16, RZ ;  /* 0x000000101a1a7c10 */ /* 0x010fe4000ff9e0ff */
[----:B------:R-:W-:Y:S01]  /*58780*/  IADD3 R27, P5, R27, UR16, RZ ;  /* 0x000000101b1b7c10 */ /* 0x000fe2000ffbe0ff */
        /* <DEDUP_REMOVED lines=9> */
[----:B-1----:R-:W3:Y:S04]  /*58820*/  LDL.LU R64, [R1+0x1c0c] ;  /* 0x001c0c0001407983 */ /* 0x002ee80000300800 */
[----:B------:R1:W-:Y:S04]  /*58830*/  STL [R1+0x1b00], R66 ;  /* 0x001b004201007387 */ /* 0x0003e80000100800 */
[----:B------:R-:W3:Y:S01]  /*58840*/  LDL.LU R26, [R1+0x1c14] ;  /* 0x001c1400011a7983 */ /* 0x000ee20000300800 */
[----:B----4-:R-:W-:Y:S01]  /*58850*/  IMAD.MOV.U32 R21, RZ, RZ, R66 ;  /* 0x000000ffff157224 */ /* 0x010fe200078e0042 */
[----:B------:R-:W-:-:S02]  /*58860*/  MOV R20, R27 ;  /* 0x0000001b00147202 */ /* 0x000fc40000000f00 */
[----:B-1----:R-:W4:Y:S04]  /*58870*/  LDL.LU R66, [R1+0x1c08] ;  /* 0x001c080001427983 */ /* 0x002f280000300800 */
[----:B------:R-:W4:Y:S01]  /*58880*/  LDL.LU R27, [R1+0x1c10] ;  /* 0x001c1000011b7983 */ /* 0x000f220000300800 */
[----:B------:R-:W-:Y:S02]  /*58890*/  IADD3 R35, P4, R35, UR16, RZ ;  /* 0x0000001023237c10 */ /* 0x000fe4000ff9e0ff */
[----:B------:R-:W-:Y:S01]  /*588a0*/  IADD3 R22, P5, R22, UR16, RZ ;  /* 0x0000001016167c10 */ /* 0x000fe2000ffbe0ff */
[----:B------:R1:W-:Y:S04]  /*588b0*/  LDGSTS.E [R3+0x26080], desc[UR8][R20.64], P2 ;  /* 0x2608000014037fae */ /* 0x0003e80009121848 */
[----:B------:R2:W-:Y:S01]  /*588c0*/  STL [R1+0x1b0c], R35 ;  /* 0x001b0c2301007387 */ /* 0x0005e20000100800 */
[----:B-1----:R-:W-:-:S02]  /*588d0*/  MOV R20, R35 ;  /* 0x0000002300147202 */ /* 0x002fc40000000f00 */
[----:B------:R-:W-:-:S05]  /*588e0*/  IADD3.X R67, R67, UR7, RZ, P4, !PT ;  /* 0x0000000743437c10 */ /* 0x000fca000a7fe4ff */
[----:B------:R-:W-:Y:S01]  /*588f0*/  STL [R1+0x1b08], R67 ;  /* 0x001b084301007387 */ /* 0x000fe20000100800 */
[----:B--2---:R-:W-:-:S03]  /*58900*/  IADD3.X R25, R25, UR7, RZ, P5, !PT ;  /* 0x0000000719197c10 */ /* 0x004fc6000affe4ff */
[----:B------:R1:W-:Y:S01]  /*58910*/  STL [R1+0x1b14], R22 ;  /* 0x001b141601007387 */ /* 0x0003e20000100800 */
[----:B------:R-:W-:-:S03]  /*58920*/  IMAD.MOV.U32 R21, RZ, RZ, R67 ;  /* 0x000000ffff157224 */ /* 0x000fc600078e0043 */
[----:B------:R2:W-:Y:S04]  /*58930*/  STL [R1+0x1b10], R25 ;  /* 0x001b101901007387 */ /* 0x0005e80000100800 */
[----:B------:R-:W4:Y:S04]  /*58940*/  LDL.LU R69, [R1+0x1518] ;  /* 0x0015180001457983 */ /* 0x000f280000300800 */
[----:B------:R-:W4:Y:S04]  /*58950*/  LDL.LU R68, [R1+0x151c] ;  /* 0x00151c0001447983 */ /* 0x000f280000300800 */
[----:B------:R1:W-:Y:S04]  /*58960*/  LDGSTS.E [R3+0x26100], desc[UR8][R20.64], P3 ;  /* 0x2610000014037fae */ /* 0x0003e80009921848 */
[----:B------:R-:W4:Y:S01]  /*58970*/  LDL.LU R35, [R1+0x1520] ;  /* 0x0015200001237983 */ /* 0x000f220000300800 */
[----:B-1----:R-:W-:Y:S01]  /*58980*/  MOV R20, R22 ;  /* 0x0000001600147202 */ /* 0x002fe20000000f00 */
[----:B------:R-:W-:-:S02]  /*58990*/  IMAD.MOV.U32 R21, RZ, RZ, R25 ;  /* 0x000000ffff157224 */ /* 0x000fc400078e0019 */
[----:B------:R-:W4:Y:S04]  /*589a0*/  LDL.LU R22, [R1+0x1524] ;  /* 0x0015240001167983 */ /* 0x000f280000300800 */
[----:B------:R-:W4:Y:S04]  /*589b0*/  LDL.LU R67, [R1+0x1528] ;  /* 0x0015280001437983 */ /* 0x000f280000300800 */
[----:B--2---:R-:W2:Y:S01]  /*589c0*/  LDL.LU R25, [R1+0x152c] ;  /* 0x00152c0001197983 */ /* 0x004ea20000300800 */
[----:B------:R-:W-:-:S03]  /*589d0*/  IADD3 R34, P4, R34, UR16, RZ ;  /* 0x0000001022227c10 */ /* 0x000fc6000ff9e0ff */
[----:B------:R1:W-:Y:S01]  /*589e0*/  LDGSTS.E [R3+0x26180], desc[UR8][R20.64], P0 ;  /* 0x2618000014037fae */ /* 0x0003e20008121848 */
[----:B------:R-:W-:Y:S02]  /*589f0*/  IADD3 R23, P5, R23, UR16, RZ ;  /* 0x0000001017177c10 */ /* 0x000fe4000ffbe0ff */
[----:B---3--:R-:W-:Y:S02]  /*58a00*/  IADD3.X R65, R65, UR7, RZ, P4, !PT ;  /* 0x0000000741417c10 */ /* 0x008fe4000a7fe4ff */
[----:B-1----:R-:W-:Y:S02]  /*58a10*/  MOV R20, R34 ;  /* 0x0000002200147202 */ /* 0x002fe40000000f00 */
[----:B------:R-:W-:Y:S01]  /*58a20*/  IADD3.X R24, R24, UR7, RZ, P5, !PT ;  /* 0x0000000718187c10 */ /* 0x000fe2000affe4ff */
[----:B------:R-:W-:Y:S01]  /*58a30*/  IMAD.MOV.U32 R21, RZ, RZ, R65 ;  /* 0x000000ffff157224 */ /* 0x000fe200078e0041 */
[----:B------:R1:W-:Y:S04]  /*58a40*/  STL [R1+0x1bfc], R34 ;  /* 0x001bfc2201007387 */ /* 0x0003e80000100800 */
[----:B------:R-:W-:Y:S04]  /*58a50*/  STL [R1+0x1bf8], R65 ;  /* 0x001bf84101007387 */ /* 0x000fe80000100800 */
[----:B------:R3:W-:Y:S04]  /*58a60*/  STL [R1+0x1c04], R23 ;  /* 0x001c041701007387 */ /* 0x0007e80000100800 */
[----:B------:R3:W-:Y:S04]  /*58a70*/  LDGSTS.E [R3+0x27000], desc[UR8][R20.64], P1 ;  /* 0x2700000014037fae */ /* 0x0007e80008921848 */
[----:B------:R3:W-:Y:S04]  /*58a80*/  STL [R1+0x1c00], R24 ;  /* 0x001c001801007387 */ /* 0x0007e80000100800 */
[----:B-1----:R-:W2:Y:S01]  /*58a90*/  LDL.LU R34, [R1+0x1530] ;  /* 0x0015300001227983 */ /* 0x002ea20000300800 */
[----:B---3--:R-:W-:-:S03]  /*58aa0*/  MOV R20, R23 ;  /* 0x0000001700147202 */ /* 0x008fc60000000f00 */
[----:B------:R-:W3:Y:S01]  /*58ab0*/  LDL.LU R23, [R1+0x1534] ;  /* 0x0015340001177983 */ /* 0x000ee20000300800 */
[----:B------:R-:W-:-:S03]  /*58ac0*/  IMAD.MOV.U32 R21, RZ, RZ, R24 ;  /* 0x000000ffff157224 */ /* 0x000fc600078e0018 */
[----:B------:R-:W3:Y:S04]  /*58ad0*/  LDL.LU R65, [R1+0x1618] ;  /* 0x0016180001417983 */ /* 0x000ee80000300800 */
[----:B------:R-:W3:Y:S01]  /*58ae0*/  LDL.LU R24, [R1+0x161c] ;  /* 0x00161c0001187983 */ /* 0x000ee20000300800 */
[----:B------:R-:W-:-:S03]  /*58af0*/  IADD3 R64, P4, R64, UR16, RZ ;  /* 0x0000001040407c10 */ /* 0x000fc6000ff9e0ff */
[----:B------:R1:W-:Y:S01]  /*58b00*/  LDGSTS.E [R3+0x27080], desc[UR8][R20.64], P2 ;  /* 0x2708000014037fae */ /* 0x0003e20009121848 */
[----:B------:R-:W-:Y:S02]  /*58b10*/  IADD3 R26, P5, R26, UR16, RZ ;  /* 0x000000101a1a7c10 */ /* 0x000fe4000ffbe0ff */
[----:B----4-:R-:W-:Y:S01]  /*58b20*/  IADD3.X R66, R66, UR7, RZ, P4, !PT ;  /* 0x0000000742427c10 */ /* 0x010fe2000a7fe4ff */
[----:B------:R-:W-:Y:S01]  /*58b30*/  STL [R1+0x1c0c], R64 ;  /* 0x001c0c4001007387 */ /* 0x000fe20000100800 */
[----:B------:R-:W-:-:S03]  /*58b40*/  IADD3.X R27, R27, UR7, RZ, P5, !PT ;  /* 0x000000071b1b7c10 */ /* 0x000fc6000affe4ff */
[----:B-1----:R-:W-:Y:S01]  /*58b50*/  IMAD.MOV.U32 R21, RZ, RZ, R66 ;  /* 0x000000ffff157224 */ /* 0x002fe200078e0042 */
[----:B------:R-:W-:Y:S01]  /*58b60*/  MOV R20, R64 ;  /* 0x0000004000147202 */ /* 0x000fe20000000f00 */
[----:B------:R1:W-:Y:S04]  /*58b70*/  STL [R1+0x1c08], R66 ;  /* 0x001c084201007387 */ /* 0x0003e80000100800 */
[----:B------:R4:W-:Y:S04]  /*58b80*/  STL [R1+0x1c14], R26 ;  /* 0x001c141a01007387 */ /* 0x0009e80000100800 */
[----:B------:R4:W-:Y:S04]  /*58b90*/  LDGSTS.E [R3+0x27100], desc[UR8][R20.64], P3 ;  /* 0x2710000014037fae */ /* 0x0009e80009921848 */
[----:B------:R4:W-:Y:S04]  /*58ba0*/  STL [R1+0x1c10], R27 ;  /* 0x001c101b01007387 */ /* 0x0009e80000100800 */
[----:B-1----:R-:W3:Y:S01]  /*58bb0*/  LDL.LU R66, [R1+0x1620] ;  /* 0x0016200001427983 */ /* 0x002ee20000300800 */
[----:B----4-:R-:W-:-:S03]  /*58bc0*/  MOV R20, R26 ;  /* 0x0000001a00147202 */ /* 0x010fc60000000f00 */
[----:B------:R-:W4:Y:S01]  /*58bd0*/  LDL.LU R26, [R1+0x1624] ;  /* 0x00162400011a7983 */ /* 0x000f220000300800 */
[----:B------:R-:W-:-:S03]  /*58be0*/  IMAD.MOV.U32 R21, RZ, RZ, R27 ;  /* 0x000000ffff157224 */ /* 0x000fc600078e001b */
[----:B------:R-:W4:Y:S04]  /*58bf0*/  LDL.LU R64, [R1+0x1628] ;  /* 0x0016280001407983 */ /* 0x000f280000300800 */
[----:B------:R-:W4:Y:S04]  /*58c00*/  LDL.LU R27, [R1+0x162c] ;  /* 0x00162c00011b7983 */ /* 0x000f280000300800 */
[----:B------:R1:W-:Y:S02]  /*58c10*/  LDGSTS.E [R3+0x27180], desc[UR8][R20.64], P0 ;  /* 0x2718000014037fae */ /* 0x0003e40008121848 */
[----:B-1----:R-:W-:-:S04]  /*58c20*/  LOP3.LUT R3, R32, 0x10, RZ, 0x3c, !PT ;  /* 0x0000001020037812 */ /* 0x002fc800078e3cff */
[----:B------:R-:W-:Y:S02]  /*58c30*/  IADD3 R3, R3, UR14, RZ ;  /* 0x0000000e03037c10 */ /* 0x000fe4000fffe0ff */
[----:B------:R-:W-:-:S04]  /*58c40*/  IADD3 R68, P4, R68, UR16, RZ ;  /* 0x0000001044447c10 */ /* 0x000fc8000ff9e0ff */
[----:B------:R-:W-:Y:S01]  /*58c50*/  IADD3.X R69, R69, UR7, RZ, P4, !PT ;  /* 0x0000000745457c10 */ /* 0x000fe2000a7fe4ff */
[----:B------:R-:W-:-:S03]  /*58c60*/  IMAD.MOV.U32 R20, RZ, RZ, R68 ;  /* 0x000000ffff147224 */ /* 0x000fc600078e0044 */
[----:B------:R-:W-:Y:S01]  /*58c70*/  MOV R21, R69 ;  /* 0x0000004500157202 */ /* 0x000fe20000000f00 */
[----:B------:R-:W-:Y:S01]  /*58c80*/  STL [R1+0x151c], R68 ;  /* 0x00151c4401007387 */ /* 0x000fe20000100800 */
[----:B------:R-:W-:-:S03]  /*58c90*/  IADD3 R22, P4, R22, UR16, RZ ;  /* 0x0000001016167c10 */ /* 0x000fc6000ff9e0ff */
[----:B------:R-:W-:Y:S01]  /*58ca0*/  STL [R1+0x1518], R69 ;  /* 0x0015184501007387 */ /* 0x000fe20000100800 */
[----:B------:R-:W-:-:S03]  /*58cb0*/  IADD3.X R35, R35, UR7, RZ, P4, !PT ;  /* 0x0000000723237c10 */ /* 0x000fc6000a7fe4ff */
[----:B------:R1:W-:Y:S01]  /*58cc0*/  LDGSTS.E [R3+0x20200], desc[UR8][R20.64], P1 ;  /* 0x2020000014037fae */ /* 0x0003e20008921848 */
[----:B--2---:R-:W-:-:S03]  /*58cd0*/  IADD3 R25, P5, R25, UR16, RZ ;  /* 0x0000001019197c10 */ /* 0x004fc6000ffbe0ff */
[----:B------:R-:W-:Y:S01]  /*58ce0*/  STL [R1+0x1524], R22 ;  /* 0x0015241601007387 */ /* 0x000fe20000100800 */
[----:B------:R-:W-:-:S03]  /*58cf0*/  IADD3.X R67, R67, UR7, RZ, P5, !PT ;  /* 0x0000000743437c10 */ /* 0x000fc6000affe4ff */
[----:B------:R2:W-:Y:S01]  /*58d00*/  STL [R1+0x1520], R35 ;  /* 0x0015202301007387 */ /* 0x0005e20000100800 */
[----:B-1----:R-:W-:Y:S01]  /*58d10*/  IMAD.MOV.U32 R20, RZ, RZ, R22 ;  /* 0x000000ffff147224 */ /* 0x002fe200078e0016 */
[----:B------:R-:W-:Y:S02]  /*58d20*/  MOV R21, R35 ;  /* 0x0000002300157202 */ /* 0x000fe40000000f00 */
[----:B------:R-:W-:Y:S04]  /*58d30*/  STL [R1+0x152c], R25 ;  /* 0x00152c1901007387 */ /* 0x000fe80000100800 */
[----:B--2---:R-:W2:Y:S04]  /*58d40*/  LDL.LU R35, [R1+0x1634] ;  /* 0x0016340001237983 */ /* 0x004ea80000300800 */
[----:B------:R1:W-:Y:S04]  /*58d50*/  STL [R1+0x1528], R67 ;  /* 0x0015284301007387 */ /* 0x0003e80000100800 */
[----:B------:R1:W-:Y:S04]  /*58d60*/  LDGSTS.E [R3+0x20280], desc[UR8][R20.64], P2 ;  /* 0x2028000014037fae */ /* 0x0003e80009121848 */
[----:B------:R-:W2:Y:S01]  /*58d70*/  LDL.LU R22, [R1+0x171c] ;  /* 0x00171c0001167983 */ /* 0x000ea20000300800 */
[----:B-1----:R-:W-:Y:S01]  /*58d80*/  MOV R21, R67 ;  /* 0x0000004300157202 */ /* 0x002fe20000000f00 */
[----:B------:R-:W-:-:S02]  /*58d90*/  IMAD.MOV.U32 R20, RZ, RZ, R25 ;  /* 0x000000ffff147224 */ /* 0x000fc400078e0019 */
[----:B------:R-:W2:Y:S04]  /*58da0*/  LDL.LU R67, [R1+0x1630] ;  /* 0x0016300001437983 */ /* 0x000ea80000300800 */
[----:B------:R-:W2:Y:S04]  /*58db0*/  LDL.LU R25, [R1+0x1718] ;  /* 0x0017180001197983 */ /* 0x000ea80000300800 */
[----:B------:R1:W-:Y:S01]  /*58dc0*/  LDGSTS.E [R3+0x20300], desc[UR8][R20.64], P3 ;  /* 0x2030000014037fae */ /* 0x0003e20009921848 */
[----:B---3--:R-:W-:-:S04]  /*58dd0*/  IADD3 R23, P4, R23, UR16, RZ ;  /* 0x0000001017177c10 */ /* 0x008fc8000ff9e0ff */
[----:B------:R-:W-:Y:S02]  /*58de0*/  IADD3.X R34, R34, UR7, RZ, P4, !PT ;  /* 0x0000000722227c10 */ /* 0x000fe4000a7fe4ff */
[----:B------:R-:W-:Y:S01]  /*58df0*/  IADD3 R24, P5, R24, UR16, RZ ;  /* 0x0000001018187c10 */ /* 0x000fe2000ffbe0ff */
[----:B------:R-:W-:Y:S01]  /*58e00*/  STL [R1+0x1534], R23 ;  /* 0x0015341701007387 */ /* 0x000fe20000100800 */
[----:B-1----:R-:W-:Y:S01]  /*58e10*/  IMAD.MOV.U32 R20, RZ, RZ, R23 ;  /* 0x000000ffff147224 */ /* 0x002fe200078e0017 */
[----:B------:R-:W-:Y:S02]  /*58e20*/  MOV R21, R34 ;  /* 0x0000002200157202 */ /* 0x000fe40000000f00 */
[----:B------:R-:W-:Y:S01]  /*58e30*/  IADD3.X R65, R65, UR7, RZ, P5, !PT ;  /* 0x0000000741417c10 */ /* 0x000fe2000affe4ff */
[----:B------:R1:W-:Y:S04]  /*58e40*/  STL [R1+0x1530], R34 ;  /* 0x0015302201007387 */ /* 0x0003e80000100800 */
[----:B------:R-:W-:Y:S04]  /*58e50*/  STL [R1+0x161c], R24 ;  /* 0x00161c1801007387 */ /* 0x000fe80000100800 */
[----:B------:R3:W-:Y:S04]  /*58e60*/  LDGSTS.E [R3+0x20380], desc[UR8][R20.64], P0 ;  /* 0x2038000014037fae */ /* 0x0007e80008121848 */
[----:B-1----:R-:W2:Y:S04]  /*58e70*/  LDL.LU R34, [R1+0x1724] ;  /* 0x0017240001227983 */ /* 0x002ea80000300800 */
[----:B------:R1:W-:Y:S04]  /*58e80*/  STL [R1+0x1618], R65 ;  /* 0x0016184101007387 */ /* 0x0003e80000100800 */
[----:B------:R-:W2:Y:S01]  /*58e90*/  LDL.LU R23, [R1+0x172c] ;  /* 0x00172c0001177983 */ /* 0x000ea20000300800 */
[----:B---3--:R-:W-:Y:S01]  /*58ea0*/  MOV R21, R65 ;  /* 0x0000004100157202 */ /* 0x008fe20000000f00 */
[----:B------:R-:W-:-:S02]  /*58eb0*/  IMAD.MOV.U32 R20, RZ, RZ, R24 ;  /* 0x000000ffff147224 */ /* 0x000fc400078e0018 */
[----:B-1----:R-:W3:Y:S04]  /*58ec0*/  LDL.LU R65, [R1+0x1720] ;  /* 0x0017200001417983 */ /* 0x002ee80000300800 */
[----:B------:R-:W3:Y:S04]  /*58ed0*/  LDL.LU R24, [R1+0x1728] ;  /* 0x0017280001187983 */ /* 0x000ee80000300800 */
[----:B------:R1:W-:Y:S01]  /*58ee0*/  LDGSTS.E [R3+0x21200], desc[UR8][R20.64], P1 ;  /* 0x2120000014037fae */ /* 0x0003e20008921848 */
[----:B----4-:R-:W-:-:S04]  /*58ef0*/  IADD3 R26, P4, R26, UR16, RZ ;  /* 0x000000101a1a7c10 */ /* 0x010fc8000ff9e0ff */
[----:B------:R-:W-:Y:S02]  /*58f00*/  IADD3.X R66, R66, UR7, RZ, P4, !PT ;  /* 0x0000000742427c10 */ /* 0x000fe4000a7fe4ff */
[----:B------:R-:W-:Y:S01]  /*58f10*/  IADD3 R27, P5, R27, UR16, RZ ;  /* 0x000000101b1b7c10 */ /* 0x000fe2000ffbe0ff */
[----:B------:R4:W-:Y:S01]  /*58f20*/  STL [R1+0x1624], R26 ;  /* 0x0016241a01007387 */ /* 0x0009e20000100800 */
[----:B-1----:R-:W-:Y:S02]  /*58f30*/  IMAD.MOV.U32 R20, RZ, RZ, R26 ;  /* 0x000000ffff147224 */ /* 0x002fe400078e001a */
[----:B------:R-:W-:Y:S01]  /*58f40*/  IADD3.X R64, R64, UR7, RZ, P5, !PT ;  /* 0x0000000740407c10 */ /* 0x000fe2000affe4ff */
[----:B------:R-:W-:Y:S01]  /*58f50*/  STL [R1+0x1620], R66 ;  /* 0x0016204201007387 */ /* 0x000fe20000100800 */
[----:B------:R-:W-:-:S03]  /*58f60*/  MOV R21, R66 ;  /* 0x0000004200157202 */ /* 0x000fc60000000f00 */
[----:B------:R-:W-:Y:S04]  /*58f70*/  STL [R1+0x162c], R27 ;  /* 0x00162c1b01007387 */ /* 0x000fe80000100800 */
[----:B----4-:R-:W4:Y:S04]  /*58f80*/  LDL.LU R26, [R1+0x1734] ;  /* 0x00173400011a7983 */ /* 0x010f280000300800 */
[----:B------:R1:W-:Y:S04]  /*58f90*/  STL [R1+0x1628], R64 ;  /* 0x0016284001007387 */ /* 0x0003e80000100800 */
[----:B------:R1:W-:Y:S04]  /*58fa0*/  LDGSTS.E [R3+0x21280], desc[UR8][R20.64], P2 ;  /* 0x2128000014037fae */ /* 0x0003e80009121848 */
[----:B------:R-:W4:Y:S01]  /*58fb0*/  LDL.LU R68, [R1+0x181c] ;  /* 0x00181c0001447983 */ /* 0x000f220000300800 */
[----:B-1----:R-:W-:-:S03]  /*58fc0*/  MOV R21, R64 ;  /* 0x0000004000157202 */ /* 0x002fc60000000f00 */
[----:B------:R-:W4:Y:S04]  /*58fd0*/  LDL.LU R64, [R1+0x1730] ;  /* 0x0017300001407983 */ /* 0x000f280000300800 */
[----:B------:R-:W4:Y:S01]  /*58fe0*/  LDL.LU R69, [R1+0x1818] ;  /* 0x0018180001457983 */ /* 0x000f220000300800 */
[----:B------:R-:W-:-:S03]  /*58ff0*/  IMAD.MOV.U32 R20, RZ, RZ, R27 ;  /* 0x000000ffff147224 */ /* 0x000fc600078e001b */
[----:B------:R-:W4:Y:S04]  /*59000*/  LDL.LU R27, [R1+0x1824] ;  /* 0x00182400011b7983 */ /* 0x000f280000300800 */
[----:B------:R-:W4:Y:S04]  /*59010*/  LDL.LU R66, [R1+0x182c] ;  /* 0x00182c0001427983 */ /* 0x000f280000300800 */
[----:B------:R1:W-:Y:S01]  /*59020*/  LDGSTS.E [R3+0x21300], desc[UR8][R20.64], P3 ;  /* 0x2130000014037fae */ /* 0x0003e20009921848 */
[----:B--2---:R-:W-:-:S05]  /*59030*/  IADD3 R35, P4, R35, UR16, RZ ;  /* 0x0000001023237c10 */ /* 0x004fca000ff9e0ff */
[----:B------:R2:W-:Y:S01]  /*59040*/  STL [R1+0x1634], R35 ;  /* 0x0016342301007387 */ /* 0x0005e20000100800 */
[----:B-1----:R-:W-:Y:S01]  /*59050*/  IMAD.MOV.U32 R20, RZ, RZ, R35 ;  /* 0x000000ffff147224 */ /* 0x002fe200078e0023 */
[----:B------:R-:W-:Y:S02]  /*59060*/  IADD3 R22, P5, R22, UR16, RZ ;  /* 0x0000001016167c10 */ /* 0x000fe4000ffbe0ff */
[----:B------:R-:W-:Y:S02]  /*59070*/  IADD3.X R67, R67, UR7, RZ, P4, !PT ;  /* 0x0000000743437c10 */ /* 0x000fe4000a7fe4ff */
[----:B------:R-:W-:-:S03]  /*59080*/  IADD3.X R25, R25, UR7, RZ, P5, !PT ;  /* 0x0000000719197c10 */ /* 0x000fc6000affe4ff */
[----:B------:R1:W-:Y:S01]  /*59090*/  STL [R1+0x1630], R67 ;  /* 0x0016304301007387 */ /* 0x0003e20000100800 */
[----:B------:R-:W-:-:S03]  /*590a0*/  MOV R21, R67 ;  /* 0x0000004300157202 */ /* 0x000fc60000000f00 */
[----:B------:R1:W-:Y:S04]  /*590b0*/  STL [R1+0x171c], R22 ;  /* 0x00171c1601007387 */ /* 0x0003e80000100800 */
[----:B--2---:R-:W2:Y:S04]  /*590c0*/  LDL.LU R35, [R1+0x1820] ;  /* 0x0018200001237983 */ /* 0x004ea80000300800 */
[----:B------:R3:W-:Y:S04]  /*590d0*/  STL [R1+0x1718], R25 ;  /* 0x0017181901007387 */ /* 0x0007e80000100800 */
[----:B-1----:R-:W2:Y:S04]  /*590e0*/  LDL.LU R67, [R1+0x1828] ;  /* 0x0018280001437983 */ /* 0x002ea80000300800 */
[----:B------:R1:W-:Y:S01]  /*590f0*/  LDGSTS.E [R3+0x21380], desc[UR8][R20.64], P0 ;  /* 0x2138000014037fae */ /* 0x0003e20008121848 */
[----:B------:R-:W-:Y:S01]  /*59100*/  IADD3 R34, P4, R34, UR16, RZ ;  /* 0x0000001022227c10 */ /* 0x000fe2000ff9e0ff */
[----:B-1----:R-:W-:Y:S01]  /*59110*/  IMAD.MOV.U32 R20, RZ, RZ, R22 ;  /* 0x000000ffff147224 */ /* 0x002fe200078e0016 */
[----:B------:R-:W-:Y:S01]  /*59120*/  MOV R21, R25 ;  /* 0x0000001900157202 */ /* 0x000fe20000000f00 */
[----:B------:R-:W2:Y:S04]  /*59130*/  LDL.LU R22, [R1+0x1834] ;  /* 0x0018340001167983 */ /* 0x000ea80000300800 */
[----:B---3--:R-:W3:Y:S01]  /*59140*/  LDL.LU R25, [R1+0x191c] ;  /* 0x00191c0001197983 */ /* 0x008ee20000300800 */
[----:B------:R-:W-:-:S02]  /*59150*/  IADD3 R23, P5, R23, UR16, RZ ;  /* 0x0000001017177c10 */ /* 0x000fc4000ffbe0ff */
[----:B------:R-:W-:Y:S01]  /*59160*/  IADD3.X R65, R65, UR7, RZ, P4, !PT ;  /* 0x0000000741417c10 */ /* 0x000fe2000a7fe4ff */
[----:B------:R1:W-:Y:S01]  /*59170*/  STL [R1+0x1724], R34 ;  /* 0x0017242201007387 */ /* 0x0003e20000100800 */
[----:B------:R-:W-:-:S03]  /*59180*/  IADD3.X R24, R24, UR7, RZ, P5, !PT ;  /* 0x0000000718187c10 */ /* 0x000fc6000affe4ff */
[----:B------:R1:W-:Y:S04]  /*59190*/  LDGSTS.E [R3+0x22200], desc[UR8][R20.64], P1 ;  /* 0x2220000014037fae */ /* 0x0003e80008921848 */
[----:B------:R4:W-:Y:S04]  /*591a0*/  STL [R1+0x1720], R65 ;  /* 0x0017204101007387 */ /* 0x0009e80000100800 */
[----:B------:R4:W-:Y:S01]  /*591b0*/  STL [R1+0x172c], R23 ;  /* 0x00172c1701007387 */ /* 0x0009e20000100800 */
[----:B-1----:R-:W-:-:S03]  /*591c0*/  IMAD.MOV.U32 R20, RZ, RZ, R34 ;  /* 0x000000ffff147224 */ /* 0x002fc600078e0022 */
[----:B------:R-:W3:Y:S01]  /*591d0*/  LDL.LU R34, [R1+0x1830] ;  /* 0x0018300001227983 */ /* 0x000ee20000300800 */
[----:B------:R-:W-:-:S03]  /*591e0*/  MOV R21, R65 ;  /* 0x0000004100157202 */ /* 0x000fc60000000f00 */
[----:B------:R1:W-:Y:S04]  /*591f0*/  STL [R1+0x1728], R24 ;  /* 0x0017281801007387 */ /* 0x0003e80000100800 */
[----:B----4-:R-:W4:Y:S01]  /*59200*/  LDL.LU R65, [R1+0x1918] ;  /* 0x0019180001417983 */ /* 0x010f220000300800 */
[----:B------:R-:W-:-:S03]  /*59210*/  IADD3 R26, P4, R26, UR16, RZ ;  /* 0x000000101a1a7c10 */ /* 0x000fc6000ff9e0ff */
[----:B------:R1:W-:Y:S01]  /*59220*/  LDGSTS.E [R3+0x22280], desc[UR8][R20.64], P2 ;  /* 0x2228000014037fae */ /* 0x0003e20009121848 */
[----:B------:R-:W-:Y:S01]  /*59230*/  IADD3 R68, P5, R68, UR16, RZ ;  /* 0x0000001044447c10 */ /* 0x000fe2000ffbe0ff */
[----:B-1----:R-:W-:Y:S01]  /*59240*/  IMAD.MOV.U32 R20, RZ, RZ, R23 ;  /* 0x000000ffff147224 */ /* 0x002fe200078e0017 */
[----:B------:R-:W-:Y:S01]  /*59250*/  MOV R21, R24 ;  /* 0x0000001800157202 */ /* 0x000fe20000000f00 */
[----:B------:R-:W4:Y:S04]  /*59260*/  LDL.LU R23, [R1+0x1924] ;  /* 0x0019240001177983 */ /* 0x000f280000300800 */
[----:B------:R-:W4:Y:S01]  /*59270*/  LDL.LU R24, [R1+0x192c] ;  /* 0x00192c0001187983 */ /* 0x000f220000300800 */
[----:B------:R-:W-:-:S03]  /*59280*/  IADD3.X R64, R64, UR7, RZ, P4, !PT ;  /* 0x0000000740407c10 */ /* 0x000fc6000a7fe4ff */
[----:B------:R-:W-:Y:S01]  /*59290*/  STL [R1+0x1734], R26 ;  /* 0x0017341a01007387 */ /* 0x000fe20000100800 */
[----:B------:R-:W-:-:S03]  /*592a0*/  IADD3.X R69, R69, UR7, RZ, P5, !PT ;  /* 0x0000000745457c10 */ /* 0x000fc6000affe4ff */
[----:B------:R1:W-:Y:S04]  /*592b0*/  LDGSTS.E [R3+0x22300], desc[UR8][R20.64], P3 ;  /* 0x2230000014037fae */ /* 0x0003e80009921848 */
[----:B------:R1:W-:Y:S04]  /*592c0*/  STL [R1+0x1730], R64 ;  /* 0x0017304001007387 */ /* 0x0003e80000100800 */
[----:B------:R-:W-:Y:S01]  /*592d0*/  STL [R1+0x181c], R68 ;  /* 0x00181c4401007387 */ /* 0x000fe20000100800 */
[----:B-1----:R-:W-:-:S03]  /*592e0*/  MOV R21, R64 ;  /* 0x0000004000157202 */ /* 0x002fc60000000f00 */
[----:B------:R-:W4:Y:S01]  /*592f0*/  LDL.LU R64, [R1+0x1920] ;  /* 0x0019200001407983 */ /* 0x000f220000300800 */
[----:B------:R-:W-:-:S03]  /*59300*/  IMAD.MOV.U32 R20, RZ, RZ, R26 ;  /* 0x000000ffff147224 */ /* 0x000fc600078e001a */
[----:B------:R-:W-:Y:S04]  /*59310*/  STL [R1+0x1818], R69 ;  /* 0x0018184501007387 */ /* 0x000fe80000100800 */
[----:B------:R-:W4:Y:S01]  /*59320*/  LDL.LU R26, [R1+0x1928] ;  /* 0x00192800011a7983 */ /* 0x000f220000300800 */
[----:B------:R-:W-:Y:S02]  /*59330*/  IADD3 R27, P4, R27, UR16, RZ ;  /* 0x000000101b1b7c10 */ /* 0x000fe4000ff9e0ff */
[----:B------:R-:W-:Y:S01]  /*59340*/  IADD3 R66, P5, R66, UR16, RZ ;  /* 0x0000001042427c10 */ /* 0x000fe2000ffbe0ff */
[----:B------:R1:W-:Y:S04]  /*59350*/  LDGSTS.E [R3+0x22380], desc[UR8][R20.64], P0 ;  /* 0x2238000014037fae */ /* 0x0003e80008121848 */
[----:B------:R-:W-:Y:S01]  /*59360*/  STL [R1+0x1824], R27 ;  /* 0x0018241b01007387 */ /* 0x000fe20000100800 */
[----:B-1----:R-:W-:Y:S01]  /*59370*/  IMAD.MOV.U32 R20, RZ, RZ, R68 ;  /* 0x000000ffff147224 */ /* 0x002fe200078e0044 */
[----:B------:R-:W-:-:S05]  /*59380*/  MOV R21, R69 ;  /* 0x0000004500157202 */ /* 0x000fca0000000f00 */
[----:B------:R1:W-:Y:S02]  /*59390*/  LDGSTS.E [R3+0x23200], desc[UR8][R20.64], P1 ;  /* 0x2320000014037fae */ /* 0x0003e40008921848 */
[----:B-1----:R-:W-:Y:S01]  /*593a0*/  IMAD.MOV.U32 R20, RZ, RZ, R27 ;  /* 0x000000ffff147224 */ /* 0x002fe200078e001b */
[----:B--2---:R-:W-:-:S04]  /*593b0*/  IADD3.X R35, R35, UR7, RZ, P4, !PT ;  /* 0x0000000723237c10 */ /* 0x004fc8000a7fe4ff */
[----:B------:R-:W-:Y:S01]  /*593c0*/  MOV R21, R35 ;  /* 0x0000002300157202 */ /* 0x000fe20000000f00 */
[----:B------:R1:W-:Y:S01]  /*593d0*/  STL [R1+0x1820], R35 ;  /* 0x0018202301007387 */ /* 0x0003e20000100800 */
[----:B------:R-:W-:-:S03]  /*593e0*/  IADD3.X R67, R67, UR7, RZ, P5, !PT ;  /* 0x0000000743437c10 */ /* 0x000fc6000affe4ff */
[----:B------:R2:W-:Y:S04]  /*593f0*/  STL [R1+0x182c], R66 ;  /* 0x00182c4201007387 */ /* 0x0005e80000100800 */
[----:B------:R2:W-:Y:S04]  /*59400*/  LDGSTS.E [R3+0x23280], desc[UR8][R20.64], P2 ;  /* 0x2328000014037fae */ /* 0x0005e80009121848 */
[----:B-1----:R-:W4:Y:S04]  /*59410*/  LDL.LU R35, [R1+0x1934] ;  /* 0x0019340001237983 */ /* 0x002f280000300800 */
[----:B------:R-:W-:Y:S04]  /*59420*/  STL [R1+0x1828], R67 ;  /* 0x0018284301007387 */ /* 0x000fe80000100800 */
[----:B------:R-:W4:Y:S01]  /*59430*/  LDL.LU R27, [R1+0x1a1c] ;  /* 0x001a1c00011b7983 */ /* 0x000f220000300800 */
[----:B------:R-:W-:-:S03]  /*59440*/  IADD3 R22, P4, R22, UR16, RZ ;  /* 0x0000001016167c10 */ /* 0x000fc6000ff9e0ff */
[----:B------:R-:W4:Y:S01]  /*59450*/  LDL.LU R69, [R1+0x1930] ;  /* 0x0019300001457983 */ /* 0x000f220000300800 */
[----:B--2---:R-:W-:Y:S01]  /*59460*/  IMAD.MOV.U32 R20, RZ, RZ, R66 ;  /* 0x000000ffff147224 */ /* 0x004fe200078e0042 */
[----:B------:R-:W-:Y:S02]  /*59470*/  MOV R21, R67 ;  /* 0x0000004300157202 */ /* 0x000fe40000000f00 */
[----:B---3--:R-:W-:Y:S01]  /*59480*/  IADD3 R25, P5, R25, UR16, RZ ;  /* 0x0000001019197c10 */ /* 0x008fe2000ffbe0ff */
[----:B------:R-:W2:Y:S04]  /*59490*/  LDL.LU R66, [R1+0x1a18] ;  /* 0x001a180001427983 */ /* 0x000ea80000300800 */
[----:B------:R-:W-:Y:S04]  /*594a0*/  STL [R1+0x1834], R22 ;  /* 0x0018341601007387 */ /* 0x000fe80000100800 */
[----:B------:R1:W-:Y:S01]  /*594b0*/  LDGSTS.E [R3+0x23300], desc[UR8][R20.64], P3 ;  /* 0x2330000014037fae */ /* 0x0003e20009921848 */
[----:B------:R-:W-:Y:S01]  /*594c0*/  IADD3.X R34, R34, UR7, RZ, P4, !PT ;  /* 0x0000000722227c10 */ /* 0x000fe2000a7fe4ff */
[----:B-1----:R-:W-:-:S03]  /*594d0*/  IMAD.MOV.U32 R20, RZ, RZ, R22 ;  /* 0x000000ffff147224 */ /* 0x002fc600078e0016 */
[----:B------:R-:W-:Y:S01]  /*594e0*/  MOV R21, R34 ;  /* 0x0000002200157202 */ /* 0x000fe20000000f00 */
[----:B------:R1:W-:Y:S01]  /*594f0*/  STL [R1+0x1830], R34 ;  /* 0x0018302201007387 */ /* 0x0003e20000100800 */
[----:B----4-:R-:W-:-:S03]  /*59500*/  IADD3.X R65, R65, UR7, RZ, P5, !PT ;  /* 0x0000000741417c10 */ /* 0x010fc6000affe4ff */
[----:B------:R3:W-:Y:S04]  /*59510*/  STL [R1+0x191c], R25 ;  /* 0x00191c1901007387 */ /* 0x0007e80000100800 */
[----:B------:R4:W-:Y:S04]  /*59520*/  LDGSTS.E [R3+0x23380], desc[UR8][R20.64], P0 ;  /* 0x2338000014037fae */ /* 0x0009e80008121848 */
[----:B-1----:R-:W2:Y:S04]  /*59530*/  LDL.LU R34, [R1+0x1a24] ;  /* 0x001a240001227983 */ /* 0x002ea80000300800 */
[----:B------:R-:W-:Y:S04]  /*59540*/  STL [R1+0x1918], R65 ;  /* 0x0019184101007387 */ /* 0x000fe80000100800 */
[----:B------:R-:W2:Y:S04]  /*59550*/  LDL.LU R22, [R1+0x1a2c] ;  /* 0x001a2c0001167983 */ /* 0x000ea80000300800 */
[----:B------:R-:W2:Y:S01]  /*59560*/  LDL.LU R67, [R1+0x1a20] ;  /* 0x001a200001437983 */ /* 0x000ea20000300800 */
[----:B------:R-:W-:Y:S01]  /*59570*/  IADD3 R23, P4, R23, UR16, RZ ;  /* 0x0000001017177c10 */ /* 0x000fe2000ff9e0ff */
[----:B----4-:R-:W-:Y:S01]  /*59580*/  IMAD.MOV.U32 R20, RZ, RZ, R25 ;  /* 0x000000ffff147224 */ /* 0x010fe200078e0019 */
[----:B------:R-:W-:Y:S01]  /*59590*/  MOV R21, R65 ;  /* 0x0000004100157202 */ /* 0x000fe20000000f00 */
[----:B---3--:R-:W3:Y:S01]  /*595a0*/  LDL.LU R25, [R1+0x1a28] ;  /* 0x001a280001197983 */ /* 0x008ee20000300800 */
[----:B------:R-:W-:-:S03]  /*595b0*/  IADD3 R24, P5, R24, UR16, RZ ;  /* 0x0000001018187c10 */ /* 0x000fc6000ffbe0ff */
[----:B------:R1:W-:Y:S04]  /*595c0*/  LDGSTS.E [R3+0x24200], desc[UR8][R20.64], P1 ;  /* 0x2420000014037fae */ /* 0x0003e80008921848 */
[----:B------:R4:W-:Y:S01]  /*595d0*/  STL [R1+0x1924], R23 ;  /* 0x0019241701007387 */ /* 0x0009e20000100800 */
[----:B------:R-:W-:Y:S01]  /*595e0*/  IADD3.X R64, R64, UR7, RZ, P4, !PT ;  /* 0x0000000740407c10 */ /* 0x000fe2000a7fe4ff */
[----:B-1----:R-:W-:-:S03]  /*595f0*/  IMAD.MOV.U32 R20, RZ, RZ, R23 ;  /* 0x000000ffff147224 */ /* 0x002fc600078e0017 */
[----:B------:R-:W-:Y:S01]  /*59600*/  MOV R21, R64 ;  /* 0x0000004000157202 */ /* 0x000fe20000000f00 */
[----:B------:R1:W-:Y:S01]  /*59610*/  STL [R1+0x1920], R64 ;  /* 0x0019204001007387 */ /* 0x0003e20000100800 */
[----:B------:R-:W-:-:S03]  /*59620*/  IADD3.X R26, R26, UR7, RZ, P5, !PT ;  /* 0x000000071a1a7c10 */ /* 0x000fc6000affe4ff */
[----:B------:R1:W-:Y:S04]  /*59630*/  STL [R1+0x192c], R24 ;  /* 0x00192c1801007387 */ /* 0x0003e80000100800 */
[----:B----4-:R-:W4:Y:S04]  /*59640*/  LDL.LU R23, [R1+0x1a34] ;  /* 0x001a340001177983 */ /* 0x010f280000300800 */
[----:B------:R1:W-:Y:S04]  /*59650*/  STL [R1+0x1928], R26 ;  /* 0x0019281a01007387 */ /* 0x0003e80000100800 */
[----:B------:R1:W-:Y:S04]  /*59660*/  LDGSTS.E [R3+0x24280], desc[UR8][R20.64], P2 ;  /* 0x2428000014037fae */ /* 0x0003e80009121848 */
[----:B-1----:R-:W4:Y:S01]  /*59670*/  LDL.LU R64, [R1+0x1b1c] ;  /* 0x001b1c0001407983 */ /* 0x002f220000300800 */
[----:B------:R-:W-:-:S03]  /*59680*/  IMAD.MOV.U32 R20, RZ, RZ, R24 ;  /* 0x000000ffff147224 */ /* 0x000fc600078e0018 */
[----:B------:R-:W4:Y:S04]  /*59690*/  LDL.LU R24, [R1+0x1a30] ;  /* 0x001a300001187983 */ /* 0x000f280000300800 */
[----:B------:R-:W4:Y:S01]  /*596a0*/  LDL.LU R65, [R1+0x1b18] ;  /* 0x001b180001417983 */ /* 0x000f220000300800 */
[----:B------:R-:W-:-:S03]  /*596b0*/  MOV R21, R26 ;  /* 0x0000001a00157202 */ /* 0x000fc60000000f00 */
[----:B------:R-:W4:Y:S04]  /*596c0*/  LDL.LU R68, [R1+0x1b24] ;  /* 0x001b240001447983 */ /* 0x000f280000300800 */
[----:B------:R-:W4:Y:S04]  /*596d0*/  LDL.LU R26, [R1+0x1b2c] ;  /* 0x001b2c00011a7983 */ /* 0x000f280000300800 */
[----:B------:R1:W-:Y:S01]  /*596e0*/  LDGSTS.E [R3+0x24300], desc[UR8][R20.64], P3 ;  /* 0x2430000014037fae */ /* 0x0003e20009921848 */
[----:B------:R-:W-:-:S05]  /*596f0*/  IADD3 R35, P4, R35, UR16, RZ ;  /* 0x0000001023237c10 */ /* 0x000fca000ff9e0ff */
[----:B------:R-:W-:Y:S01]  /*59700*/  STL [R1+0x1934], R35 ;  /* 0x0019342301007387 */ /* 0x000fe20000100800 */
[----:B------:R-:W-:Y:S02]  /*59710*/  IADD3 R27, P5, R27, UR16, RZ ;  /* 0x000000101b1b7c10 */ /* 0x000fe4000ffbe0ff */
[----:B------:R-:W-:Y:S01]  /*59720*/  IADD3.X R69, R69, UR7, RZ, P4, !PT ;  /* 0x0000000745457c10 */ /* 0x000fe2000a7fe4ff */
[----:B-1----:R-:W-:-:S03]  /*59730*/  IMAD.MOV.U32 R20, RZ, RZ, R35 ;  /* 0x000000ffff147224 */ /* 0x002fc600078e0023 */
[----:B------:R-:W-:Y:S01]  /*59740*/  MOV R21, R69 ;  /* 0x0000004500157202 */ /* 0x000fe20000000f00 */
[----:B------:R1:W-:Y:S01]  /*59750*/  STL [R1+0x1930], R69 ;  /* 0x0019304501007387 */ /* 0x0003e20000100800 */
[----:B--2---:R-:W-:-:S03]  /*59760*/  IADD3.X R66, R66, UR7, RZ, P5, !PT ;  /* 0x0000000742427c10 */ /* 0x004fc6000affe4ff */
        /* <DEDUP_REMOVED lines=10> */
[----:B------:R-:W-:-:S05]  /*59810*/  IADD3 R34, P4, R34, UR16, RZ ;  /* 0x0000001022227c10 */ /* 0x000fca000ff9e0ff */
[----:B------:R-:W-:Y:S01]  /*59820*/  STL [R1+0x1a24], R34 ;  /* 0x001a242201007387 */ /* 0x000fe20000100800 */
[----:B------:R-:W-:Y:S02]  /*59830*/  IADD3 R22, P5, R22, UR16, RZ ;  /* 0x0000001016167c10 */ /* 0x000fe4000ffbe0ff */
[----:B------:R-:W-:-:S04]  /*59840*/  IADD3.X R67, R67, UR7, RZ, P4, !PT ;  /* 0x0000000743437c10 */ /* 0x000fc8000a7fe4ff */
[----:B-1----:R-:W-:Y:S01]  /*59850*/  MOV R21, R67 ;  /* 0x0000004300157202 */ /* 0x002fe20000000f00 */
[----:B------:R1:W-:Y:S04]  /*59860*/  STL [R1+0x1a20], R67 ;  /* 0x001a204301007387 */ /* 0x0003e80000100800 */
[----:B------:R4:W-:Y:S04]  /*59870*/  STL [R1+0x1a2c], R22 ;  /* 0x001a2c1601007387 */ /* 0x0009e80000100800 */
[----:B-1----:R-:W2:Y:S01]  /*59880*/  LDL.LU R67, [R1+0x1b30] ;  /* 0x001b300001437983 */ /* 0x002ea20000300800 */
[----:B---3--:R-:W-:Y:S01]  /*59890*/  IADD3.X R25, R25, UR7, RZ, P5, !PT ;  /* 0x0000000719197c10 */ /* 0x008fe2000affe4ff */
[----:B------:R-:W-:-:S04]  /*598a0*/  IMAD.MOV.U32 R20, RZ, RZ, R34 ;  /* 0x000000ffff147224 */ /* 0x000fc800078e0022 */
[----:B------:R-:W-:Y:S04]  /*598b0*/  STL [R1+0x1a28], R25 ;  /* 0x001a281901007387 */ /* 0x000fe80000100800 */
[----:B------:R-:W3:Y:S04]  /*598c0*/  LDL.LU R34, [R1+0x1c18] ;  /* 0x001c180001227983 */ /* 0x000ee80000300800 */
[----:B------:R1:W-:Y:S01]  /*598d0*/  LDGSTS.E [R3+0x25280], desc[UR8][R20.64], P2 ;  /* 0x2528000014037fae */ /* 0x0003e20009121848 */
[----:B----4-:R-:W-:Y:S01]  /*598e0*/  IADD3 R23, P4, R23, UR16, RZ ;  /* 0x0000001017177c10 */ /* 0x010fe2000ff9e0ff */
[----:B-1----:R-:W-:Y:S01]  /*598f0*/  IMAD.MOV.U32 R20, RZ, RZ, R22 ;  /* 0x000000ffff147224 */ /* 0x002fe200078e0016 */
[----:B------:R-:W-:Y:S01]  /*59900*/  MOV R21, R25 ;  /* 0x0000001900157202 */ /* 0x000fe20000000f00 */
[----:B------:R-:W4:Y:S04]  /*59910*/  LDL.LU R22, [R1+0x1c24] ;  /* 0x001c240001167983 */ /* 0x000f280000300800 */
[----:B------:R1:W-:Y:S01]  /*59920*/  LDGSTS.E [R3+0x25300], desc[UR8][R20.64], P3 ;  /* 0x2530000014037fae */ /* 0x0003e20009921848 */
[----:B------:R-:W-:-:S03]  /*59930*/  IADD3 R64, P5, R64, UR16, RZ ;  /* 0x0000001040407c10 */ /* 0x000fc6000ffbe0ff */
[----:B------:R-:W-:Y:S01]  /*59940*/  STL [R1+0x1a34], R23 ;  /* 0x001a341701007387 */ /* 0x000fe20000100800 */
[----:B------:R-:W-:Y:S01]  /*59950*/  IADD3.X R24, R24, UR7, RZ, P4, !PT ;  /* 0x0000000718187c10 */ /* 0x000fe2000a7fe4ff */
[----:B-1----:R-:W-:Y:S01]  /*59960*/  IMAD.MOV.U32 R20, RZ, RZ, R23 ;  /* 0x000000ffff147224 */ /* 0x002fe200078e0017 */
[----:B------:R-:W-:Y:S02]  /*59970*/  IADD3.X R65, R65, UR7, RZ, P5, !PT ;  /* 0x0000000741417c10 */ /* 0x000fe4000affe4ff */
[----:B------:R-:W-:Y:S01]  /*59980*/  MOV R21, R24 ;  /* 0x0000001800157202 */ /* 0x000fe20000000f00 */
[----:B------:R1:W-:Y:S04]  /*59990*/  STL [R1+0x1a30], R24 ;  /* 0x001a301801007387 */ /* 0x0003e80000100800 */
[----:B------:R-:W-:Y:S04]  /*599a0*/  STL [R1+0x1b1c], R64 ;  /* 0x001b1c4001007387 */ /* 0x000fe80000100800 */
[----:B------:R1:W-:Y:S04]  /*599b0*/  LDGSTS.E [R3+0x25380], desc[UR8][R20.64], P0 ;  /* 0x2538000014037fae */ /* 0x0003e80008121848 */
[----:B-1----:R-:W4:Y:S04]  /*599c0*/  LDL.LU.64 R24, [R1+0x418] ;  /* 0x0004180001187983 */ /* 0x002f280000300a00 */
[----:B------:R1:W-:Y:S04]  /*599d0*/  STL [R1+0x1b18], R65 ;  /* 0x001b184101007387 */ /* 0x0003e80000100800 */
[----:B------:R-:W4:Y:S01]  /*599e0*/  LDL.LU R23, [R1+0x1c20] ;  /* 0x001c200001177983 */ /* 0x000f220000300800 */
[----:B------:R-:W-:Y:S01]  /*599f0*/  IMAD.MOV.U32 R20, RZ, RZ, R64 ;  /* 0x000000ffff147224 */ /* 0x000fe200078e0040 */
[----:B------:R-:W-:-:S02]  /*59a00*/  MOV R21, R65 ;  /* 0x0000004100157202 */ /* 0x000fc40000000f00 */
[----:B-1----:R-:W4:Y:S01]  /*59a10*/  LDL.LU.64 R64, [R1+0x410] ;  /* 0x0004100001407983 */ /* 0x002f220000300a00 */
[----:B------:R-:W-:Y:S02]  /*59a20*/  IADD3 R68, P4, R68, UR16, RZ ;  /* 0x0000001044447c10 */ /* 0x000fe4000ff9e0ff */
[----:B------:R-:W-:Y:S01]  /*59a30*/  IADD3 R26, P5, R26, UR16, RZ ;  /* 0x000000101a1a7c10 */ /* 0x000fe2000ffbe0ff */
[----:B------:R1:W-:Y:S04]  /*59a40*/  LDGSTS.E [R3+0x26200], desc[UR8][R20.64], P1 ;  /* 0x2620000014037fae */ /* 0x0003e80008921848 */
[----:B------:R-:W-:Y:S01]  /*59a50*/  STL [R1+0x1b24], R68 ;  /* 0x001b244401007387 */ /* 0x000fe20000100800 */
[----:B-1----:R-:W-:Y:S01]  /*59a60*/  IMAD.MOV.U32 R20, RZ, RZ, R68 ;  /* 0x000000ffff147224 */ /* 0x002fe200078e0044 */
[----:B------:R-:W-:-:S04]  /*59a70*/  IADD3.X R69, R69, UR7, RZ, P4, !PT ;  /* 0x0000000745457c10 */ /* 0x000fc8000a7fe4ff */
[----:B------:R-:W-:Y:S01]  /*59a80*/  MOV R21, R69 ;  /* 0x0000004500157202 */ /* 0x000fe20000000f00 */
[----:B------:R-:W-:Y:S01]  /*59a90*/  STL [R1+0x1b20], R69 ;  /* 0x001b204501007387 */ /* 0x000fe20000100800 */
[----:B------:R-:W-:-:S03]  /*59aa0*/  IADD3.X R35, R35, UR7, RZ, P5, !PT ;  /* 0x0000000723237c10 */ /* 0x000fc6000affe4ff */
[----:B------:R-:W-:Y:S04]  /*59ab0*/  STL [R1+0x1b2c], R26 ;  /* 0x001b2c1a01007387 */ /* 0x000fe80000100800 */
[----:B------:R1:W-:Y:S01]  /*59ac0*/  LDGSTS.E [R3+0x26280], desc[UR8][R20.64], P2 ;  /* 0x2628000014037fae */ /* 0x0003e20009121848 */
[----:B--2---:R-:W-:-:S03]  /*59ad0*/  IADD3 R66, P4, R66, UR16, RZ ;  /* 0x0000001042427c10 */ /* 0x004fc6000ff9e0ff */
[----:B------:R2:W-:Y:S04]  /*59ae0*/  STL [R1+0x1b28], R35 ;  /* 0x001b282301007387 */ /* 0x0005e80000100800 */
[----:B------:R-:W4:Y:S01]  /*59af0*/  LDL.LU R71, [R1+0x1538] ;  /* 0x0015380001477983 */ /* 0x000f220000300800 */
[----:B-1----:R-:W-:-:S03]  /*59b00*/  MOV R21, R35 ;  /* 0x0000002300157202 */ /* 0x002fc60000000f00 */
[----:B--2---:R-:W2:Y:S01]  /*59b10*/  LDL.LU R35, [R1+0x153c] ;  /* 0x00153c0001237983 */ /* 0x004ea20000300800 */
[----:B------:R-:W-:Y:S01]  /*59b20*/  IMAD.MOV.U32 R20, RZ, RZ, R26 ;  /* 0x000000ffff147224 */ /* 0x000fe200078e001a */
[----:B------:R-:W-:Y:S02]  /*59b30*/  IADD3 R27, P5, R27, UR16, RZ ;  /* 0x000000101b1b7c10 */ /* 0x000fe4000ffbe0ff */
[----:B------:R-:W2:Y:S04]  /*59b40*/  LDL.LU R26, [R1+0x1544] ;  /* 0x00154400011a7983 */ /* 0x000ea80000300800 */
[----:B------:R1:W-:Y:S04]  /*59b50*/  STL [R1+0x1b34], R66 ;  /* 0x001b344201007387 */ /* 0x0003e80000100800 */
[----:B------:R1:W-:Y:S01]  /*59b60*/  LDGSTS.E [R3+0x26300], desc[UR8][R20.64], P3 ;  /* 0x2630000014037fae */ /* 0x0003e20009921848 */
[----:B------:R-:W-:Y:S01]  /*59b70*/  IADD3.X R67, R67, UR7, RZ, P4, !PT ;  /* 0x0000000743437c10 */ /* 0x000fe2000a7fe4ff */
[----:B-1----:R-:W-:-:S04]  /*59b80*/  IMAD.MOV.U32 R20, RZ, RZ, R66 ;  /* 0x000000ffff147224 */ /* 0x002fc800078e0042 */
[----:B------:R-:W-:Y:S04]  /*59b90*/  STL [R1+0x1b30], R67 ;  /* 0x001b304301007387 */ /* 0x000fe80000100800 */
[----:B------:R1:W-:Y:S04]  /*59ba0*/  STL [R1+0x1c1c], R27 ;  /* 0x001c1c1b01007387 */ /* 0x0003e80000100800 */
[----:B------:R-:W2:Y:S01]  /*59bb0*/  LDL.LU R66, [R1+0x1540] ;  /* 0x0015400001427983 */ /* 0x000ea20000300800 */
[----:B---3--:R-:W-:Y:S02]  /*59bc0*/  IADD3.X R34, R34, UR7, RZ, P5, !PT ;  /* 0x0000000722227c10 */ /* 0x008fe4000affe4ff */
[----:B------:R-:W-:-:S03]  /*59bd0*/  MOV R21, R67 ;  /* 0x0000004300157202 */ /* 0x000fc60000000f00 */
[----:B------:R3:W-:Y:S04]  /*59be0*/  STL [R1+0x1c18], R34 ;  /* 0x001c182201007387 */ /* 0x0007e80000100800 */
[----:B------:R1:W-:Y:S04]  /*59bf0*/  LDGSTS.E [R3+0x26380], desc[UR8][R20.64], P0 ;  /* 0x2638000014037fae */ /* 0x0003e80008121848 */
[----:B------:R-:W2:Y:S01]  /*59c00*/  LDL.LU R70, [R1+0x1548] ;  /* 0x0015480001467983 */ /* 0x000ea20000300800 */
[----:B----4-:R-:W-:-:S03]  /*59c10*/  IADD3 R22, P4, R22, UR16, RZ ;  /* 0x0000001016167c10 */ /* 0x010fc6000ff9e0ff */
[----:B------:R-:W4:Y:S01]  /*59c20*/  LDL.LU R68, [R1+0x154c] ;  /* 0x00154c0001447983 */ /* 0x000f220000300800 */
[----:B-1----:R-:W-:Y:S01]  /*59c30*/  IMAD.MOV.U32 R20, RZ, RZ, R27 ;  /* 0x000000ffff147224 */ /* 0x002fe200078e001b */
[----:B------:R-:W-:Y:S02]  /*59c40*/  MOV R21, R34 ;  /* 0x0000002200157202 */ /* 0x000fe40000000f00 */
[----:B------:R-:W4:Y:S04]  /*59c50*/  LDL.LU R69, [R1+0x1550] ;  /* 0x0015500001457983 */ /* 0x000f280000300800 */
[----:B------:R-:W4:Y:S04]  /*59c60*/  LDL.LU R27, [R1+0x1554] ;  /* 0x00155400011b7983 */ /* 0x000f280000300800 */
[----:B------:R1:W-:Y:S04]  /*59c70*/  LDGSTS.E [R3+0x27200], desc[UR8][R20.64], P1 ;  /* 0x2720000014037fae */ /* 0x0003e80008921848 */
[----:B------:R-:W-:Y:S01]  /*59c80*/  STL [R1+0x1c24], R22 ;  /* 0x001c241601007387 */ /* 0x000fe20000100800 */
[----:B-1----:R-:W-:-:S04]  /*59c90*/  IADD3 R20, P5, R24, UR16, RZ ;  /* 0x0000001018147c10 */ /* 0x002fc8000ffbe0ff */
[----:B------:R-:W-:Y:S02]  /*59ca0*/  IADD3.X R21, R25, UR7, RZ, P5, !PT ;  /* 0x0000000719157c10 */ /* 0x000fe4000affe4ff */
[----:B------:R-:W-:Y:S02]  /*59cb0*/  IADD3.X R23, R23, UR7, RZ, P4, !PT ;  /* 0x0000000717177c10 */ /* 0x000fe4000a7fe4ff */
[----:B------:R-:W-:-:S03]  /*59cc0*/  IADD3 R24, P4, R64, UR16, RZ ;  /* 0x0000001040187c10 */ /* 0x000fc6000ff9e0ff */
[----:B------:R-:W-:Y:S01]  /*59cd0*/  STL [R1+0x1c20], R23 ;  /* 0x001c201701007387 */ /* 0x000fe20000100800 */
[----:B------:R-:W-:-:S03]  /*59ce0*/  IADD3.X R25, R65, UR7, RZ, P4, !PT ;  /* 0x0000000741197c10 */ /* 0x000fc6000a7fe4ff */
[----:B------:R1:W-:Y:S04]  /*59cf0*/  STL.64 [R1+0x418], R20 ;  /* 0x0004181401007387 */ /* 0x0003e80000100a00 */
[----:B------:R-:W-:Y:S04]  /*59d00*/  STL.64 [R1+0x410], R24 ;  /* 0x0004101801007387 */ /* 0x000fe80000100a00 */
[----:B------:R-:W4:Y:S04]  /*59d10*/  LDL.LU R67, [R1+0x1638] ;  /* 0x0016380001437983 */ /* 0x000f280000300800 */
[----:B------:R-:W4:Y:S04]  /*59d20*/  LDL.LU R65, [R1+0x163c] ;  /* 0x00163c0001417983 */ /* 0x000f280000300800 */
[----:B------:R-:W4:Y:S04]  /*59d30*/  LDL.LU R64, [R1+0x1640] ;  /* 0x0016400001407983 */ /* 0x000f280000300800 */
[----:B---3--:R-:W3:Y:S04]  /*59d40*/  LDL.LU R34, [R1+0x1644] ;  /* 0x0016440001227983 */ /* 0x008ee80000300800 */
[----:B------:R-:W-:Y:S04]  /*59d50*/  LDGSTS.E [R3+0x27280], desc[UR8][R22.64], P2 ;  /* 0x2728000016037fae */ /* 0x000fe80009121848 */
[----:B------:R-:W-:Y:S04]  /*59d60*/  LDGSTS.E [R3+0x27300], desc[UR8][R20.64], P3 ;  /* 0x2730000014037fae */ /* 0x000fe80009921848 */
[----:B------:R1:W-:Y:S02]  /*59d70*/  LDGSTS.E [R3+0x27380], desc[UR8][R24.64], P0 ;  /* 0x2738000018037fae */ /* 0x0003e40008121848 */
[----:B-1----:R-:W-:-:S05]  /*59d80*/  LOP3.LUT R3, R32, 0x20, RZ, 0x3c, !PT ;  /* 0x0000002020037812 */ /* 0x002fca00078e3cff */
[----:B------:R-:W-:Y:S01]  /*59d90*/  VIADD R3, R3, UR14 ;  /* 0x0000000e03037c36 */ /* 0x000fe20008000000 */
[----:B--2---:R-:W-:-:S04]  /*59da0*/  IADD3 R35, P4, R35, UR16, RZ ;  /* 0x0000001023237c10 */ /* 0x004fc8000ff9e0ff */
[----:B------:R-:W-:Y:S02]  /*59db0*/  IADD3.X R71, R71, UR7, RZ, P4, !PT ;  /* 0x0000000747477c10 */ /* 0x000fe4000a7fe4ff */
[----:B------:R-:W-:Y:S01]  /*59dc0*/  IADD3 R26, P5, R26, UR16, RZ ;  /* 0x000000101a1a7c10 */ /* 0x000fe2000ffbe0ff */
[----:B------:R1:W-:Y:S01]  /*59dd0*/  STL [R1+0x153c], R35 ;  /* 0x00153c2301007387 */ /* 0x0003e20000100800 */
[----:B------:R-:W-:Y:S01]  /*59de0*/  MOV R20, R35 ;  /* 0x0000002300147202 */ /* 0x000fe20000000f00 */
[----:B------:R-:W-:Y:S02]  /*59df0*/  IMAD.MOV.U32 R21, RZ, RZ, R71 ;  /* 0x000000ffff157224 */ /* 0x000fe400078e0047 */
[----:B------:R-:W-:Y:S04]  /*59e00*/  STL [R1+0x1544], R26 ;  /* 0x0015441a01007387 */ /* 0x000fe80000100800 */
[----:B------:R-:W-:Y:S04]  /*59e10*/  STL [R1+0x1538], R71 ;  /* 0x0015384701007387 */ /* 0x000fe80000100800 */
[----:B-1----:R-:W2:Y:S04]  /*59e20*/  LDL.LU R35, [R1+0x164c] ;  /* 0x00164c0001237983 */ /* 0x002ea80000300800 */
[----:B------:R-:W2:Y:S04]  /*59e30*/  LDL.LU R22, [R1+0x1654] ;  /* 0x0016540001167983 */ /* 0x000ea80000300800 */
[----:B------:R1:W-:Y:S01]  /*59e40*/  LDGSTS.E [R3+0x20400], desc[UR8][R20.64], P1 ;  /* 0x2040000014037fae */ /* 0x0003e20008921848 */
[----:B------:R-:W-:-:S05]  /*59e50*/  IADD3.X R66, R66, UR7, RZ, P5, !PT ;  /* 0x0000000742427c10 */ /* 0x000fca000affe4ff */
[----:B------:R4:W-:Y:S01]  /*59e60*/  STL [R1+0x1540], R66 ;  /* 0x0015404201007387 */ /* 0x0009e20000100800 */
[----:B-1----:R-:W-:Y:S01]  /*59e70*/  IMAD.MOV.U32 R21, RZ, RZ, R66 ;  /* 0x000000ffff157224 */ /* 0x002fe200078e0042 */
[----:B------:R-:W-:-:S05]  /*59e80*/  MOV R20, R26 ;  /* 0x0000001a00147202 */ /* 0x000fca0000000f00 */
[----:B------:R1:W-:Y:S04]  /*59e90*/  LDGSTS.E [R3+0x20480], desc[UR8][R20.64], P2 ;  /* 0x2048000014037fae */ /* 0x0003e80009121848 */
[----:B----4-:R-:W4:Y:S04]  /*59ea0*/  LDL.LU R66, [R1+0x1648] ;  /* 0x0016480001427983 */ /* 0x010f280000300800 */
[----:B------:R-:W4:Y:S01]  /*59eb0*/  LDL.LU R26, [R1+0x1650] ;  /* 0x00165000011a7983 */ /* 0x000f220000300800 */
[----:B------:R-:W-:-:S04]  /*59ec0*/  IADD3 R68, P4, R68, UR16, RZ ;  /* 0x0000001044447c10 */ /* 0x000fc8000ff9e0ff */
[----:B------:R-:W-:Y:S02]  /*59ed0*/  IADD3.X R70, R70, UR7, RZ, P4, !PT ;  /* 0x0000000746467c10 */ /* 0x000fe4000a7fe4ff */
[----:B------:R-:W-:Y:S01]  /*59ee0*/  IADD3 R27, P5, R27, UR16, RZ ;  /* 0x000000101b1b7c10 */ /* 0x000fe2000ffbe0ff */
[----:B------:R1:W-:Y:S02]  /*59ef0*/  STL [R1+0x154c], R68 ;  /* 0x00154c4401007387 */ /* 0x0003e40000100800 */
[----:B-1----:R-:W-:Y:S01]  /*59f00*/  MOV R20, R68 ;  /* 0x0000004400147202 */ /* 0x002fe20000000f00 */
[----:B------:R-:W-:Y:S01]  /*59f10*/  IMAD.MOV.U32 R21, RZ, RZ, R70 ;  /* 0x000000ffff157224 */ /* 0x000fe200078e0046 */
[----:B------:R-:W-:Y:S01]  /*59f20*/  IADD3.X R69, R69, UR7, RZ, P5, !PT ;  /* 0x0000000745457c10 */ /* 0x000fe2000affe4ff */
[----:B------:R-:W-:Y:S04]  /*59f30*/  STL [R1+0x1548], R70 ;  /* 0x0015484601007387 */ /* 0x000fe80000100800 */
[----:B------:R1:W-:Y:S04]  /*59f40*/  STL [R1+0x1554], R27 ;  /* 0x0015541b01007387 */ /* 0x0003e80000100800 */
[----:B------:R-:W4:Y:S04]  /*59f50*/  LDL.LU R24, [R1+0x173c] ;  /* 0x00173c0001187983 */ /* 0x000f280000300800 */
[----:B------:R1:W-:Y:S04]  /*59f60*/  STL [R1+0x1550], R69 ;  /* 0x0015504501007387 */ /* 0x0003e80000100800 */
[----:B------:R1:W-:Y:S04]  /*59f70*/  LDGSTS.E [R3+0x20500], desc[UR8][R20.64], P3 ;  /* 0x2050000014037fae */ /* 0x0003e80009921848 */
[----:B------:R-:W4:Y:S01]  /*59f80*/  LDL.LU R68, [R1+0x1744] ;  /* 0x0017440001447983 */ /* 0x000f220000300800 */
[----:B-1----:R-:W-:-:S03]  /*59f90*/  MOV R20, R27 ;  /* 0x0000001b00147202 */ /* 0x002fc60000000f00 */
[----:B------:R-:W4:Y:S01]  /*59fa0*/  LDL.LU R27, [R1+0x1738] ;  /* 0x00173800011b7983 */ /* 0x000f220000300800 */
[----:B------:R-:W-:-:S03]  /*59fb0*/  IMAD.MOV.U32 R21, RZ, RZ, R69 ;  /* 0x000000ffff157224 */ /* 0x000fc600078e0045 */
[----:B------:R-:W4:Y:S04]  /*59fc0*/  LDL.LU R69, [R1+0x1740] ;  /* 0x0017400001457983 */ /* 0x000f280000300800 */
[----:B------:R-:W4:Y:S04]  /*59fd0*/  LDL.LU R23, [R1+0x174c] ;  /* 0x00174c0001177983 */ /* 0x000f280000300800 */
[----:B------:R-:W4:Y:S04]  /*59fe0*/  LDL.LU R25, [R1+0x1754] ;  /* 0x0017540001197983 */ /* 0x000f280000300800 */
[----:B------:R1:W-:Y:S01]  /*59ff0*/  LDGSTS.E [R3+0x20580], desc[UR8][R20.64], P0 ;  /* 0x2058000014037fae */ /* 0x0003e20008121848 */
[----:B------:R-:W-:-:S04]  /*5a000*/  IADD3 R65, P4, R65, UR16, RZ ;  /* 0x0000001041417c10 */ /* 0x000fc8000ff9e0ff */
[----:B------:R-:W-:Y:S01]  /*5a010*/  IADD3.X R67, R67, UR7, RZ, P4, !PT ;  /* 0x0000000743437c10 */ /* 0x000fe2000a7fe4ff */
[----:B------:R1:W-:Y:S01]  /*5a020*/  STL [R1+0x163c], R65 ;  /* 0x00163c4101007387 */ /* 0x0003e20000100800 */
[----:B---3--:R-:W-:-:S03]  /*5a030*/  IADD3 R34, P5, R34, UR16, RZ ;  /* 0x0000001022227c10 */ /* 0x008fc6000ffbe0ff */
[----:B------:R3:W-:Y:S01]  /*5a040*/  STL [R1+0x1638], R67 ;  /* 0x0016384301007387 */ /* 0x0007e20000100800 */
[----:B-1----:R-:W-:Y:S02]  /*5a050*/  MOV R20, R65 ;  /* 0x0000004100147202 */ /* 0x002fe40000000f00 */
[----:B------:R-:W-:Y:S01]  /*5a060*/  IADD3.X R64, R64, UR7, RZ, P5, !PT ;  /* 0x0000000740407c10 */ /* 0x000fe2000affe4ff */
[----:B------:R-:W-:Y:S04]  /*5a070*/  STL [R1+0x1644], R34 ;  /* 0x0016442201007387 */ /* 0x000fe80000100800 */
[----:B------:R-:W4:Y:S01]  /*5a080*/  LDL.LU R65, [R1+0x1748] ;  /* 0x0017480001417983 */ /* 0x000f220000300800 */
[----:B------:R-:W-:-:S03]  /*5a090*/  IMAD.MOV.U32 R21, RZ, RZ, R67 ;  /* 0x000000ffff157224 */ /* 0x000fc600078e0043 */
[----:B------:R1:W-:Y:S04]  /*5a0a0*/  STL [R1+0x1640], R64 ;  /* 0x0016404001007387 */ /* 0x0003e80000100800 */
[----:B---3--:R-:W3:Y:S04]  /*5a0b0*/  LDL.LU R67, [R1+0x1750] ;  /* 0x0017500001437983 */ /* 0x008ee80000300800 */
[----:B------:R1:W-:Y:S02]  /*5a0c0*/  LDGSTS.E [R3+0x21400], desc[UR8][R20.64], P1 ;  /* 0x2140000014037fae */ /* 0x0003e40008921848 */
[----:B-1----:R-:W-:Y:S01]  /*5a0d0*/  MOV R20, R34 ;  /* 0x0000002200147202 */ /* 0x002fe20000000f00 */
[----:B------:R-:W-:-:S02]  /*5a0e0*/  IMAD.MOV.U32 R21, RZ, RZ, R64 ;  /* 0x000000ffff157224 */ /* 0x000fc400078e0040 */
[----:B------:R-:W3:Y:S04]  /*5a0f0*/  LDL.LU R64, [R1+0x183c] ;  /* 0x00183c0001407983 */ /* 0x000ee80000300800 */
[----:B------:R-:W3:Y:S04]  /*5a100*/  LDL.LU R34, [R1+0x1844] ;  /* 0x0018440001227983 */ /* 0x000ee80000300800 */
[----:B------:R1:W-:Y:S01]  /*5a110*/  LDGSTS.E [R3+0x21480], desc[UR8][R20.64], P2 ;  /* 0x2148000014037fae */ /* 0x0003e20009121848 */
[----:B--2---:R-:W-:Y:S02]  /*5a120*/  IADD3 R35, P4, R35, UR16, RZ ;  /* 0x0000001023237c10 */ /* 0x004fe4000ff9e0ff */
[----:B------:R-:W-:-:S03]  /*5a130*/  IADD3 R22, P5, R22, UR16, RZ ;  /* 0x0000001016167c10 */ /* 0x000fc6000ffbe0ff */
[----:B------:R-:W-:Y:S01]  /*5a140*/  STL [R1+0x164c], R35 ;  /* 0x00164c2301007387 */ /* 0x000fe20000100800 */
[----:B-1----:R-:W-:Y:S02]  /*5a150*/  MOV R20, R35 ;  /* 0x0000002300147202 */ /* 0x002fe40000000f00 */
[----:B----4-:R-:W-:Y:S02]  /*5a160*/  IADD3.X R66, R66, UR7, RZ, P4, !PT ;  /* 0x0000000742427c10 */ /* 0x010fe4000a7fe4ff */
[----:B------:R-:W-:-:S03]  /*5a170*/  IADD3.X R26, R26, UR7, RZ, P5, !PT ;  /* 0x000000071a1a7c10 */ /* 0x000fc6000affe4ff */
[----:B------:R1:W-:Y:S01]  /*5a180*/  STL [R1+0x1648], R66 ;  /* 0x0016484201007387 */ /* 0x0003e20000100800 */
[----:B------:R-:W-:-:S03]  /*5a190*/  IMAD.MOV.U32 R21, RZ, RZ, R66 ;  /* 0x000000ffff157224 */ /* 0x000fc600078e0042 */
[----:B------:R-:W-:Y:S04]  /*5a1a0*/  STL [R1+0x1654], R22 ;  /* 0x0016541601007387 */ /* 0x000fe80000100800 */
[----:B------:R2:W-:Y:S04]  /*5a1b0*/  LDGSTS.E [R3+0x21500], desc[UR8][R20.64], P3 ;  /* 0x2150000014037fae */ /* 0x0005e80009921848 */
[----:B-1----:R-:W4:Y:S04]  /*5a1c0*/  LDL.LU R66, [R1+0x1838] ;  /* 0x0018380001427983 */ /* 0x002f280000300800 */
[----:B------:R1:W-:Y:S04]  /*5a1d0*/  STL [R1+0x1650], R26 ;  /* 0x0016501a01007387 */ /* 0x0003e80000100800 */
[----:B------:R-:W4:Y:S01]  /*5a1e0*/  LDL.LU R35, [R1+0x1840] ;  /* 0x0018400001237983 */ /* 0x000f220000300800 */
[----:B------:R-:W-:Y:S01]  /*5a1f0*/  IADD3 R24, P4, R24, UR16, RZ ;  /* 0x0000001018187c10 */ /* 0x000fe2000ff9e0ff */
[----:B--2---:R-:W-:Y:S01]  /*5a200*/  IMAD.MOV.U32 R21, RZ, RZ, R26 ;  /* 0x000000ffff157224 */ /* 0x004fe200078e001a */
[----:B------:R-:W-:Y:S01]  /*5a210*/  MOV R20, R22 ;  /* 0x0000001600147202 */ /* 0x000fe20000000f00 */
[----:B-1----:R-:W2:Y:S04]  /*5a220*/  LDL.LU R26, [R1+0x184c] ;  /* 0x00184c00011a7983 */ /* 0x002ea80000300800 */
[----:B------:R-:W2:Y:S01]  /*5a230*/  LDL.LU R22, [R1+0x1854] ;  /* 0x0018540001167983 */ /* 0x000ea20000300800 */
[----:B------:R-:W-:-:S03]  /*5a240*/  IADD3 R68, P5, R68, UR16, RZ ;  /* 0x0000001044447c10 */ /* 0x000fc6000ffbe0ff */
[----:B------:R-:W-:Y:S04]  /*5a250*/  STL [R1+0x173c], R24 ;  /* 0x00173c1801007387 */ /* 0x000fe80000100800 */
[----:B------:R1:W-:Y:S01]  /*5a260*/  LDGSTS.E [R3+0x21580], desc[UR8][R20.64], P0 ;  /* 0x2158000014037fae */ /* 0x0003e20008121848 */
[----:B------:R-:W-:Y:S02]  /*5a270*/  IADD3.X R27, R27, UR7, RZ, P4, !PT ;  /* 0x000000071b1b7c10 */ /* 0x000fe4000a7fe4ff */
[----:B------:R-:W-:-:S03]  /*5a280*/  IADD3.X R69, R69, UR7, RZ, P5, !PT ;  /* 0x0000000745457c10 */ /* 0x000fc6000affe4ff */
[----:B------:R1:W-:Y:S02]  /*5a290*/  STL [R1+0x1738], R27 ;  /* 0x0017381b01007387 */ /* 0x0003e40000100800 */
[----:B-1----:R-:W-:Y:S01]  /*5a2a0*/  MOV R20, R24 ;  /* 0x0000001800147202 */ /* 0x002fe20000000f00 */
[----:B------:R-:W-:Y:S01]  /*5a2b0*/  IMAD.MOV.U32 R21, RZ, RZ, R27 ;  /* 0x000000ffff157224 */ /* 0x000fe200078e001b */
[----:B------:R-:W-:Y:S01]  /*5a2c0*/  STL [R1+0x1744], R68 ;  /* 0x0017444401007387 */ /* 0x000fe20000100800 */
[----:B------:R-:W-:-:S03]  /*5a2d0*/  IADD3 R23, P4, R23, UR16, RZ ;  /* 0x0000001017177c10 */ /* 0x000fc6000ff9e0ff */
[----:B------:R1:W-:Y:S04]  /*5a2e0*/  LDGSTS.E [R3+0x22400], desc[UR8][R20.64], P1 ;  /* 0x2240000014037fae */ /* 0x0003e80008921848 */
[----:B------:R-:W2:Y:S04]  /*5a2f0*/  LDL.LU R27, [R1+0x1848] ;  /* 0x00184800011b7983 */ /* 0x000ea80000300800 */
[----:B------:R-:W-:Y:S04]  /*5a300*/  STL [R1+0x1740], R69 ;  /* 0x0017404501007387 */ /* 0x000fe80000100800 */
[----:B------:R-:W2:Y:S01]  /*5a310*/  LDL.LU R24, [R1+0x1850] ;  /* 0x0018500001187983 */ /* 0x000ea20000300800 */
[----:B-1----:R-:W-:Y:S01]  /*5a320*/  MOV R20, R68 ;  /* 0x0000004400147202 */ /* 0x002fe20000000f00 */
[----:B------:R-:W-:Y:S01]  /*5a330*/  IMAD.MOV.U32 R21, RZ, RZ, R69 ;  /* 0x000000ffff157224 */ /* 0x000fe200078e0045 */
[----:B------:R-:W-:Y:S01]  /*5a340*/  IADD3 R25, P5, R25, UR16, RZ ;  /* 0x0000001019197c10 */ /* 0x000fe2000ffbe0ff */
[----:B------:R1:W-:Y:S04]  /*5a350*/  STL [R1+0x174c], R23 ;  /* 0x00174c1701007387 */ /* 0x0003e80000100800 */
[----:B------:R1:W-:Y:S01]  /*5a360*/  LDGSTS.E [R3+0x22480], desc[UR8][R20.64], P2 ;  /* 0x2248000014037fae */ /* 0x0003e20009121848 */
[----:B------:R-:W-:-:S05]  /*5a370*/  IADD3.X R65, R65, UR7, RZ, P4, !PT ;  /* 0x0000000741417c10 */ /* 0x000fca000a7fe4ff */
[----:B------:R1:W-:Y:S01]  /*5a380*/  STL [R1+0x1748], R65 ;  /* 0x0017484101007387 */ /* 0x0003e20000100800 */
[----:B---3--:R-:W-:-:S03]  /*5a390*/  IADD3.X R67, R67, UR7, RZ, P5, !PT ;  /* 0x0000000743437c10 */ /* 0x008fc6000affe4ff */
[----:B------:R3:W-:Y:S01]  /*5a3a0*/  STL [R1+0x1754], R25 ;  /* 0x0017541901007387 */ /* 0x0007e20000100800 */
[----:B-1----:R-:W-:Y:S01]  /*5a3b0*/  MOV R20, R23 ;  /* 0x0000001700147202 */ /* 0x002fe20000000f00 */
[----:B------:R-:W-:Y:S02]  /*5a3c0*/  IMAD.MOV.U32 R21, RZ, RZ, R65 ;  /* 0x000000ffff157224 */ /* 0x000fe400078e0041 */
[----:B------:R-:W2:Y:S04]  /*5a3d0*/  LDL.LU R23, [R1+0x193c] ;  /* 0x00193c0001177983 */ /* 0x000ea80000300800 */
[----:B------:R-:W-:Y:S04]  /*5a3e0*/  STL [R1+0x1750], R67 ;  /* 0x0017504301007387 */ /* 0x000fe80000100800 */
[----:B------:R1:W-:Y:S04]  /*5a3f0*/  LDGSTS.E [R3+0x22500], desc[UR8][R20.64], P3 ;  /* 0x2250000014037fae */ /* 0x0003e80009921848 */
[----:B------:R-:W2:Y:S01]  /*5a400*/  LDL.LU R65, [R1+0x1944] ;  /* 0x0019440001417983 */ /* 0x000ea20000300800 */
[----:B-1----:R-:W-:-:S03]  /*5a410*/  MOV R20, R25 ;  /* 0x0000001900147202 */ /* 0x002fc60000000f00 */
[----:B---3--:R-:W3:Y:S04]  /*5a420*/  LDL.LU R25, [R1+0x1938] ;  /* 0x0019380001197983 */ /* 0x008ee80000300800 */
[----:B------:R-:W3:Y:S01]  /*5a430*/  LDL.LU R69, [R1+0x1940] ;  /* 0x0019400001457983 */ /* 0x000ee20000300800 */
[----:B------:R-:W-:Y:S01]  /*5a440*/  IADD3 R64, P4, R64, UR16, RZ ;  /* 0x0000001040407c10 */ /* 0x000fe2000ff9e0ff */
[----:B------:R-:W-:Y:S01]  /*5a450*/  IMAD.MOV.U32 R21, RZ, RZ, R67 ;  /* 0x000000ffff157224 */ /* 0x000fe200078e0043 */
[----:B------:R-:W-:-:S03]  /*5a460*/  IADD3 R34, P5, R34, UR16, RZ ;  /* 0x0000001022227c10 */ /* 0x000fc6000ffbe0ff */
[----:B------:R-:W-:Y:S04]  /*5a470*/  STL [R1+0x183c], R64 ;  /* 0x00183c4001007387 */ /* 0x000fe80000100800 */
[----:B------:R1:W-:Y:S02]  /*5a480*/  LDGSTS.E [R3+0x22580], desc[UR8][R20.64], P0 ;  /* 0x2258000014037fae */ /* 0x0003e40008121848 */
[----:B-1----:R-:W-:Y:S02]  /*5a490*/  MOV R20, R64 ;  /* 0x0000004000147202 */ /* 0x002fe40000000f00 */
[----:B----4-:R-:W-:-:S05]  /*5a4a0*/  IADD3.X R66, R66, UR7, RZ, P4, !PT ;  /* 0x0000000742427c10 */ /* 0x010fca000a7fe4ff */
[----:B------:R1:W-:Y:S01]  /*5a4b0*/  STL [R1+0x1838], R66 ;  /* 0x0018384201007387 */ /* 0x0003e20000100800 */
[----:B------:R-:W-:Y:S01]  /*5a4c0*/  IMAD.MOV.U32 R21, RZ, RZ, R66 ;  /* 0x000000ffff157224 */ /* 0x000fe200078e0042 */
[----:B------:R-:W-:Y:S02]  /*5a4d0*/  IADD3.X R35, R35, UR7, RZ, P5, !PT ;  /* 0x0000000723237c10 */ /* 0x000fe4000affe4ff */
[----:B------:R-:W-:Y:S04]  /*5a4e0*/  STL [R1+0x1844], R34 ;  /* 0x0018442201007387 */ /* 0x000fe80000100800 */
[----:B------:R4:W-:Y:S04]  /*5a4f0*/  LDGSTS.E [R3+0x23400], desc[UR8][R20.64], P1 ;  /* 0x2340000014037fae */ /* 0x0009e80008921848 */
[----:B-1----:R-:W3:Y:S04]  /*5a500*/  LDL.LU R66, [R1+0x194c] ;  /* 0x00194c0001427983 */ /* 0x002ee80000300800 */
[----:B------:R1:W-:Y:S04]  /*5a510*/  STL [R1+0x1840], R35 ;  /* 0x0018402301007387 */ /* 0x0003e80000100800 */
[----:B------:R-:W3:Y:S04]  /*5a520*/  LDL.LU R64, [R1+0x1954] ;  /* 0x0019540001407983 */ /* 0x000ee80000300800 */
[----:B------:R-:W3:Y:S04]  /*5a530*/  LDL.LU R68, [R1+0x1948] ;  /* 0x0019480001447983 */ /* 0x000ee80000300800 */
[----:B------:R-:W3:Y:S01]  /*5a540*/  LDL.LU R67, [R1+0x1950] ;  /* 0x0019500001437983 */ /* 0x000ee20000300800 */
[----:B--2---:R-:W-:-:S02]  /*5a550*/  IADD3 R26, P4, R26, UR16, RZ ;  /* 0x000000101a1a7c10 */ /* 0x004fc4000ff9e0ff */
[----:B------:R-:W-:Y:S01]  /*5a560*/  IADD3 R22, P5, R22, UR16, RZ ;  /* 0x0000001016167c10 */ /* 0x000fe2000ffbe0ff */
[----:B----4-:R-:W-:Y:S02]  /*5a570*/  IMAD.MOV.U32 R21, RZ, RZ, R35 ;  /* 0x000000ffff157224 */ /* 0x010fe400078e0023 */
[----:B------:R-:W-:Y:S01]  /*5a580*/  STL [R1+0x184c], R26 ;  /* 0x00184c1a01007387 */ /* 0x000fe20000100800 */
[----:B------:R-:W-:-:S05]  /*5a590*/  MOV R20, R34 ;  /* 0x0000002200147202 */ /* 0x000fca0000000f00 */
[----:B------:R2:W-:Y:S01]  /*5a5a0*/  LDGSTS.E [R3+0x23480], desc[UR8][R20.64], P2 ;  /* 0x2348000014037fae */ /* 0x0005e20009121848 */
[----:B------:R-:W-:-:S05]  /*5a5b0*/  IADD3.X R27, R27, UR7, RZ, P4, !PT ;  /* 0x000000071b1b7c10 */ /* 0x000fca000a7fe4ff */
[----:B------:R4:W-:Y:S01]  /*5a5c0*/  STL [R1+0x1848], R27 ;  /* 0x0018481b01007387 */ /* 0x0009e20000100800 */
[----:B------:R-:W-:-:S03]  /*5a5d0*/  IADD3.X R24, R24, UR7, RZ, P5, !PT ;  /* 0x0000000718187c10 */ /* 0x000fc6000affe4ff */
[----:B------:R4:W-:Y:S04]  /*5a5e0*/  STL [R1+0x1854], R22 ;  /* 0x0018541601007387 */ /* 0x0009e80000100800 */
[----:B------:R4:W-:Y:S04]  /*5a5f0*/  STL [R1+0x1850], R24 ;  /* 0x0018501801007387 */ /* 0x0009e80000100800 */
[----:B-1----:R-:W3:Y:S01]  /*5a600*/  LDL.LU R35, [R1+0x1a38] ;  /* 0x001a380001237983 */ /* 0x002ee20000300800 */
[----:B--2---:R-:W-:-:S03]  /*5a610*/  MOV R20, R26 ;  /* 0x0000001a00147202 */ /* 0x004fc60000000f00 */
[----:B------:R-:W2:Y:S01]  /*5a620*/  LDL.LU R34, [R1+0x1a3c] ;  /* 0x001a3c0001227983 */ /* 0x000ea20000300800 */
[----:B------:R-:W-:-:S03]  /*5a630*/  IMAD.MOV.U32 R21, RZ, RZ, R27 ;  /* 0x000000ffff157224 */ /* 0x000fc600078e001b */
[----:B----4-:R-:W4:Y:S04]  /*5a640*/  LDL.LU R27, [R1+0x1a40] ;  /* 0x001a4000011b7983 */ /* 0x010f280000300800 */
[----:B------:R-:W4:Y:S01]  /*5a650*/  LDL.LU R26, [R1+0x1a44] ;  /* 0x001a4400011a7983 */ /* 0x000f220000300800 */
[----:B------:R-:W-:-:S03]  /*5a660*/  IADD3 R23, P4, R23, UR16, RZ ;  /* 0x0000001017177c10 */ /* 0x000fc6000ff9e0ff */
[----:B------:R1:W-:Y:S01]  /*5a670*/  LDGSTS.E [R3+0x23500], desc[UR8][R20.64], P3 ;  /* 0x2350000014037fae */ /* 0x0003e20009921848 */
[----:B------:R-:W-:Y:S02]  /*5a680*/  IADD3 R65, P5, R65, UR16, RZ ;  /* 0x0000001041417c10 */ /* 0x000fe4000ffbe0ff */
[----:B-1----:R-:W-:Y:S01]  /*5a690*/  MOV R20, R22 ;  /* 0x0000001600147202 */ /* 0x002fe20000000f00 */
[----:B------:R-:W-:Y:S01]  /*5a6a0*/  IMAD.MOV.U32 R21, RZ, RZ, R24 ;  /* 0x000000ffff157224 */ /* 0x000fe200078e0018 */
[----:B------:R-:W4:Y:S04]  /*5a6b0*/  LDL.LU R22, [R1+0x1a4c] ;  /* 0x001a4c0001167983 */ /* 0x000f280000300800 */
[----:B------:R-:W4:Y:S01]  /*5a6c0*/  LDL.LU R24, [R1+0x1a54] ;  /* 0x001a540001187983 */ /* 0x000f220000300800 */
[----:B---3--:R-:W-:-:S03]  /*5a6d0*/  IADD3.X R25, R25, UR7, RZ, P4, !PT ;  /* 0x0000000719197c10 */ /* 0x008fc6000a7fe4ff */
[----:B------:R1:W-:Y:S01]  /*5a6e0*/  STL [R1+0x193c], R23 ;  /* 0x00193c1701007387 */ /* 0x0003e20000100800 */
[----:B------:R-:W-:-:S03]  /*5a6f0*/  IADD3.X R69, R69, UR7, RZ, P5, !PT ;  /* 0x0000000745457c10 */ /* 0x000fc6000affe4ff */
[----:B------:R3:W-:Y:S04]  /*5a700*/  LDGSTS.E [R3+0x23580], desc[UR8][R20.64], P0 ;  /* 0x2358000014037fae */ /* 0x0007e80008121848 */
[----:B------:R1:W-:Y:S04]  /*5a710*/  STL [R1+0x1938], R25 ;  /* 0x0019381901007387 */ /* 0x0003e80000100800 */
[----:B------:R1:W-:Y:S01]  /*5a720*/  STL [R1+0x1944], R65 ;  /* 0x0019444101007387 */ /* 0x0003e20000100800 */
[----:B---3--:R-:W-:-:S03]  /*5a730*/  MOV R20, R23 ;  /* 0x0000001700147202 */ /* 0x008fc60000000f00 */
[----:B-1----:R-:W3:Y:S01]  /*5a740*/  LDL.LU R23, [R1+0x1a48] ;  /* 0x001a480001177983 */ /* 0x002ee20000300800 */
[----:B------:R-:W-:-:S03]  /*5a750*/  IMAD.MOV.U32 R21, RZ, RZ, R25 ;  /* 0x000000ffff157224 */ /* 0x000fc600078e0019 */
[----:B------:R-:W-:Y:S04]  /*5a760*/  STL [R1+0x1940], R69 ;  /* 0x0019404501007387 */ /* 0x000fe80000100800 */
[----:B------:R-:W3:Y:S04]  /*5a770*/  LDL.LU R25, [R1+0x1a50] ;  /* 0x001a500001197983 */ /* 0x000ee80000300800 */
[----:B------:R1:W-:Y:S04]  /*5a780*/  LDGSTS.E [R3+0x24400], desc[UR8][R20.64], P1 ;  /* 0x2440000014037fae */ /* 0x0003e80008921848 */
[----:B------:R-:W3:Y:S01]  /*5a790*/  LDL.LU R70, [R1+0x1b3c] ;  /* 0x001b3c0001467983 */ /* 0x000ee20000300800 */
[----:B-1----:R-:W-:Y:S01]  /*5a7a0*/  MOV R20, R65 ;  /* 0x0000004100147202 */ /* 0x002fe20000000f00 */
[----:B------:R-:W-:-:S02]  /*5a7b0*/  IMAD.MOV.U32 R21, RZ, RZ, R69 ;  /* 0x000000ffff157224 */ /* 0x000fc400078e0045 */
[----:B------:R-:W3:Y:S04]  /*5a7c0*/  LDL.LU R65, [R1+0x1b44] ;  /* 0x001b440001417983 */ /* 0x000ee80000300800 */
[----:B------:R1:W-:Y:S01]  /*5a7d0*/  LDGSTS.E [R3+0x24480], desc[UR8][R20.64], P2 ;  /* 0x2448000014037fae */ /* 0x0003e20009121848 */
[----:B------:R-:W-:-:S05]  /*5a7e0*/  IADD3 R66, P4, R66, UR16, RZ ;  /* 0x0000001042427c10 */ /* 0x000fca000ff9e0ff */
[----:B------:R1:W-:Y:S01]  /*5a7f0*/  STL [R1+0x194c], R66 ;  /* 0x00194c4201007387 */ /* 0x0003e20000100800 */
[----:B------:R-:W-:Y:S02]  /*5a800*/  IADD3 R64, P5, R64, UR16, RZ ;  /* 0x0000001040407c10 */ /* 0x000fe4000ffbe0ff */
[----:B------:R-:W-:Y:S02]  /*5a810*/  IADD3.X R68, R68, UR7, RZ, P4, !PT ;  /* 0x0000000744447c10 */ /* 0x000fe4000a7fe4ff */
[----:B-1----:R-:W-:Y:S02]  /*5a820*/  MOV R20, R66 ;  /* 0x0000004200147202 */ /* 0x002fe40000000f00 */
[----:B------:R-:W-:Y:S01]  /*5a830*/  IADD3.X R67, R67, UR7, RZ, P5, !PT ;  /* 0x0000000743437c10 */ /* 0x000fe2000affe4ff */
[----:B------:R1:W-:Y:S01]  /*5a840*/  STL [R1+0x1948], R68 ;  /* 0x0019484401007387 */ /* 0x0003e20000100800 */
[----:B------:R-:W-:-:S03]  /*5a850*/  IMAD.MOV.U32 R21, RZ, RZ, R68 ;  /* 0x000000ffff157224 */ /* 0x000fc600078e0044 */
[----:B------:R-:W-:Y:S04]  /*5a860*/  STL [R1+0x1954], R64 ;  /* 0x0019544001007387 */ /* 0x000fe80000100800 */
[----:B------:R-:W3:Y:S04]  /*5a870*/  LDL.LU R71, [R1+0x1b38] ;  /* 0x001b380001477983 */ /* 0x000ee80000300800 */
[----:B------:R1:W-:Y:S04]  /*5a880*/  STL [R1+0x1950], R67 ;  /* 0x0019504301007387 */ /* 0x0003e80000100800 */
[----:B------:R-:W3:Y:S04]  /*5a890*/  LDL.LU R66, [R1+0x1b40] ;  /* 0x001b400001427983 */ /* 0x000ee80000300800 */
[----:B------:R1:W-:Y:S04]  /*5a8a0*/  LDGSTS.E [R3+0x24500], desc[UR8][R20.64], P3 ;  /* 0x2450000014037fae */ /* 0x0003e80009921848 */
[----:B------:R-:W3:Y:S04]  /*5a8b0*/  LDL.LU R69, [R1+0x1b48] ;  /* 0x001b480001457983 */ /* 0x000ee80000300800 */
[----:B-1----:R-:W3:Y:S01]  /*5a8c0*/  LDL.LU R68, [R1+0x1b4c] ;  /* 0x001b4c0001447983 */ /* 0x002ee20000300800 */
[----:B------:R-:W-:Y:S01]  /*5a8d0*/  IMAD.MOV.U32 R21, RZ, RZ, R67 ;  /* 0x000000ffff157224 */ /* 0x000fe200078e0043 */
[----:B------:R-:W-:-:S02]  /*5a8e0*/  MOV R20, R64 ;  /* 0x0000004000147202 */ /* 0x000fc40000000f00 */
[----:B------:R-:W3:Y:S04]  /*5a8f0*/  LDL.LU R67, [R1+0x1b50] ;  /* 0x001b500001437983 */ /* 0x000ee80000300800 */
[----:B------:R-:W3:Y:S01]  /*5a900*/  LDL.LU R64, [R1+0x1b54] ;  /* 0x001b540001407983 */ /* 0x000ee20000300800 */
[----:B--2---:R-:W-:-:S03]  /*5a910*/  IADD3 R34, P4, R34, UR16, RZ ;  /* 0x0000001022227c10 */ /* 0x004fc6000ff9e0ff */
[----:B------:R1:W-:Y:S01]  /*5a920*/  LDGSTS.E [R3+0x24580], desc[UR8][R20.64], P0 ;  /* 0x2458000014037fae */ /* 0x0003e20008121848 */
[----:B------:R-:W-:Y:S02]  /*5a930*/  IADD3.X R35, R35, UR7, RZ, P4, !PT ;  /* 0x0000000723237c10 */ /* 0x000fe4000a7fe4ff */
[----:B----4-:R-:W-:-:S04]  /*5a940*/  IADD3 R26, P5, R26, UR16, RZ ;  /* 0x000000101a1a7c10 */ /* 0x010fc8000ffbe0ff */
[----:B------:R-:W-:Y:S02]  /*5a950*/  IADD3.X R27, R27, UR7, RZ, P5, !PT ;  /* 0x000000071b1b7c10 */ /* 0x000fe4000affe4ff */
[----:B-1----:R-:W-:Y:S01]  /*5a960*/  MOV R20, R34 ;  /* 0x0000002200147202 */ /* 0x002fe20000000f00 */
[----:B------:R-:W-:Y:S01]  /*5a970*/  IMAD.MOV.U32 R21, RZ, RZ, R35 ;  /* 0x000000ffff157224 */ /* 0x000fe200078e0023 */
[----:B------:R-:W-:Y:S04]  /*5a980*/  STL [R1+0x1a3c], R34 ;  /* 0x001a3c2201007387 */ /* 0x000fe80000100800 */
[----:B------:R1:W-:Y:S01]  /*5a990*/  LDGSTS.E [R3+0x25400], desc[UR8][R20.64], P1 ;  /* 0x2540000014037fae */ /* 0x0003e20008921848 */
[----:B------:R-:W-:-:S03]  /*5a9a0*/  IADD3 R22, P4, R22, UR16, RZ ;  /* 0x0000001016167c10 */ /* 0x000fc6000ff9e0ff */
[----:B------:R-:W-:Y:S01]  /*5a9b0*/  STL [R1+0x1a38], R35 ;  /* 0x001a382301007387 */ /* 0x000fe20000100800 */
[----:B------:R-:W-:-:S03]  /*5a9c0*/  IADD3 R24, P5, R24, UR16, RZ ;  /* 0x0000001018187c10 */ /* 0x000fc6000ffbe0ff */
[----:B------:R-:W-:Y:S01]  /*5a9d0*/  STL [R1+0x1a44], R26 ;  /* 0x001a441a01007387 */ /* 0x000fe20000100800 */
[----:B-1----:R-:W-:Y:S01]  /*5a9e0*/  MOV R20, R26 ;  /* 0x0000001a00147202 */ /* 0x002fe20000000f00 */
[----:B------:R-:W-:Y:S02]  /*5a9f0*/  IMAD.MOV.U32 R21, RZ, RZ, R27 ;  /* 0x000000ffff157224 */ /* 0x000fe400078e001b */
[----:B------:R-:W-:Y:S04]  /*5aa00*/  STL [R1+0x1a40], R27 ;  /* 0x001a401b01007387 */ /* 0x000fe80000100800 */
[----:B------:R1:W-:Y:S04]  /*5aa10*/  LDGSTS.E [R3+0x25480], desc[UR8][R20.64], P2 ;  /* 0x2548000014037fae */ /* 0x0003e80009121848 */
[----:B------:R-:W-:Y:S01]  /*5aa20*/  STL [R1+0x1a4c], R22 ;  /* 0x001a4c1601007387 */ /* 0x000fe20000100800 */
[----:B---3--:R-:W-:-:S02]  /*5aa30*/  IADD3.X R23, R23, UR7, RZ, P4, !PT ;  /* 0x0000000717177c10 */ /* 0x008fc4000a7fe4ff */
[----:B-1----:R-:W-:-:S03]  /*5aa40*/  MOV R20, R22 ;  /* 0x0000001600147202 */ /* 0x002fc60000000f00 */
[----:B------:R1:W-:Y:S01]  /*5aa50*/  STL [R1+0x1a48], R23 ;  /* 0x001a481701007387 */ /* 0x0003e20000100800 */
[----:B------:R-:W-:Y:S01]  /*5aa60*/  IMAD.MOV.U32 R21, RZ, RZ, R23 ;  /* 0x000000ffff157224 */ /* 0x000fe200078e0017 */
[----:B------:R-:W-:Y:S02]  /*5aa70*/  IADD3.X R25, R25, UR7, RZ, P5, !PT ;  /* 0x0000000719197c10 */ /* 0x000fe4000affe4ff */
[----:B------:R-:W-:Y:S04]  /*5aa80*/  STL [R1+0x1a54], R24 ;  /* 0x001a541801007387 */ /* 0x000fe80000100800 */
[----:B------:R2:W-:Y:S04]  /*5aa90*/  LDGSTS.E [R3+0x25500], desc[UR8][R20.64], P3 ;  /* 0x2550000014037fae */ /* 0x0005e80009921848 */
[----:B-1----:R-:W3:Y:S04]  /*5aaa0*/  LDL.LU.64 R22, [R1+0x4c0] ;  /* 0x0004c00001167983 */ /* 0x002ee80000300a00 */
[----:B------:R1:W-:Y:S01]  /*5aab0*/  STL [R1+0x1a50], R25 ;  /* 0x001a501901007387 */ /* 0x0003e20000100800 */
[----:B--2---:R-:W-:Y:S01]  /*5aac0*/  MOV R20, R24 ;  /* 0x0000001800147202 */ /* 0x004fe20000000f00 */
[----:B------:R-:W-:-:S02]  /*5aad0*/  IMAD.MOV.U32 R21, RZ, RZ, R25 ;  /* 0x000000ffff157224 */ /* 0x000fc400078e0019 */
[----:B-1----:R-:W2:Y:S04]  /*5aae0*/  LDL.LU.64 R24, [R1+0x4d8] ;  /* 0x0004d80001187983 */ /* 0x002ea80000300a00 */
[----:B------:R-:W4:Y:S04]  /*5aaf0*/  LDL.LU.64 R26, [R1+0x4d0] ;  /* 0x0004d000011a7983 */ /* 0x000f280000300a00 */
[----:B------:R-:W4:Y:S01]  /*5ab00*/  LDL.LU.64 R34, [R1+0x4c8] ;  /* 0x0004c80001227983 */ /* 0x000f220000300a00 */
[----:B------:R-:W-:Y:S02]  /*5ab10*/  IADD3 R70, P4, R70, UR16, RZ ;  /* 0x0000001046467c10 */ /* 0x000fe4000ff9e0ff */
[----:B------:R-:W-:Y:S01]  /*5ab20*/  IADD3 R65, P5, R65, UR16, RZ ;  /* 0x0000001041417c10 */ /* 0x000fe2000ffbe0ff */
[----:B------:R1:W-:Y:S04]  /*5ab30*/  LDGSTS.E [R3+0x25580], desc[UR8][R20.64], P0 ;  /* 0x2558000014037fae */ /* 0x0003e80008121848 */
[----:B------:R-:W-:Y:S01]  /*5ab40*/  STL [R1+0x1b3c], R70 ;  /* 0x001b3c4601007387 */ /* 0x000fe20000100800 */
[----:B-1----:R-:W-:-:S02]  /*5ab50*/  MOV R20, R70 ;  /* 0x0000004600147202 */ /* 0x002fc40000000f00 */
[----:B------:R-:W-:-:S05]  /*5ab60*/  IADD3.X R71, R71, UR7, RZ, P4, !PT ;  /* 0x0000000747477c10 */ /* 0x000fca000a7fe4ff */
[----:B------:R-:W-:Y:S01]  /*5ab70*/  IMAD.MOV.U32 R21, RZ, RZ, R71 ;  /* 0x000000ffff157224 */ /* 0x000fe200078e0047 */
[----:B------:R-:W-:Y:S01]  /*5ab80*/  IADD3.X R66, R66, UR7, RZ, P5, !PT ;  /* 0x0000000742427c10 */ /* 0x000fe2000affe4ff */
[----:B------:R-:W-:Y:S04]  /*5ab90*/  STL [R1+0x1b38], R71 ;  /* 0x001b384701007387 */ /* 0x000fe80000100800 */
[----:B------:R1:W-:Y:S04]  /*5aba0*/  STL [R1+0x1b44], R65 ;  /* 0x001b444101007387 */ /* 0x0003e80000100800 */
[----:B------:R1:W-:Y:S01]  /*5abb0*/  LDGSTS.E [R3+0x26400], desc[UR8][R20.64], P1 ;  /* 0x2640000014037fae */ /* 0x0003e20008921848 */
[----:B------:R-:W-:-:S03]  /*5abc0*/  IADD3 R68, P4, R68, UR16, RZ ;  /* 0x0000001044447c10 */ /* 0x000fc6000ff9e0ff */
[----:B------:R1:W-:Y:S01]  /*5abd0*/  STL [R1+0x1b40], R66 ;  /* 0x001b404201007387 */ /* 0x0003e20000100800 */
[----:B------:R-:W-:Y:S02]  /*5abe0*/  IADD3.X R69, R69, UR7, RZ, P4, !PT ;  /* 0x0000000745457c10 */ /* 0x000fe4000a7fe4ff */
[----:B------:R-:W-:Y:S01]  /*5abf0*/  IADD3 R64, P5, R64, UR16, RZ ;  /* 0x0000001040407c10 */ /* 0x000fe2000ffbe0ff */
[----:B-1----:R-:W-:Y:S01]  /*5ac00*/  IMAD.MOV.U32 R21, RZ, RZ, R66 ;  /* 0x000000ffff157224 */ /* 0x002fe200078e0042 */
[----:B------:R-:W-:Y:S02]  /*5ac10*/  MOV R20, R65 ;  /* 0x0000004100147202 */ /* 0x000fe40000000f00 */
[----:B------:R-:W4:Y:S01]  /*5ac20*/  LDL.LU R65, [R1+0x155c] ;  /* 0x00155c0001417983 */ /* 0x000f220000300800 */
[----:B------:R-:W-:-:S03]  /*5ac30*/  IADD3.X R67, R67, UR7, RZ, P5, !PT ;  /* 0x0000000743437c10 */ /* 0x000fc6000affe4ff */
[----:B------:R-:W4:Y:S04]  /*5ac40*/  LDL.LU R66, [R1+0x1564] ;  /* 0x0015640001427983 */ /* 0x000f280000300800 */
[----:B------:R1:W-:Y:S04]  /*5ac50*/  STL [R1+0x1b4c], R68 ;  /* 0x001b4c4401007387 */ /* 0x0003e80000100800 */
[----:B------:R1:W-:Y:S04]  /*5ac60*/  STL [R1+0x1b48], R69 ;  /* 0x001b484501007387 */ /* 0x0003e80000100800 */
[----:B------:R-:W-:Y:S04]  /*5ac70*/  STL [R1+0x1b54], R64 ;  /* 0x001b544001007387 */ /* 0x000fe80000100800 */
        /* <DEDUP_REMOVED lines=8> */
[----:B------:R1:W-:Y:S04]  /*5ad00*/  LDGSTS.E [R3+0x26500], desc[UR8][R20.64], P3 ;  /* 0x2650000014037fae */ /* 0x0003e80009921848 */
[----:B------:R-:W4:Y:S04]  /*5ad10*/  LDL.LU R70, [R1+0x1570] ;  /* 0x0015700001467983 */ /* 0x000f280000300800 */
[----:B------:R-:W4:Y:S01]  /*5ad20*/  LDL.LU R69, [R1+0x1574] ;  /* 0x0015740001457983 */ /* 0x000f220000300800 */
[----:B-1----:R-:W-:Y:S01]  /*5ad30*/  MOV R20, R64 ;  /* 0x0000004000147202 */ /* 0x002fe20000000f00 */
[----:B------:R-:W-:-:S05]  /*5ad40*/  IMAD.MOV.U32 R21, RZ, RZ, R67 ;  /* 0x000000ffff157224 */ /* 0x000fca00078e0043 */
[----:B------:R3:W-:Y:S02]  /*5ad50*/  LDGSTS.E [R3+0x26580], desc[UR8][R20.64], P0 ;  /* 0x2658000014037fae */ /* 0x0007e40008121848 */
[----:B---3--:R-:W-:-:S04]  /*5ad60*/  IADD3 R20, P4, R22, UR16, RZ ;  /* 0x0000001016147c10 */ /* 0x008fc8000ff9e0ff */
[----:B------:R-:W-:Y:S02]  /*5ad70*/  IADD3.X R21, R23, UR7, RZ, P4, !PT ;  /* 0x0000000717157c10 */ /* 0x000fe4000a7fe4ff */
[----:B--2---:R-:W-:-:S04]  /*5ad80*/  IADD3 R22, P4, R24, UR16, RZ ;  /* 0x0000001018167c10 */ /* 0x004fc8000ff9e0ff */
[----:B------:R-:W-:Y:S02]  /*5ad90*/  IADD3.X R23, R25, UR7, RZ, P4, !PT ;  /* 0x0000000719177c10 */ /* 0x000fe4000a7fe4ff */
[----:B----4-:R-:W-:-:S03]  /*5ada0*/  IADD3 R24, P4, R26, UR16, RZ ;  /* 0x000000101a187c10 */ /* 0x010fc6000ff9e0ff */
[----:B------:R-:W-:Y:S01]  /*5adb0*/  LDGSTS.E [R3+0x27400], desc[UR8][R22.64], P1 ;  /* 0x2740000016037fae */ /* 0x000fe20008921848 */
[----:B------:R-:W-:Y:S02]  /*5adc0*/  IADD3.X R25, R27, UR7, RZ, P4, !PT ;  /* 0x000000071b197c10 */ /* 0x000fe4000a7fe4ff */
[----:B------:R-:W-:Y:S02]  /*5add0*/  IADD3 R26, P4, R34, UR16, RZ ;  /* 0x00000010221a7c10 */ /* 0x000fe4000ff9e0ff */
[----:B------:R-:W-:Y:S01]  /*5ade0*/  MOV R34, R20 ;  /* 0x0000001400227202 */ /* 0x000fe20000000f00 */
[----:B------:R-:W-:Y:S01]  /*5adf0*/  LDGSTS.E [R3+0x27480], desc[UR8][R24.64], P2 ;  /* 0x2748000018037fae */ /* 0x000fe20009121848 */
[----:B------:R-:W-:Y:S01]  /*5ae00*/  IADD3.X R27, R35, UR7, RZ, P4, !PT ;  /* 0x00000007231b7c10 */ /* 0x000fe2000a7fe4ff */
[----:B------:R-:W-:Y:S01]  /*5ae10*/  IMAD.MOV.U32 R35, RZ, RZ, R21 ;  /* 0x000000ffff237224 */ /* 0x000fe200078e0015 */
[----:B------:R-:W-:-:S03]  /*5ae20*/  MOV R74, R26 ;  /* 0x0000001a004a7202 */ /* 0x000fc60000000f00 */
[----:B------:R-:W-:Y:S01]  /*5ae30*/  IMAD.MOV.U32 R75, RZ, RZ, R27 ;  /* 0x000000ffff4b7224 */ /* 0x000fe200078e001b */
[----:B------:R1:W-:Y:S04]  /*5ae40*/  STL.64 [R1+0x4c0], R34 ;  /* 0x0004c02201007387 */ /* 0x0003e80000100a00 */
[----:B------:R-:W-:Y:S04]  /*5ae50*/  STL.64 [R1+0x4d8], R22 ;  /* 0x0004d81601007387 */ /* 0x000fe80000100a00 */
[----:B------:R-:W-:Y:S04]  /*5ae60*/  STL.64 [R1+0x4d0], R24 ;  /* 0x0004d01801007387 */ /* 0x000fe80000100a00 */
[----:B------:R-:W-:Y:S04]  /*5ae70*/  STL.64 [R1+0x4c8], R74 ;  /* 0x0004c84a01007387 */ /* 0x000fe80000100a00 */
[----:B------:R-:W-:Y:S04]  /*5ae80*/  LDGSTS.E [R3+0x27500], desc[UR8][R74.64], P3 ;  /* 0x275000004a037fae */ /* 0x000fe80009921848 */
[----:B------:R2:W-:Y:S04]  /*5ae90*/  LDGSTS.E [R3+0x27580], desc[UR8][R34.64], P0 ;  /* 0x2758000022037fae */ /* 0x0005e80008121848 */
[----:B------:R-:W3:Y:S04]  /*5aea0*/  LDL.LU R67, [R1+0x1658] ;  /* 0x0016580001437983 */ /* 0x000ee80000300800 */
[----:B-1----:R-:W4:Y:S04]  /*5aeb0*/  LDL.LU R35, [R1+0x165c] ;  /* 0x00165c0001237983 */ /* 0x002f280000300800 */
[----:B------:R-:W3:Y:S04]  /*5aec0*/  LDL.LU R64, [R1+0x1660] ;  /* 0x0016600001407983 */ /* 0x000ee80000300800 */
[----:B------:R-:W3:Y:S01]  /*5aed0*/  LDL.LU R34, [R1+0x1664] ;  /* 0x0016640001227983 */ /* 0x000ee20000300800 */
[----:B--2---:R-:W-:-:S04]  /*5aee0*/  LOP3.LUT R3, R32, 0x30, RZ, 0x3c, !PT ;  /* 0x0000003020037812 */ /* 0x004fc800078e3cff */
[----:B------:R-:W-:Y:S02]  /*5aef0*/  IADD3 R3, R3, UR14, RZ ;  /* 0x0000000e03037c10 */ /* 0x000fe4000fffe0ff */
[----:B------:R-:W-:Y:S02]  /*5af00*/  IADD3 R65, P4, R65, UR16, RZ ;  /* 0x0000001041417c10 */ /* 0x000fe4000ff9e0ff */
[----:B------:R-:W-:-:S03]  /*5af10*/  IADD3 R66, P5, R66, UR16, RZ ;  /* 0x0000001042427c10 */ /* 0x000fc6000ffbe0ff */
[----:B------:R1:W-:Y:S01]  /*5af20*/  STL [R1+0x155c], R65 ;  /* 0x00155c4101007387 */ /* 0x0003e20000100800 */
[----:B------:R-:W-:-:S03]  /*5af30*/  IMAD.MOV.U32 R20, RZ, RZ, R65 ;  /* 0x000000ffff147224 */ /* 0x000fc600078e0041 */
[----:B------:R2:W-:Y:S01]  /*5af40*/  STL [R1+0x1564], R66 ;  /* 0x0015644201007387 */ /* 0x0005e20000100800 */
[----:B------:R-:W-:-:S04]  /*5af50*/  IADD3.X R73, R73, UR7, RZ, P4, !PT ;  /* 0x0000000749497c10 */ /* 0x000fc8000a7fe4ff */
[----:B------:R-:W-:Y:S01]  /*5af60*/  MOV R21, R73 ;  /* 0x0000004900157202 */ /* 0x000fe20000000f00 */
[----:B------:R-:W-:Y:S01]  /*5af70*/  STL [R1+0x1558], R73 ;  /* 0x0015584901007387 */ /* 0x000fe20000100800 */
[----:B------:R-:W-:-:S03]  /*5af80*/  IADD3.X R72, R72, UR7, RZ, P5, !PT ;  /* 0x0000000748487c10 */ /* 0x000fc6000affe4ff */
[----:B-1----:R-:W3:Y:S04]  /*5af90*/  LDL.LU R65, [R1+0x166c] ;  /* 0x00166c0001417983 */ /* 0x002ee80000300800 */
[----:B------:R-:W3:Y:S04]  /*5afa0*/  LDL.LU R22, [R1+0x1674] ;  /* 0x0016740001167983 */ /* 0x000ee80000300800 */
[----:B------:R1:W-:Y:S04]  /*5afb0*/  LDGSTS.E [R3+0x20600], desc[UR8][R20.64], P1 ;  /* 0x2060000014037fae */ /* 0x0003e80008921848 */
[----:B------:R-:W-:Y:S01]  /*5afc0*/  STL [R1+0x1560], R72 ;  /* 0x0015604801007387 */ /* 0x000fe20000100800 */
[----:B-1----:R-:W-:-:S03]  /*5afd0*/  IMAD.MOV.U32 R20, RZ, RZ, R66 ;  /* 0x000000ffff147224 */ /* 0x002fc600078e0042 */
[----:B--2---:R-:W2:Y:S04]  /*5afe0*/  LDL.LU R66, [R1+0x1668] ;  /* 0x0016680001427983 */ /* 0x004ea80000300800 */
[----:B------:R-:W2:Y:S01]  /*5aff0*/  LDL.LU R26, [R1+0x1670] ;  /* 0x00167000011a7983 */ /* 0x000ea20000300800 */
[----:B------:R-:W-:Y:S02]  /*5b000*/  IADD3 R68, P4, R68, UR16, RZ ;  /* 0x0000001044447c10 */ /* 0x000fe4000ff9e0ff */
[----:B------:R-:W-:Y:S02]  /*5b010*/  IADD3 R69, P5, R69, UR16, RZ ;  /* 0x0000001045457c10 */ /* 0x000fe4000ffbe0ff */
[----:B------:R-:W-:Y:S02]  /*5b020*/  IADD3.X R71, R71, UR7, RZ, P4, !PT ;  /* 0x0000000747477c10 */ /* 0x000fe4000a7fe4ff */
[----:B------:R-:W-:Y:S01]  /*5b030*/  MOV R21, R72 ;  /* 0x0000004800157202 */ /* 0x000fe20000000f00 */
[----:B------:R1:W-:Y:S01]  /*5b040*/  STL [R1+0x156c], R68 ;  /* 0x00156c4401007387 */ /* 0x0003e20000100800 */
[----:B------:R-:W-:-:S03]  /*5b050*/  IADD3.X R70, R70, UR7, RZ, P5, !PT ;  /* 0x0000000746467c10 */ /* 0x000fc6000affe4ff */
[----:B------:R-:W-:Y:S04]  /*5b060*/  STL [R1+0x1568], R71 ;  /* 0x0015684701007387 */ /* 0x000fe80000100800 */
[----:B------:R1:W-:Y:S04]  /*5b070*/  LDGSTS.E [R3+0x20680], desc[UR8][R20.64], P2 ;  /* 0x2068000014037fae */ /* 0x0003e80009121848 */
[----:B------:R1:W-:Y:S04]  /*5b080*/  STL [R1+0x1574], R69 ;  /* 0x0015744501007387 */ /* 0x0003e80000100800 */
[----:B------:R-:W2:Y:S01]  /*5b090*/  LDL.LU R24, [R1+0x175c] ;  /* 0x00175c0001187983 */ /* 0x000ea20000300800 */
[----:B-1----:R-:W-:Y:S01]  /*5b0a0*/  IMAD.MOV.U32 R20, RZ, RZ, R68 ;  /* 0x000000ffff147224 */ /* 0x002fe200078e0044 */
[----:B------:R-:W-:-:S02]  /*5b0b0*/  MOV R21, R71 ;  /* 0x0000004700157202 */ /* 0x000fc40000000f00 */
[----:B------:R-:W-:Y:S04]  /*5b0c0*/  STL [R1+0x1570], R70 ;  /* 0x0015704601007387 */ /* 0x000fe80000100800 */
[----:B------:R-:W2:Y:S04]  /*5b0d0*/  LDL.LU R68, [R1+0x1764] ;  /* 0x0017640001447983 */ /* 0x000ea80000300800 */
[----:B------:R-:W2:Y:S04]  /*5b0e0*/  LDL.LU R27, [R1+0x1758] ;  /* 0x00175800011b7983 */ /* 0x000ea80000300800 */
[----:B------:R1:W-:Y:S02]  /*5b0f0*/  LDGSTS.E [R3+0x20700], desc[UR8][R20.64], P3 ;  /* 0x2070000014037fae */ /* 0x0003e40009921848 */
[----:B-1----:R-:W-:-:S02]  /*5b100*/  IMAD.MOV.U32 R20, RZ, RZ, R69 ;  /* 0x000000ffff147224 */ /* 0x002fc400078e0045 */
[----:B------:R-:W2:Y:S01]  /*5b110*/  LDL.LU R69, [R1+0x1760] ;  /* 0x0017600001457983 */ /* 0x000ea20000300800 */
[----:B------:R-:W-:-:S03]  /*5b120*/  MOV R21, R70 ;  /* 0x0000004600157202 */ /* 0x000fc60000000f00 */
[----:B------:R-:W2:Y:S04]  /*5b130*/  LDL.LU R23, [R1+0x176c] ;  /* 0x00176c0001177983 */ /* 0x000ea80000300800 */
[----:B------:R-:W2:Y:S04]  /*5b140*/  LDL.LU R25, [R1+0x1774] ;  /* 0x0017740001197983 */ /* 0x000ea80000300800 */
[----:B------:R1:W-:Y:S01]  /*5b150*/  LDGSTS.E [R3+0x20780], desc[UR8][R20.64], P0 ;  /* 0x2078000014037fae */ /* 0x0003e20008121848 */
[----:B----4-:R-:W-:-:S04]  /*5b160*/  IADD3 R35, P4, R35, UR16, RZ ;  /* 0x0000001023237c10 */ /* 0x010fc8000ff9e0ff */
[----:B---3--:R-:W-:Y:S01]  /*5b170*/  IADD3.X R67, R67, UR7, RZ, P4, !PT ;  /* 0x0000000743437c10 */ /* 0x008fe2000a7fe4ff */
[----:B------:R3:W-:Y:S01]  /*5b180*/  STL [R1+0x165c], R35 ;  /* 0x00165c2301007387 */ /* 0x0007e20000100800 */
[----:B------:R-:W-:-:S03]  /*5b190*/  IADD3 R34, P5, R34, UR16, RZ ;  /* 0x0000001022227c10 */ /* 0x000fc6000ffbe0ff */
[----:B------:R4:W-:Y:S01]  /*5b1a0*/  STL [R1+0x1658], R67 ;  /* 0x0016584301007387 */ /* 0x0009e20000100800 */
[----:B-1----:R-:W-:Y:S01]  /*5b1b0*/  IMAD.MOV.U32 R20, RZ, RZ, R35 ;  /* 0x000000ffff147224 */ /* 0x002fe200078e0023 */
[----:B------:R-:W-:Y:S02]  /*5b1c0*/  IADD3.X R64, R64, UR7, RZ, P5, !PT ;  /* 0x0000000740407c10 */ /* 0x000fe4000affe4ff */
[----:B------:R1:W-:Y:S01]  /*5b1d0*/  STL [R1+0x1664], R34 ;  /* 0x0016642201007387 */ /* 0x0003e20000100800 */
[----:B------:R-:W-:-:S03]  /*5b1e0*/  MOV R21, R67 ;  /* 0x0000004300157202 */ /* 0x000fc60000000f00 */
[----:B---3--:R-:W3:Y:S04]  /*5b1f0*/  LDL.LU R35, [R1+0x1768] ;  /* 0x0017680001237983 */ /* 0x008ee80000300800 */
[----:B------:R1:W-:Y:S04]  /*5b200*/  STL [R1+0x1660], R64 ;  /* 0x0016604001007387 */ /* 0x0003e80000100800 */
[----:B----4-:R-:W4:Y:S04]  /*5b210*/  LDL.LU R67, [R1+0x1770] ;  /* 0x0017700001437983 */ /* 0x010f280000300800 */
[----:B------:R1:W-:Y:S02]  /*5b220*/  LDGSTS.E [R3+0x21600], desc[UR8][R20.64], P1 ;  /* 0x2160000014037fae */ /* 0x0003e40008921848 */
[----:B-1----:R-:W-:Y:S01]  /*5b230*/  IMAD.MOV.U32 R20, RZ, RZ, R34 ;  /* 0x000000ffff147224 */ /* 0x002fe200078e0022 */
[----:B------:R-:W-:Y:S01]  /*5b240*/  MOV R21, R64 ;  /* 0x0000004000157202 */ /* 0x000fe20000000f00 */
[----:B------:R-:W4:Y:S04]  /*5b250*/  LDL.LU R34, [R1+0x185c] ;  /* 0x00185c0001227983 */ /* 0x000f280000300800 */
[----:B------:R-:W4:Y:S04]  /*5b260*/  LDL.LU R64, [R1+0x1864] ;  /* 0x0018640001407983 */ /* 0x000f280000300800 */
[----:B------:R1:W-:Y:S01]  /*5b270*/  LDGSTS.E [R3+0x21680], desc[UR8][R20.64], P2 ;  /* 0x2168000014037fae */ /* 0x0003e20009121848 */
[----:B------:R-:W-:-:S02]  /*5b280*/  IADD3 R65, P4, R65, UR16, RZ ;  /* 0x0000001041417c10 */ /* 0x000fc4000ff9e0ff */
[----:B------:R-:W-:-:S03]  /*5b290*/  IADD3 R22, P5, R22, UR16, RZ ;  /* 0x0000001016167c10 */ /* 0x000fc6000ffbe0ff */
[----:B------:R-:W-:Y:S01]  /*5b2a0*/  STL [R1+0x166c], R65 ;  /* 0x00166c4101007387 */ /* 0x000fe20000100800 */
[----:B-1----:R-:W-:Y:S01]  /*5b2b0*/  IMAD.MOV.U32 R20, RZ, RZ, R65 ;  /* 0x000000ffff147224 */ /* 0x002fe200078e0041 */
[----:B--2---:R-:W-:Y:S02]  /*5b2c0*/  IADD3.X R66, R66, UR7, RZ, P4, !PT ;  /* 0x0000000742427c10 */ /* 0x004fe4000a7fe4ff */
[----:B------:R-:W-:-:S03]  /*5b2d0*/  IADD3.X R26, R26, UR7, RZ, P5, !PT ;  /* 0x000000071a1a7c10 */ /* 0x000fc6000affe4ff */
[----:B------:R1:W-:Y:S01]  /*5b2e0*/  STL [R1+0x1668], R66 ;  /* 0x0016684201007387 */ /* 0x0003e20000100800 */
[----:B------:R-:W-:-:S03]  /*5b2f0*/  MOV R21, R66 ;  /* 0x0000004200157202 */ /* 0x000fc60000000f00 */
[----:B------:R-:W-:Y:S04]  /*5b300*/  STL [R1+0x1674], R22 ;  /* 0x0016741601007387 */ /* 0x000fe80000100800 */
[----:B------:R2:W-:Y:S04]  /*5b310*/  LDGSTS.E [R3+0x21700], desc[UR8][R20.64], P3 ;  /* 0x2170000014037fae */ /* 0x0005e80009921848 */
[----:B-1----:R-:W4:Y:S04]  /*5b320*/  LDL.LU R66, [R1+0x1858] ;  /* 0x0018580001427983 */ /* 0x002f280000300800 */
[----:B------:R1:W-:Y:S04]  /*5b330*/  STL [R1+0x1670], R26 ;  /* 0x0016701a01007387 */ /* 0x0003e80000100800 */
[----:B------:R-:W4:Y:S01]  /*5b340*/  LDL.LU R65, [R1+0x1860] ;  /* 0x0018600001417983 */ /* 0x000f220000300800 */
[----:B------:R-:W-:Y:S01]  /*5b350*/  IADD3 R24, P4, R24, UR16, RZ ;  /* 0x0000001018187c10 */ /* 0x000fe2000ff9e0ff */
[----:B--2---:R-:W-:Y:S01]  /*5b360*/  IMAD.MOV.U32 R20, RZ, RZ, R22 ;  /* 0x000000ffff147224 */ /* 0x004fe200078e0016 */
[----:B------:R-:W-:-:S02]  /*5b370*/  MOV R21, R26 ;  /* 0x0000001a00157202 */ /* 0x000fc40000000f00 */
[----:B-1----:R-:W2:Y:S04]  /*5b380*/  LDL.LU R26, [R1+0x186c] ;  /* 0x00186c00011a7983 */ /* 0x002ea80000300800 */
[----:B------:R-:W2:Y:S01]  /*5b390*/  LDL.LU R22, [R1+0x1874] ;  /* 0x0018740001167983 */ /* 0x000ea20000300800 */
        /* <DEDUP_REMOVED lines=8> */
[----:B------:R-:W2:Y:S01]  /*5b420*/  LDL.LU R27, [R1+0x1868] ;  /* 0x00186800011b7983 */ /* 0x000ea20000300800 */
[----:B------:R-:W-:-:S03]  /*5b430*/  IADD3.X R69, R69, UR7, RZ, P5, !PT ;  /* 0x0000000745457c10 */ /* 0x000fc6000affe4ff */
[----:B------:R1:W-:Y:S01]  /*5b440*/  LDGSTS.E [R3+0x22600], desc[UR8][R20.64], P1 ;  /* 0x2260000014037fae */ /* 0x0003e20008921848 */
[----:B------:R-:W-:-:S03]  /*5b450*/  IADD3 R23, P4, R23, UR16, RZ ;  /* 0x0000001017177c10 */ /* 0x000fc6000ff9e0ff */
[----:B------:R-:W-:Y:S04]  /*5b460*/  STL [R1+0x1760], R69 ;  /* 0x0017604501007387 */ /* 0x000fe80000100800 */
[----:B------:R-:W2:Y:S01]  /*5b470*/  LDL.LU R24, [R1+0x1870] ;  /* 0x0018700001187983 */ /* 0x000ea20000300800 */
[----:B------:R-:W-:Y:S01]  /*5b480*/  IADD3 R25, P5, R25, UR16, RZ ;  /* 0x0000001019197c10 */ /* 0x000fe2000ffbe0ff */
[----:B-1----:R-:W-:Y:S01]  /*5b490*/  IMAD.MOV.U32 R20, RZ, RZ, R68 ;  /* 0x000000ffff147224 */ /* 0x002fe200078e0044 */
[----:B------:R-:W-:Y:S01]  /*5b4a0*/  MOV R21, R69 ;  /* 0x0000004500157202 */ /* 0x000fe20000000f00 */
[----:B------:R1:W-:Y:S04]  /*5b4b0*/  STL [R1+0x176c], R23 ;  /* 0x00176c1701007387 */ /* 0x0003e80000100800 */
[----:B------:R1:W-:Y:S02]  /*5b4c0*/  LDGSTS.E [R3+0x22680], desc[UR8][R20.64], P2 ;  /* 0x2268000014037fae */ /* 0x0003e40009121848 */
[----:B-1----:R-:W-:Y:S01]  /*5b4d0*/  IMAD.MOV.U32 R20, RZ, RZ, R23 ;  /* 0x000000ffff147224 */ /* 0x002fe200078e0017 */
[----:B---3--:R-:W-:-:S04]  /*5b4e0*/  IADD3.X R35, R35, UR7, RZ, P4, !PT ;  /* 0x0000000723237c10 */ /* 0x008fc8000a7fe4ff */
[----:B------:R-:W-:Y:S01]  /*5b4f0*/  MOV R21, R35 ;  /* 0x0000002300157202 */ /* 0x000fe20000000f00 */
[----:B------:R1:W-:Y:S01]  /*5b500*/  STL [R1+0x1768], R35 ;  /* 0x0017682301007387 */ /* 0x0003e20000100800 */
[----:B----4-:R-:W-:-:S03]  /*5b510*/  IADD3.X R67, R67, UR7, RZ, P5, !PT ;  /* 0x0000000743437c10 */ /* 0x010fc6000affe4ff */
[----:B------:R3:W-:Y:S04]  /*5b520*/  STL [R1+0x1774], R25 ;  /* 0x0017741901007387 */ /* 0x0007e80000100800 */
[----:B------:R-:W4:Y:S04]  /*5b530*/  LDL.LU R23, [R1+0x195c] ;  /* 0x00195c0001177983 */ /* 0x000f280000300800 */
[----:B------:R-:W-:Y:S04]  /*5b540*/  STL [R1+0x1770], R67 ;  /* 0x0017704301007387 */ /* 0x000fe80000100800 */
[----:B------:R3:W-:Y:S04]  /*5b550*/  LDGSTS.E [R3+0x22700], desc[UR8][R20.64], P3 ;  /* 0x2270000014037fae */ /* 0x0007e80009921848 */
[----:B-1----:R-:W4:Y:S01]  /*5b560*/  LDL.LU R35, [R1+0x1964] ;  /* 0x0019640001237983 */ /* 0x002f220000300800 */
[----:B---3--:R-:W-:-:S03]  /*5b570*/  IMAD.MOV.U32 R20, RZ, RZ, R25 ;  /* 0x000000ffff147224 */ /* 0x008fc600078e0019 */
[----:B------:R-:W3:Y:S04]  /*5b580*/  LDL.LU R25, [R1+0x1958] ;  /* 0x0019580001197983 */ /* 0x000ee80000300800 */
[----:B------:R-:W3:Y:S01]  /*5b590*/  LDL.LU R69, [R1+0x1960] ;  /* 0x0019600001457983 */ /* 0x000ee20000300800 */
[----:B------:R-:W-:Y:S02]  /*5b5a0*/  IADD3 R34, P4, R34, UR16, RZ ;  /* 0x0000001022227c10 */ /* 0x000fe4000ff9e0ff */
[----:B------:R-:W-:Y:S02]  /*5b5b0*/  MOV R21, R67 ;  /* 0x0000004300157202 */ /* 0x000fe40000000f00 */
[----:B------:R-:W-:Y:S01]  /*5b5c0*/  IADD3 R64, P5, R64, UR16, RZ ;  /* 0x0000001040407c10 */ /* 0x000fe2000ffbe0ff */
        /* <DEDUP_REMOVED lines=15> */
[----:B------:R-:W-:Y:S02]  /*5b6c0*/  IADD3 R22, P5, R22, UR16, RZ ;  /* 0x0000001016167c10 */ /* 0x000fe4000ffbe0ff */
[----:B------:R-:W-:Y:S01]  /*5b6d0*/  IADD3.X R27, R27, UR7, RZ, P4, !PT ;  /* 0x000000071b1b7c10 */ /* 0x000fe2000a7fe4ff */
[----:B------:R-:W-:Y:S01]  /*5b6e0*/  STL [R1+0x186c], R26 ;  /* 0x00186c1a01007387 */ /* 0x000fe20000100800 */
[----:B------:R-:W-:Y:S01]  /*5b6f0*/  IMAD.MOV.U32 R20, RZ, RZ, R64 ;  /* 0x000000ffff147224 */ /* 0x000fe200078e0040 */
[----:B------:R-:W-:Y:S02]  /*5b700*/  MOV R21, R65 ;  /* 0x0000004100157202 */ /* 0x000fe40000000f00 */
[----:B------:R2:W-:Y:S01]  /*5b710*/  STL [R1+0x1868], R27 ;  /* 0x0018681b01007387 */ /* 0x0005e20000100800 */
[----:B------:R-:W-:-:S03]  /*5b720*/  IADD3.X R24, R24, UR7, RZ, P5, !PT ;  /* 0x0000000718187c10 */ /* 0x000fc6000affe4ff */
[----:B------:R4:W-:Y:S04]  /*5b730*/  STL [R1+0x1874], R22 ;  /* 0x0018741601007387 */ /* 0x0009e80000100800 */
[----:B------:R4:W-:Y:S04]  /*5b740*/  STL [R1+0x1870], R24 ;  /* 0x0018701801007387 */ /* 0x0009e80000100800 */
[----:B-1----:R-:W3:Y:S04]  /*5b750*/  LDL.LU R65, [R1+0x1a58] ;  /* 0x001a580001417983 */ /* 0x002ee80000300800 */
[----:B------:R-:W3:Y:S04]  /*5b760*/  LDL.LU R64, [R1+0x1a5c] ;  /* 0x001a5c0001407983 */ /* 0x000ee80000300800 */
[----:B------:R1:W-:Y:S02]  /*5b770*/  LDGSTS.E [R3+0x23680], desc[UR8][R20.64], P2 ;  /* 0x2368000014037fae */ /* 0x0003e40009121848 */
[----:B-1----:R-:W-:Y:S01]  /*5b780*/  IMAD.MOV.U32 R20, RZ, RZ, R26 ;  /* 0x000000ffff147224 */ /* 0x002fe200078e001a */
[----:B------:R-:W-:-:S02]  /*5b790*/  MOV R21, R27 ;  /* 0x0000001b00157202 */ /* 0x000fc40000000f00 */
[----:B--2---:R-:W2:Y:S04]  /*5b7a0*/  LDL.LU R27, [R1+0x1a60] ;  /* 0x001a6000011b7983 */ /* 0x004ea80000300800 */
[----:B------:R-:W2:Y:S04]  /*5b7b0*/  LDL.LU R26, [R1+0x1a64] ;  /* 0x001a6400011a7983 */ /* 0x000ea80000300800 */
[----:B------:R1:W-:Y:S01]  /*5b7c0*/  LDGSTS.E [R3+0x23700], desc[UR8][R20.64], P3 ;  /* 0x2370000014037fae */ /* 0x0003e20009921848 */
[----:B----4-:R-:W-:Y:S01]  /*5b7d0*/  IADD3 R23, P4, R23, UR16, RZ ;  /* 0x0000001017177c10 */ /* 0x010fe2000ff9e0ff */
[----:B-1----:R-:W-:Y:S01]  /*5b7e0*/  IMAD.MOV.U32 R20, RZ, RZ, R22 ;  /* 0x000000ffff147224 */ /* 0x002fe200078e0016 */
[----:B------:R-:W-:Y:S01]  /*5b7f0*/  MOV R21, R24 ;  /* 0x0000001800157202 */ /* 0x000fe20000000f00 */
[----:B------:R-:W4:Y:S01]  /*5b800*/  LDL.LU R22, [R1+0x1a6c] ;  /* 0x001a6c0001167983 */ /* 0x000f220000300800 */
[----:B------:R-:W-:-:S03]  /*5b810*/  IADD3 R35, P5, R35, UR16, RZ ;  /* 0x0000001023237c10 */ /* 0x000fc6000ffbe0ff */
[----:B------:R-:W4:Y:S04]  /*5b820*/  LDL.LU R24, [R1+0x1a74] ;  /* 0x001a740001187983 */ /* 0x000f280000300800 */
[----:B------:R1:W-:Y:S04]  /*5b830*/  STL [R1+0x195c], R23 ;  /* 0x00195c1701007387 */ /* 0x0003e80000100800 */
[----:B------:R1:W-:Y:S01]  /*5b840*/  LDGSTS.E [R3+0x23780], desc[UR8][R20.64], P0 ;  /* 0x2378000014037fae */ /* 0x0003e20008121848 */
[----:B---3--:R-:W-:-:S05]  /*5b850*/  IADD3.X R25, R25, UR7, RZ, P4, !PT ;  /* 0x0000000719197c10 */ /* 0x008fca000a7fe4ff */
[----:B------:R3:W-:Y:S01]  /*5b860*/  STL [R1+0x1958], R25 ;  /* 0x0019581901007387 */ /* 0x0007e20000100800 */
[----:B------:R-:W-:-:S03]  /*5b870*/  IADD3.X R69, R69, UR7, RZ, P5, !PT ;  /* 0x0000000745457c10 */ /* 0x000fc6000affe4ff */
[----:B------:R3:W-:Y:S01]  /*5b880*/  STL [R1+0x1964], R35 ;  /* 0x0019642301007387 */ /* 0x0007e20000100800 */
[----:B-1----:R-:W-:-:S03]  /*5b890*/  IMAD.MOV.U32 R20, RZ, RZ, R23 ;  /* 0x000000ffff147224 */ /* 0x002fc600078e0017 */
[----:B------:R-:W4:Y:S01]  /*5b8a0*/  LDL.LU R23, [R1+0x1a68] ;  /* 0x001a680001177983 */ /* 0x000f220000300800 */
[----:B------:R-:W-:-:S03]  /*5b8b0*/  MOV R21, R25 ;  /* 0x0000001900157202 */ /* 0x000fc60000000f00 */
[----:B------:R-:W-:Y:S04]  /*5b8c0*/  STL [R1+0x1960], R69 ;  /* 0x0019604501007387 */ /* 0x000fe80000100800 */
[----:B---3--:R-:W3:Y:S04]  /*5b8d0*/  LDL.LU R25, [R1+0x1a70] ;  /* 0x001a700001197983 */ /* 0x008ee80000300800 */
[----:B------:R1:W-:Y:S04]  /*5b8e0*/  LDGSTS.E [R3+0x24600], desc[UR8][R20.64], P1 ;  /* 0x2460000014037fae */ /* 0x0003e80008921848 */
[----:B------:R-:W3:Y:S01]  /*5b8f0*/  LDL.LU R70, [R1+0x1b5c] ;  /* 0x001b5c0001467983 */ /* 0x000ee20000300800 */
[----:B-1----:R-:W-:Y:S01]  /*5b900*/  IMAD.MOV.U32 R20, RZ, RZ, R35 ;  /* 0x000000ffff147224 */ /* 0x002fe200078e0023 */
[----:B------:R-:W-:-:S02]  /*5b910*/  MOV R21, R69 ;  /* 0x0000004500157202 */ /* 0x000fc40000000f00 */
[----:B------:R-:W3:Y:S04]  /*5b920*/  LDL.LU R35, [R1+0x1b64] ;  /* 0x001b640001237983 */ /* 0x000ee80000300800 */
[----:B------:R1:W-:Y:S01]  /*5b930*/  LDGSTS.E [R3+0x24680], desc[UR8][R20.64], P2 ;  /* 0x2468000014037fae */ /* 0x0003e20009121848 */
[----:B------:R-:W-:Y:S02]  /*5b940*/  IADD3 R66, P4, R66, UR16, RZ ;  /* 0x0000001042427c10 */ /* 0x000fe4000ff9e0ff */
[----:B------:R-:W-:Y:S02]  /*5b950*/  IADD3 R34, P5, R34, UR16, RZ ;  /* 0x0000001022227c10 */ /* 0x000fe4000ffbe0ff */
[----:B------:R-:W-:Y:S01]  /*5b960*/  IADD3.X R68, R68, UR7, RZ, P4, !PT ;  /* 0x0000000744447c10 */ /* 0x000fe2000a7fe4ff */
[----:B------:R1:W-:Y:S02]  /*5b970*/  STL [R1+0x196c], R66 ;  /* 0x00196c4201007387 */ /* 0x0003e40000100800 */
[----:B-1----:R-:W-:Y:S01]  /*5b980*/  IMAD.MOV.U32 R20, RZ, RZ, R66 ;  /* 0x000000ffff147224 */ /* 0x002fe200078e0042 */
[----:B------:R-:W-:Y:S01]  /*5b990*/  IADD3.X R67, R67, UR7, RZ, P5, !PT ;  /* 0x0000000743437c10 */ /* 0x000fe2000affe4ff */
[----:B------:R1:W-:Y:S01]  /*5b9a0*/  STL [R1+0x1968], R68 ;  /* 0x0019684401007387 */ /* 0x0003e20000100800 */
[----:B------:R-:W-:-:S03]  /*5b9b0*/  MOV R21, R68 ;  /* 0x0000004400157202 */ /* 0x000fc60000000f00 */
[----:B------:R-:W-:Y:S04]  /*5b9c0*/  STL [R1+0x1974], R34 ;  /* 0x0019742201007387 */ /* 0x000fe80000100800 */
[----:B------:R-:W3:Y:S04]  /*5b9d0*/  LDL.LU R71, [R1+0x1b58] ;  /* 0x001b580001477983 */ /* 0x000ee80000300800 */
[----:B------:R1:W-:Y:S04]  /*5b9e0*/  STL [R1+0x1970], R67 ;  /* 0x0019704301007387 */ /* 0x0003e80000100800 */
[----:B------:R-:W3:Y:S04]  /*5b9f0*/  LDL.LU R66, [R1+0x1b60] ;  /* 0x001b600001427983 */ /* 0x000ee80000300800 */
[----:B------:R1:W-:Y:S04]  /*5ba00*/  LDGSTS.E [R3+0x24700], desc[UR8][R20.64], P3 ;  /* 0x2470000014037fae */ /* 0x0003e80009921848 */
[----:B------:R-:W3:Y:S04]  /*5ba10*/  LDL.LU R69, [R1+0x1b68] ;  /* 0x001b680001457983 */ /* 0x000ee80000300800 */
[----:B-1----:R-:W3:Y:S01]  /*5ba20*/  LDL.LU R68, [R1+0x1b6c] ;  /* 0x001b6c0001447983 */ /* 0x002ee20000300800 */
[----:B------:R-:W-:Y:S01]  /*5ba30*/  MOV R21, R67 ;  /* 0x0000004300157202 */ /* 0x000fe20000000f00 */
[----:B------:R-:W-:-:S02]  /*5ba40*/  IMAD.MOV.U32 R20, RZ, RZ, R34 ;  /* 0x000000ffff147224 */ /* 0x000fc400078e0022 */
[----:B------:R-:W3:Y:S04]  /*5ba50*/  LDL.LU R67, [R1+0x1b70] ;  /* 0x001b700001437983 */ /* 0x000ee80000300800 */
[----:B------:R-:W3:Y:S01]  /*5ba60*/  LDL.LU R34, [R1+0x1b74] ;  /* 0x001b740001227983 */ /* 0x000ee20000300800 */
[----:B------:R-:W-:-:S03]  /*5ba70*/  IADD3 R64, P4, R64, UR16, RZ ;  /* 0x0000001040407c10 */ /* 0x000fc6000ff9e0ff */
[----:B------:R1:W-:Y:S01]  /*5ba80*/  LDGSTS.E [R3+0x24780], desc[UR8][R20.64], P0 ;  /* 0x2478000014037fae */ /* 0x0003e20008121848 */
[----:B------:R-:W-:-:S03]  /*5ba90*/  IADD3.X R65, R65, UR7, RZ, P4, !PT ;  /* 0x0000000741417c10 */ /* 0x000fc6000a7fe4ff */
[----:B------:R-:W-:Y:S01]  /*5baa0*/  STL [R1+0x1a5c], R64 ;  /* 0x001a5c4001007387 */ /* 0x000fe20000100800 */
[----:B--2---:R-:W-:Y:S01]  /*5bab0*/  IADD3 R26, P5, R26, UR16, RZ ;  /* 0x000000101a1a7c10 */ /* 0x004fe2000ffbe0ff */
[----:B-1----:R-:W-:Y:S01]  /*5bac0*/  IMAD.MOV.U32 R20, RZ, RZ, R64 ;  /* 0x000000ffff147224 */ /* 0x002fe200078e0040 */
[----:B------:R-:W-:Y:S02]  /*5bad0*/  MOV R21, R65 ;  /* 0x0000004100157202 */ /* 0x000fe40000000f00 */
[----:B------:R-:W-:-:S03]  /*5bae0*/  IADD3.X R27, R27, UR7, RZ, P5, !PT ;  /* 0x000000071b1b7c10 */ /* 0x000fc6000affe4ff */
[----:B------:R1:W-:Y:S04]  /*5baf0*/  LDGSTS.E [R3+0x25600], desc[UR8][R20.64], P1 ;  /* 0x2560000014037fae */ /* 0x0003e80008921848 */
[----:B------:R-:W-:Y:S01]  /*5bb00*/  STL [R1+0x1a58], R65 ;  /* 0x001a584101007387 */ /* 0x000fe20000100800 */
[----:B----4-:R-:W-:Y:S01]  /*5bb10*/  IADD3 R22, P4, R22, UR16, RZ ;  /* 0x0000001016167c10 */ /* 0x010fe2000ff9e0ff */
[----:B-1----:R-:W-:Y:S01]  /*5bb20*/  IMAD.MOV.U32 R20, RZ, RZ, R26 ;  /* 0x000000ffff147224 */ /* 0x002fe200078e001a */
[----:B------:R-:W-:Y:S01]  /*5bb30*/  MOV R21, R27 ;  /* 0x0000001b00157202 */ /* 0x000fe20000000f00 */
[----:B------:R-:W-:Y:S01]  /*5bb40*/  STL [R1+0x1a64], R26 ;  /* 0x001a641a01007387 */ /* 0x000fe20000100800 */
[----:B------:R-:W-:-:S03]  /*5bb50*/  IADD3 R24, P5, R24, UR16, RZ ;  /* 0x0000001018187c10 */ /* 0x000fc6000ffbe0ff */
[----:B------:R-:W-:Y:S04]  /*5bb60*/  STL [R1+0x1a60], R27 ;  /* 0x001a601b01007387 */ /* 0x000fe80000100800 */
[----:B------:R1:W-:Y:S04]  /*5bb70*/  LDGSTS.E [R3+0x25680], desc[UR8][R20.64], P2 ;  /* 0x2568000014037fae */ /* 0x0003e80009121848 */
[----:B------:R-:W-:Y:S01]  /*5bb80*/  STL [R1+0x1a6c], R22 ;  /* 0x001a6c1601007387 */ /* 0x000fe20000100800 */
[----:B------:R-:W-:Y:S01]  /*5bb90*/  IADD3.X R23, R23, UR7, RZ, P4, !PT ;  /* 0x0000000717177c10 */ /* 0x000fe2000a7fe4ff */
[----:B-1----:R-:W-:-:S03]  /*5bba0*/  IMAD.MOV.U32 R20, RZ, RZ, R22 ;  /* 0x000000ffff147224 */ /* 0x002fc600078e0016 */
[----:B------:R-:W-:Y:S01]  /*5bbb0*/  MOV R21, R23 ;  /* 0x0000001700157202 */ /* 0x000fe20000000f00 */
[----:B------:R1:W-:Y:S01]  /*5bbc0*/  STL [R1+0x1a68], R23 ;  /* 0x001a681701007387 */ /* 0x0003e20000100800 */
[----:B---3--:R-:W-:-:S03]  /*5bbd0*/  IADD3.X R25, R25, UR7, RZ, P5, !PT ;  /* 0x0000000719197c10 */ /* 0x008fc6000affe4ff */
[----:B------:R-:W-:Y:S04]  /*5bbe0*/  STL [R1+0x1a74], R24 ;  /* 0x001a741801007387 */ /* 0x000fe80000100800 */
[----:B------:R2:W-:Y:S04]  /*5bbf0*/  LDGSTS.E [R3+0x25700], desc[UR8][R20.64], P3 ;  /* 0x2570000014037fae */ /* 0x0005e80009921848 */
[----:B-1----:R-:W3:Y:S04]  /*5bc00*/  LDL.LU.64 R22, [R1+0x4b8] ;  /* 0x0004b80001167983 */ /* 0x002ee80000300a00 */
[----:B------:R1:W-:Y:S01]  /*5bc10*/  STL [R1+0x1a70], R25 ;  /* 0x001a701901007387 */ /* 0x0003e20000100800 */
[----:B--2---:R-:W-:Y:S01]  /*5bc20*/  IMAD.MOV.U32 R20, RZ, RZ, R24 ;  /* 0x000000ffff147224 */ /* 0x004fe200078e0018 */
[----:B------:R-:W-:-:S02]  /*5bc30*/  MOV R21, R25 ;  /* 0x0000001900157202 */ /* 0x000fc40000000f00 */
[----:B-1----:R-:W2:Y:S04]  /*5bc40*/  LDL.LU.64 R24, [R1+0x4b0] ;  /* 0x0004b00001187983 */ /* 0x002ea80000300a00 */
[----:B------:R-:W4:Y:S04]  /*5bc50*/  LDL.LU.64 R26, [R1+0x4a8] ;  /* 0x0004a800011a7983 */ /* 0x000f280000300a00 */
[----:B------:R-:W4:Y:S01]  /*5bc60*/  LDL.LU.64 R64, [R1+0x4a0] ;  /* 0x0004a00001407983 */ /* 0x000f220000300a00 */
        /* <DEDUP_REMOVED lines=9> */
[----:B------:R1:W-:Y:S04]  /*5bd00*/  STL [R1+0x1b64], R35 ;  /* 0x001b642301007387 */ /* 0x0003e80000100800 */
[----:B------:R1:W-:Y:S01]  /*5bd10*/  LDGSTS.E [R3+0x26600], desc[UR8][R20.64], P1 ;  /* 0x2660000014037fae */ /* 0x0003e20008921848 */
[----:B------:R-:W-:-:S03]  /*5bd20*/  IADD3 R68, P4, R68, UR16, RZ ;  /* 0x0000001044447c10 */ /* 0x000fc6000ff9e0ff */
[----:B------:R1:W-:Y:S01]  /*5bd30*/  STL [R1+0x1b60], R66 ;  /* 0x001b604201007387 */ /* 0x0003e20000100800 */
[----:B------:R-:W-:Y:S01]  /*5bd40*/  IADD3.X R69, R69, UR7, RZ, P4, !PT ;  /* 0x0000000745457c10 */ /* 0x000fe2000a7fe4ff */
[----:B-1----:R-:W-:Y:S01]  /*5bd50*/  IMAD.MOV.U32 R20, RZ, RZ, R35 ;  /* 0x000000ffff147224 */ /* 0x002fe200078e0023 */
[----:B------:R-:W-:Y:S01]  /*5bd60*/  MOV R21, R66 ;  /* 0x0000004200157202 */ /* 0x000fe20000000f00 */
[----:B------:R-:W4:Y:S01]  /*5bd70*/  LDL.LU R35, [R1+0x157c] ;  /* 0x00157c0001237983 */ /* 0x000f220000300800 */
[----:B------:R-:W-:-:S03]  /*5bd80*/  IADD3 R34, P5, R34, UR16, RZ ;  /* 0x0000001022227c10 */ /* 0x000fc6000ffbe0ff */
[----:B------:R-:W4:Y:S01]  /*5bd90*/  LDL.LU R66, [R1+0x1584] ;  /* 0x0015840001427983 */ /* 0x000f220000300800 */
[----:B------:R-:W-:-:S03]  /*5bda0*/  IADD3.X R67, R67, UR7, RZ, P5, !PT ;  /* 0x0000000743437c10 */ /* 0x000fc6000affe4ff */
        /* <DEDUP_REMOVED lines=8> */
[----:B-1----:R-:W-:Y:S01]  /*5be30*/  IMAD.MOV.U32 R20, RZ, RZ, R68 ;  /* 0x000000ffff147224 */ /* 0x002fe200078e0044 */
[----:B------:R-:W-:-:S02]  /*5be40*/  MOV R21, R69 ;  /* 0x0000004500157202 */ /* 0x000fc40000000f00 */
[----:B------:R-:W4:Y:S04]  /*5be50*/  LDL.LU R68, [R1+0x158c] ;  /* 0x00158c0001447983 */ /* 0x000f280000300800 */
[----:B------:R1:W-:Y:S04]  /*5be60*/  LDGSTS.E [R3+0x26700], desc[UR8][R20.64], P3 ;  /* 0x2670000014037fae */ /* 0x0003e80009921848 */
[----:B------:R-:W4:Y:S04]  /*5be70*/  LDL.LU R70, [R1+0x1590] ;  /* 0x0015900001467983 */ /* 0x000f280000300800 */
[----:B------:R-:W4:Y:S01]  /*5be80*/  LDL.LU R69, [R1+0x1594] ;  /* 0x0015940001457983 */ /* 0x000f220000300800 */
[----:B-1----:R-:W-:Y:S01]  /*5be90*/  IMAD.MOV.U32 R20, RZ, RZ, R34 ;  /* 0x000000ffff147224 */ /* 0x002fe200078e0022 */
[----:B------:R-:W-:-:S05]  /*5bea0*/  MOV R21, R67 ;  /* 0x0000004300157202 */ /* 0x000fca0000000f00 */
[----:B------:R3:W-:Y:S02]  /*5beb0*/  LDGSTS.E [R3+0x26780], desc[UR8][R20.64], P0 ;  /* 0x2678000014037fae */ /* 0x0007e40008121848 */
[----:B---3--:R-:W-:-:S04]  /*5bec0*/  IADD3 R20, P4, R22, UR16, RZ ;  /* 0x0000001016147c10 */ /* 0x008fc8000ff9e0ff */
[----:B------:R-:W-:Y:S02]  /*5bed0*/  IADD3.X R21, R23, UR7, RZ, P4, !PT ;  /* 0x0000000717157c10 */ /* 0x000fe4000a7fe4ff */
[----:B--2---:R-:W-:-:S03]  /*5bee0*/  IADD3 R22, P4, R24, UR16, RZ ;  /* 0x0000001018167c10 */ /* 0x004fc6000ff9e0ff */
[----:B------:R-:W-:Y:S01]  /*5bef0*/  LDGSTS.E [R3+0x27600], desc[UR8][R20.64], P1 ;  /* 0x2760000014037fae */ /* 0x000fe20008921848 */
[----:B------:R-:W-:Y:S02]  /*5bf00*/  IADD3.X R23, R25, UR7, RZ, P4, !PT ;  /* 0x0000000719177c10 */ /* 0x000fe4000a7fe4ff */
[----:B----4-:R-:W-:Y:S01]  /*5bf10*/  IADD3 R24, P4, R26, UR16, RZ ;  /* 0x000000101a187c10 */ /* 0x010fe2000ff9e0ff */
[----:B------:R-:W-:Y:S03]  /*5bf20*/  STL.64 [R1+0x4b8], R20 ;  /* 0x0004b81401007387 */ /* 0x000fe60000100a00 */
[----:B------:R-:W-:Y:S01]  /*5bf30*/  IADD3.X R25, R27, UR7, RZ, P4, !PT ;  /* 0x000000071b197c10 */ /* 0x000fe2000a7fe4ff */
[----:B------:R-:W-:Y:S01]  /*5bf40*/  LDGSTS.E [R3+0x27680], desc[UR8][R22.64], P2 ;  /* 0x2768000016037fae */ /* 0x000fe20009121848 */
[----:B------:R-:W-:-:S03]  /*5bf50*/  IADD3 R26, P4, R64, UR16, RZ ;  /* 0x00000010401a7c10 */ /* 0x000fc6000ff9e0ff */
[----:B------:R-:W-:Y:S01]  /*5bf60*/  STL.64 [R1+0x4b0], R22 ;  /* 0x0004b01601007387 */ /* 0x000fe20000100a00 */
[----:B------:R-:W-:Y:S01]  /*5bf70*/  IADD3.X R27, R65, UR7, RZ, P4, !PT ;  /* 0x00000007411b7c10 */ /* 0x000fe2000a7fe4ff */
[----:B------:R-:W-:Y:S02]  /*5bf80*/  IMAD.MOV.U32 R64, RZ, RZ, R26 ;  /* 0x000000ffff407224 */ /* 0x000fe400078e001a */
[----:B------:R-:W-:Y:S01]  /*5bf90*/  LDGSTS.E [R3+0x27700], desc[UR8][R24.64], P3 ;  /* 0x2770000018037fae */ /* 0x000fe20009921848 */
[----:B------:R-:W-:-:S03]  /*5bfa0*/  MOV R65, R27 ;  /* 0x0000001b00417202 */ /* 0x000fc60000000f00 */
[----:B------:R-:W-:Y:S04]  /*5bfb0*/  STL.64 [R1+0x4a8], R24 ;  /* 0x0004a81801007387 */ /* 0x000fe80000100a00 */
[----:B------:R1:W-:Y:S04]  /*5bfc0*/  STL.64 [R1+0x4a0], R64 ;  /* 0x0004a04001007387 */ /* 0x0003e80000100a00 */
[----:B------:R2:W-:Y:S04]  /*5bfd0*/  LDGSTS.E [R3+0x27780], desc[UR8][R64.64], P0 ;  /* 0x2778000040037fae */ /* 0x0005e80008121848 */
[----:B------:R-:W3:Y:S04]  /*5bfe0*/  LDL.LU R67, [R1+0x1678] ;  /* 0x0016780001437983 */ /* 0x000ee80000300800 */
[----:B-1----:R-:W4:Y:S04]  /*5bff0*/  LDL.LU R64, [R1+0x167c] ;  /* 0x00167c0001407983 */ /* 0x002f280000300800 */
[----:B------:R-:W3:Y:S04]  /*5c000*/  LDL.LU R65, [R1+0x1680] ;  /* 0x0016800001417983 */ /* 0x000ee80000300800 */
[----:B------:R-:W3:Y:S01]  /*5c010*/  LDL.LU R34, [R1+0x1684] ;  /* 0x0016840001227983 */ /* 0x000ee20000300800 */
[----:B--2---:R-:W-:-:S05]  /*5c020*/  LOP3.LUT R3, R32, 0x40, RZ, 0x3c, !PT ;  /* 0x0000004020037812 */ /* 0x004fca00078e3cff */
[----:B------:R-:W-:Y:S01]  /*5c030*/  VIADD R3, R3, UR14 ;  /* 0x0000000e03037c36 */ /* 0x000fe20008000000 */
[----:B------:R-:W-:Y:S02]  /*5c040*/  IADD3 R35, P4, R35, UR16, RZ ;  /* 0x0000001023237c10 */ /* 0x000fe4000ff9e0ff */
[----:B------:R-:W-:-:S03]  /*5c050*/  IADD3 R66, P5, R66, UR16, RZ ;  /* 0x0000001042427c10 */ /* 0x000fc6000ffbe0ff */
[----:B------:R1:W-:Y:S01]  /*5c060*/  STL [R1+0x157c], R35 ;  /* 0x00157c2301007387 */ /* 0x0003e20000100800 */
[----:B------:R-:W-:-:S03]  /*5c070*/  MOV R20, R35 ;  /* 0x0000002300147202 */ /* 0x000fc60000000f00 */
[----:B------:R2:W-:Y:S01]  /*5c080*/  STL [R1+0x1584], R66 ;  /* 0x0015844201007387 */ /* 0x0005e20000100800 */
[----:B------:R-:W-:Y:S02]  /*5c090*/  IADD3.X R73, R73, UR7, RZ, P4, !PT ;  /* 0x0000000749497c10 */ /* 0x000fe4000a7fe4ff */
[----:B------:R-:W-:-:S03]  /*5c0a0*/  IADD3.X R72, R72, UR7, RZ, P5, !PT ;  /* 0x0000000748487c10 */ /* 0x000fc6000affe4ff */
[----:B------:R-:W-:Y:S01]  /*5c0b0*/  IMAD.MOV.U32 R21, RZ, RZ, R73 ;  /* 0x000000ffff157224 */ /* 0x000fe200078e0049 */
[----:B------:R-:W-:Y:S04]  /*5c0c0*/  STL [R1+0x1578], R73 ;  /* 0x0015784901007387 */ /* 0x000fe80000100800 */
[----:B-1----:R-:W3:Y:S04]  /*5c0d0*/  LDL.LU R35, [R1+0x168c] ;  /* 0x00168c0001237983 */ /* 0x002ee80000300800 */
[----:B------:R-:W3:Y:S04]  /*5c0e0*/  LDL.LU R22, [R1+0x1694] ;  /* 0x0016940001167983 */ /* 0x000ee80000300800 */
[----:B------:R1:W-:Y:S04]  /*5c0f0*/  LDGSTS.E [R3+0x20800], desc[UR8][R20.64], P1 ;  /* 0x2080000014037fae */ /* 0x0003e80008921848 */
[----:B------:R-:W-:Y:S01]  /*5c100*/  STL [R1+0x1580], R72 ;  /* 0x0015804801007387 */ /* 0x000fe20000100800 */
[----:B-1----:R-:W-:-:S03]  /*5c110*/  MOV R20, R66 ;  /* 0x0000004200147202 */ /* 0x002fc60000000f00 */
[----:B--2---:R-:W2:Y:S04]  /*5c120*/  LDL.LU R66, [R1+0x1688] ;  /* 0x0016880001427983 */ /* 0x004ea80000300800 */
[----:B------:R-:W2:Y:S01]  /*5c130*/  LDL.LU R26, [R1+0x1690] ;  /* 0x00169000011a7983 */ /* 0x000ea20000300800 */
[----:B------:R-:W-:Y:S01]  /*5c140*/  IADD3 R68, P4, R68, UR16, RZ ;  /* 0x0000001044447c10 */ /* 0x000fe2000ff9e0ff */
[----:B------:R-:W-:Y:S01]  /*5c150*/  IMAD.MOV.U32 R21, RZ, RZ, R72 ;  /* 0x000000ffff157224 */ /* 0x000fe200078e0048 */
[----:B------:R-:W-:Y:S02]  /*5c160*/  IADD3 R69, P5, R69, UR16, RZ ;  /* 0x0000001045457c10 */ /* 0x000fe4000ffbe0ff */
[----:B------:R-:W-:Y:S01]  /*5c170*/  IADD3.X R71, R71, UR7, RZ, P4, !PT ;  /* 0x0000000747477c10 */ /* 0x000fe2000a7fe4ff */
[----:B------:R1:W-:Y:S01]  /*5c180*/  STL [R1+0x158c], R68 ;  /* 0x00158c4401007387 */ /* 0x0003e20000100800 */
[----:B------:R-:W-:-:S03]  /*5c190*/  IADD3.X R70, R70, UR7, RZ, P5, !PT ;  /* 0x0000000746467c10 */ /* 0x000fc6000affe4ff */
[----:B------:R-:W-:Y:S04]  /*5c1a0*/  STL [R1+0x1588], R71 ;  /* 0x0015884701007387 */ /* 0x000fe80000100800 */
[----:B------:R1:W-:Y:S04]  /*5c1b0*/  LDGSTS.E [R3+0x20880], desc[UR8][R20.64], P2 ;  /* 0x2088000014037fae */ /* 0x0003e80009121848 */
[----:B------:R1:W-:Y:S04]  /*5c1c0*/  STL [R1+0x1594], R69 ;  /* 0x0015944501007387 */ /* 0x0003e80000100800 */
[----:B------:R-:W2:Y:S01]  /*5c1d0*/  LDL.LU R24, [R1+0x177c] ;  /* 0x00177c0001187983 */ /* 0x000ea20000300800 */
[----:B-1----:R-:W-:Y:S01]  /*5c1e0*/  MOV R20, R68 ;  /* 0x0000004400147202 */ /* 0x002fe20000000f00 */
[----:B------:R-:W-:-:S02]  /*5c1f0*/  IMAD.MOV.U32 R21, RZ, RZ, R71 ;  /* 0x000000ffff157224 */ /* 0x000fc400078e0047 */
[----:B------:R-:W-:Y:S04]  /*5c200*/  STL [R1+0x1590], R70 ;  /* 0x0015904601007387 */ /* 0x000fe80000100800 */
[----:B------:R-:W2:Y:S04]  /*5c210*/  LDL.LU R68, [R1+0x1784] ;  /* 0x0017840001447983 */ /* 0x000ea80000300800 */
[----:B------:R-:W2:Y:S04]  /*5c220*/  LDL.LU R27, [R1+0x1778] ;  /* 0x00177800011b7983 */ /* 0x000ea80000300800 */
[----:B------:R1:W-:Y:S02]  /*5c230*/  LDGSTS.E [R3+0x20900], desc[UR8][R20.64], P3 ;  /* 0x2090000014037fae */ /* 0x0003e40009921848 */
[----:B-1----:R-:W-:-:S02]  /*5c240*/  MOV R20, R69 ;  /* 0x0000004500147202 */ /* 0x002fc40000000f00 */
[----:B------:R-:W2:Y:S01]  /*5c250*/  LDL.LU R69, [R1+0x1780] ;  /* 0x0017800001457983 */ /* 0x000ea20000300800 */
[----:B------:R-:W-:-:S03]  /*5c260*/  IMAD.MOV.U32 R21, RZ, RZ, R70 ;  /* 0x000000ffff157224 */ /* 0x000fc600078e0046 */
        /* <DEDUP_REMOVED lines=8> */
[----:B-1----:R-:W-:Y:S02]  /*5c2f0*/  MOV R20, R64 ;  /* 0x0000004000147202 */ /* 0x002fe40000000f00 */
[----:B------:R-:W-:Y:S01]  /*5c300*/  IADD3.X R65, R65, UR7, RZ, P5, !PT ;  /* 0x0000000741417c10 */ /* 0x000fe2000affe4ff */
[----:B------:R-:W-:Y:S04]  /*5c310*/  STL [R1+0x1684], R34 ;  /* 0x0016842201007387 */ /* 0x000fe80000100800 */
[----:B---3--:R-:W3:Y:S01]  /*5c320*/  LDL.LU R64, [R1+0x1788] ;  /* 0x0017880001407983 */ /* 0x008ee20000300800 */
[----:B------:R-:W-:-:S03]  /*5c330*/  IMAD.MOV.U32 R21, RZ, RZ, R67 ;  /* 0x000000ffff157224 */ /* 0x000fc600078e0043 */
[----:B------:R1:W-:Y:S04]  /*5c340*/  STL [R1+0x1680], R65 ;  /* 0x0016804101007387 */ /* 0x0003e80000100800 */
[----:B----4-:R-:W4:Y:S04]  /*5c350*/  LDL.LU R67, [R1+0x1790] ;  /* 0x0017900001437983 */ /* 0x010f280000300800 */
[----:B------:R1:W-:Y:S02]  /*5c360*/  LDGSTS.E [R3+0x21800], desc[UR8][R20.64], P1 ;  /* 0x2180000014037fae */ /* 0x0003e40008921848 */
[----:B-1----:R-:W-:Y:S01]  /*5c370*/  MOV R20, R34 ;  /* 0x0000002200147202 */ /* 0x002fe20000000f00 */
[----:B------:R-:W-:-:S02]  /*5c380*/  IMAD.MOV.U32 R21, RZ, RZ, R65 ;  /* 0x000000ffff157224 */ /* 0x000fc400078e0041 */
[----:B------:R-:W4:Y:S04]  /*5c390*/  LDL.LU R65, [R1+0x187c] ;  /* 0x00187c0001417983 */ /* 0x000f280000300800 */
[----:B------:R-:W4:Y:S04]  /*5c3a0*/  LDL.LU R34, [R1+0x1884] ;  /* 0x0018840001227983 */ /* 0x000f280000300800 */
[----:B------:R1:W-:Y:S01]  /*5c3b0*/  LDGSTS.E [R3+0x21880], desc[UR8][R20.64], P2 ;  /* 0x2188000014037fae */ /* 0x0003e20009121848 */
[----:B------:R-:W-:Y:S02]  /*5c3c0*/  IADD3 R35, P4, R35, UR16, RZ ;  /* 0x0000001023237c10 */ /* 0x000fe4000ff9e0ff */
[----:B------:R-:W-:-:S03]  /*5c3d0*/  IADD3 R22, P5, R22, UR16, RZ ;  /* 0x0000001016167c10 */ /* 0x000fc6000ffbe0ff */
[----:B------:R-:W-:Y:S01]  /*5c3e0*/  STL [R1+0x168c], R35 ;  /* 0x00168c2301007387 */ /* 0x000fe20000100800 */
[----:B-1----:R-:W-:Y:S02]  /*5c3f0*/  MOV R20, R35 ;  /* 0x0000002300147202 */ /* 0x002fe40000000f00 */
[----:B--2---:R-:W-:Y:S02]  /*5c400*/  IADD3.X R66, R66, UR7, RZ, P4, !PT ;  /* 0x0000000742427c10 */ /* 0x004fe4000a7fe4ff */
        /* <DEDUP_REMOVED lines=13> */
[----:B------:R-:W-:-:S02]  /*5c4e0*/  IADD3 R68, P5, R68, UR16, RZ ;  /* 0x0000001044447c10 */ /* 0x000fc4000ffbe0ff */
[----:B------:R-:W-:Y:S01]  /*5c4f0*/  IADD3.X R27, R27, UR7, RZ, P4, !PT ;  /* 0x000000071b1b7c10 */ /* 0x000fe2000a7fe4ff */
[----:B------:R-:W-:Y:S04]  /*5c500*/  STL [R1+0x177c], R24 ;  /* 0x00177c1801007387 */ /* 0x000fe80000100800 */
[----:B------:R1:W-:Y:S04]  /*5c510*/  LDGSTS.E [R3+0x21980], desc[UR8][R20.64], P0 ;  /* 0x2198000014037fae */ /* 0x0003e80008121848 */
[----:B------:R1:W-:Y:S04]  /*5c520*/  STL [R1+0x1778], R27 ;  /* 0x0017781b01007387 */ /* 0x0003e80000100800 */
[----:B------:R-:W-:Y:S01]  /*5c530*/  STL [R1+0x1784], R68 ;  /* 0x0017844401007387 */ /* 0x000fe20000100800 */
[----:B------:R-:W-:Y:S01]  /*5c540*/  IADD3.X R69, R69, UR7, RZ, P5, !PT ;  /* 0x0000000745457c10 */ /* 0x000fe2000affe4ff */
[----:B-1----:R-:W-:Y:S01]  /*5c550*/  IMAD.MOV.U32 R21, RZ, RZ, R27 ;  /* 0x000000ffff157224 */ /* 0x002fe200078e001b */
[----:B------:R-:W-:Y:S01]  /*5c560*/  MOV R20, R24 ;  /* 0x0000001800147202 */ /* 0x000fe20000000f00 */
[----:B------:R-:W2:Y:S01]  /*5c570*/  LDL.LU R27, [R1+0x1888] ;  /* 0x00188800011b7983 */ /* 0x000ea20000300800 */
[----:B------:R-:W-:-:S03]  /*5c580*/  IADD3 R23, P4, R23, UR16, RZ ;  /* 0x0000001017177c10 */ /* 0x000fc6000ff9e0ff */
[----:B------:R-:W-:Y:S04]  /*5c590*/  STL [R1+0x1780], R69 ;  /* 0x0017804501007387 */ /* 0x000fe80000100800 */
[----:B------:R-:W2:Y:S01]  /*5c5a0*/  LDL.LU R24, [R1+0x1890] ;  /* 0x0018900001187983 */ /* 0x000ea20000300800 */
[----:B------:R-:W-:-:S03]  /*5c5b0*/  IADD3 R25, P5, R25, UR16, RZ ;  /* 0x0000001019197c10 */ /* 0x000fc6000ffbe0ff */
[----:B------:R1:W-:Y:S04]  /*5c5c0*/  LDGSTS.E [R3+0x22800], desc[UR8][R20.64], P1 ;  /* 0x2280000014037fae */ /* 0x0003e80008921848 */
[----:B------:R4:W-:Y:S01]  /*5c5d0*/  STL [R1+0x178c], R23 ;  /* 0x00178c1701007387 */ /* 0x0009e20000100800 */
[----:B-1----:R-:W-:Y:S01]  /*5c5e0*/  MOV R20, R68 ;  /* 0x0000004400147202 */ /* 0x002fe20000000f00 */
[----:B------:R-:W-:-:S05]  /*5c5f0*/  IMAD.MOV.U32 R21, RZ, RZ, R69 ;  /* 0x000000ffff157224 */ /* 0x000fca00078e0045 */
[----:B------:R1:W-:Y:S01]  /*5c600*/  LDGSTS.E [R3+0x22880], desc[UR8][R20.64], P2 ;  /* 0x2288000014037fae */ /* 0x0003e20009121848 */
[----:B---3--:R-:W-:Y:S02]  /*5c610*/  IADD3.X R64, R64, UR7, RZ, P4, !PT ;  /* 0x0000000740407c10 */ /* 0x008fe4000a7fe4ff */
[----:B-1----:R-:W-:-:S03]  /*5c620*/  MOV R20, R23 ;  /* 0x0000001700147202 */ /* 0x002fc60000000f00 */
[----:B------:R-:W-:Y:S01]  /*5c630*/  IMAD.MOV.U32 R21, RZ, RZ, R64 ;  /* 0x000000ffff157224 */ /* 0x000fe200078e0040 */
[----:B------:R1:W-:Y:S01]  /*5c640*/  STL [R1+0x1788], R64 ;  /* 0x0017884001007387 */ /* 0x0003e20000100800 */
[----:B----4-:R-:W-:-:S03]  /*5c650*/  IADD3.X R67, R67, UR7, RZ, P5, !PT ;  /* 0x0000000743437c10 */ /* 0x010fc6000affe4ff */
[----:B------:R3:W-:Y:S04]  /*5c660*/  STL [R1+0x1794], R25 ;  /* 0x0017941901007387 */ /* 0x0007e80000100800 */
[----:B------:R-:W4:Y:S04]  /*5c670*/  LDL.LU R23, [R1+0x197c] ;  /* 0x00197c0001177983 */ /* 0x000f280000300800 */
[----:B------:R-:W-:Y:S04]  /*5c680*/  STL [R1+0x1790], R67 ;  /* 0x0017904301007387 */ /* 0x000fe80000100800 */
[----:B------:R3:W-:Y:S04]  /*5c690*/  LDGSTS.E [R3+0x22900], desc[UR8][R20.64], P3 ;  /* 0x2290000014037fae */ /* 0x0007e80009921848 */
[----:B-1----:R-:W4:Y:S01]  /*5c6a0*/  LDL.LU R64, [R1+0x1984] ;  /* 0x0019840001407983 */ /* 0x002f220000300800 */
[----:B---3--:R-:W-:-:S03]  /*5c6b0*/  MOV R20, R25 ;  /* 0x0000001900147202 */ /* 0x008fc60000000f00 */
[----:B------:R-:W3:Y:S04]  /*5c6c0*/  LDL.LU R25, [R1+0x1978] ;  /* 0x0019780001197983 */ /* 0x000ee80000300800 */
[----:B------:R-:W3:Y:S01]  /*5c6d0*/  LDL.LU R69, [R1+0x1980] ;  /* 0x0019800001457983 */ /* 0x000ee20000300800 */
[----:B------:R-:W-:Y:S01]  /*5c6e0*/  IADD3 R65, P4, R65, UR16, RZ ;  /* 0x0000001041417c10 */ /* 0x000fe2000ff9e0ff */
[----:B------:R-:W-:Y:S01]  /*5c6f0*/  IMAD.MOV.U32 R21, RZ, RZ, R67 ;  /* 0x000000ffff157224 */ /* 0x000fe200078e0043 */
[----:B------:R-:W-:-:S03]  /*5c700*/  IADD3 R34, P5, R34, UR16, RZ ;  /* 0x0000001022227c10 */ /* 0x000fc6000ffbe0ff */
[----:B------:R-:W-:Y:S04]  /*5c710*/  STL [R1+0x187c], R65 ;  /* 0x00187c4101007387 */ /* 0x000fe80000100800 */
[----:B------:R1:W-:Y:S02]  /*5c720*/  LDGSTS.E [R3+0x22980], desc[UR8][R20.64], P0 ;  /* 0x2298000014037fae */ /* 0x0003e40008121848 */
[----:B-1----:R-:W-:Y:S02]  /*5c730*/  MOV R20, R65 ;  /* 0x0000004100147202 */ /* 0x002fe40000000f00 */
[----:B------:R-:W-:-:S05]  /*5c740*/  IADD3.X R66, R66, UR7, RZ, P4, !PT ;  /* 0x0000000742427c10 */ /* 0x000fca000a7fe4ff */
        /* <DEDUP_REMOVED lines=12> */
[----:B------:R-:W-:Y:S02]  /*5c810*/  IMAD.MOV.U32 R21, RZ, RZ, R35 ;  /* 0x000000ffff157224 */ /* 0x000fe400078e0023 */
[----:B------:R-:W-:Y:S01]  /*5c820*/  STL [R1+0x188c], R26 ;  /* 0x00188c1a01007387 */ /* 0x000fe20000100800 */
[----:B------:R-:W-:Y:S02]  /*5c830*/  IADD3.X R27, R27, UR7, RZ, P4, !PT ;  /* 0x000000071b1b7c10 */ /* 0x000fe4000a7fe4ff */
[----:B------:R-:W-:-:S03]  /*5c840*/  MOV R20, R34 ;  /* 0x0000002200147202 */ /* 0x000fc60000000f00 */
[----:B------:R2:W-:Y:S01]  /*5c850*/  STL [R1+0x1888], R27 ;  /* 0x0018881b01007387 */ /* 0x0005e20000100800 */
[----:B------:R-:W-:-:S03]  /*5c860*/  IADD3.X R24, R24, UR7, RZ, P5, !PT ;  /* 0x0000000718187c10 */ /* 0x000fc6000affe4ff */
[----:B------:R4:W-:Y:S04]  /*5c870*/  STL [R1+0x1894], R22 ;  /* 0x0018941601007387 */ /* 0x0009e80000100800 */
[----:B------:R4:W-:Y:S04]  /*5c880*/  STL [R1+0x1890], R24 ;  /* 0x0018901801007387 */ /* 0x0009e80000100800 */
[----:B-1----:R-:W3:Y:S04]  /*5c890*/  LDL.LU R35, [R1+0x1a78] ;  /* 0x001a780001237983 */ /* 0x002ee80000300800 */
[----:B------:R-:W3:Y:S04]  /*5c8a0*/  LDL.LU R34, [R1+0x1a7c] ;  /* 0x001a7c0001227983 */ /* 0x000ee80000300800 */
[----:B------:R1:W-:Y:S02]  /*5c8b0*/  LDGSTS.E [R3+0x23880], desc[UR8][R20.64], P2 ;  /* 0x2388000014037fae */ /* 0x0003e40009121848 */
[----:B-1----:R-:W-:Y:S01]  /*5c8c0*/  MOV R20, R26 ;  /* 0x0000001a00147202 */ /* 0x002fe20000000f00 */
[----:B------:R-:W-:-:S02]  /*5c8d0*/  IMAD.MOV.U32 R21, RZ, RZ, R27 ;  /* 0x000000ffff157224 */ /* 0x000fc400078e001b */
[----:B--2---:R-:W2:Y:S04]  /*5c8e0*/  LDL.LU R27, [R1+0x1a80] ;  /* 0x001a8000011b7983 */ /* 0x004ea80000300800 */
[----:B------:R-:W2:Y:S04]  /*5c8f0*/  LDL.LU R26, [R1+0x1a84] ;  /* 0x001a8400011a7983 */ /* 0x000ea80000300800 */
[----:B------:R1:W-:Y:S01]  /*5c900*/  LDGSTS.E [R3+0x23900], desc[UR8][R20.64], P3 ;  /* 0x2390000014037fae */ /* 0x0003e20009921848 */
[----:B----4-:R-:W-:Y:S02]  /*5c910*/  IADD3 R23, P4, R23, UR16, RZ ;  /* 0x0000001017177c10 */ /* 0x010fe4000ff9e0ff */
[----:B-1----:R-:W-:Y:S01]  /*5c920*/  MOV R20, R22 ;  /* 0x0000001600147202 */ /* 0x002fe20000000f00 */
[----:B------:R-:W-:Y:S01]  /*5c930*/  IMAD.MOV.U32 R21, RZ, RZ, R24 ;  /* 0x000000ffff157224 */ /* 0x000fe200078e0018 */
[----:B------:R-:W4:Y:S01]  /*5c940*/  LDL.LU R22, [R1+0x1a8c] ;  /* 0x001a8c0001167983 */ /* 0x000f220000300800 */
[----:B------:R-:W-:-:S03]  /*5c950*/  IADD3 R64, P5, R64, UR16, RZ ;  /* 0x0000001040407c10 */ /* 0x000fc6000ffbe0ff */
[----:B------:R-:W4:Y:S04]  /*5c960*/  LDL.LU R24, [R1+0x1a94] ;  /* 0x001a940001187983 */ /* 0x000f280000300800 */
[----:B------:R1:W-:Y:S01]  /*5c970*/  STL [R1+0x197c], R23 ;  /* 0x00197c1701007387 */ /* 0x0003e20000100800 */
[----:B---3--:R-:W-:-:S03]  /*5c980*/  IADD3.X R25, R25, UR7, RZ, P4, !PT ;  /* 0x0000000719197c10 */ /* 0x008fc6000a7fe4ff */
[----:B------:R3:W-:Y:S04]  /*5c990*/  LDGSTS.E [R3+0x23980], desc[UR8][R20.64], P0 ;  /* 0x2398000014037fae */ /* 0x0007e80008121848 */
[----:B------:R1:W-:Y:S01]  /*5c9a0*/  STL [R1+0x1978], R25 ;  /* 0x0019781901007387 */ /* 0x0003e20000100800 */
[----:B------:R-:W-:-:S03]  /*5c9b0*/  IADD3.X R69, R69, UR7, RZ, P5, !PT ;  /* 0x0000000745457c10 */ /* 0x000fc6000affe4ff */
        /* <DEDUP_REMOVED lines=31> */
[----:B------:R-:W-:-:S03]  /*5cbb0*/  IADD3 R34, P4, R34, UR16, RZ ;  /* 0x0000001022227c10 */ /* 0x000fc6000ff9e0ff */
[----:B------:R1:W-:Y:S01]  /*5cbc0*/  LDGSTS.E [R3+0x24980], desc[UR8][R20.64], P0 ;  /* 0x2498000014037fae */ /* 0x0003e20008121848 */
[----:B------:R-:W-:Y:S02]  /*5cbd0*/  IADD3.X R35, R35, UR7, RZ, P4, !PT ;  /* 0x0000000723237c10 */ /* 0x000fe4000a7fe4ff */
[----:B--2---:R-:W-:-:S03]  /*5cbe0*/  IADD3 R26, P5, R26, UR16, RZ ;  /* 0x000000101a1a7c10 */ /* 0x004fc6000ffbe0ff */
[----:B-1----:R-:W-:Y:S01]  /*5cbf0*/  IMAD.MOV.U32 R21, RZ, RZ, R35 ;  /* 0x000000ffff157224 */ /* 0x002fe200078e0023 */
[----:B------:R-:W-:Y:S02]  /*5cc00*/  MOV R20, R34 ;  /* 0x0000002200147202 */ /* 0x000fe40000000f00 */
[----:B------:R-:W-:Y:S01]  /*5cc10*/  IADD3.X R27, R27, UR7, RZ, P5, !PT ;  /* 0x000000071b1b7c10 */ /* 0x000fe2000affe4ff */
[----:B------:R-:W-:Y:S04]  /*5cc20*/  STL [R1+0x1a7c], R34 ;  /* 0x001a7c2201007387 */ /* 0x000fe80000100800 */
[----:B------:R1:W-:Y:S04]  /*5cc30*/  LDGSTS.E [R3+0x25800], desc[UR8][R20.64], P1 ;  /* 0x2580000014037fae */ /* 0x0003e80008921848 */
[----:B------:R-:W-:Y:S01]  /*5cc40*/  STL [R1+0x1a78], R35 ;  /* 0x001a782301007387 */ /* 0x000fe20000100800 */
[----:B----4-:R-:W-:-:S02]  /*5cc50*/  IADD3 R22, P4, R22, UR16, RZ ;  /* 0x0000001016167c10 */ /* 0x010fc4000ff9e0ff */
[----:B-1----:R-:W-:Y:S01]  /*5cc60*/  MOV R20, R26 ;  /* 0x0000001a00147202 */ /* 0x002fe20000000f00 */
[----:B------:R-:W-:Y:S01]  /*5cc70*/  IMAD.MOV.U32 R21, RZ, RZ, R27 ;  /* 0x000000ffff157224 */ /* 0x000fe200078e001b */
[----:B------:R-:W-:Y:S01]  /*5cc80*/  IADD3 R24, P5, R24, UR16, RZ ;  /* 0x0000001018187c10 */ /* 0x000fe2000ffbe0ff */
[----:B------:R-:W-:Y:S04]  /*5cc90*/  STL [R1+0x1a84], R26 ;  /* 0x001a841a01007387 */ /* 0x000fe80000100800 */
        /* <DEDUP_REMOVED lines=138> */
[----:B------:R2:W-:Y:S01]  /*5d540*/  STL [R1+0x16ac], R64 ;  /* 0x0016ac4001007387 */ /* 0x0005e20000100800 */
[----:B-1----:R-:W-:Y:S01]  /*5d550*/  IMAD.MOV.U32 R20, RZ, RZ, R64 ;  /* 0x000000ffff147224 */ /* 0x002fe200078e0040 */
[----:B--2---:R-:W-:Y:S02]  /*5d560*/  IADD3.X R66, R66, UR7, RZ, P4, !PT ;  /* 0x0000000742427c10 */ /* 0x004fe4000a7fe4ff */
[----:B------:R-:W-:-:S03]  /*5d570*/  IADD3.X R26, R26, UR7, RZ, P5, !PT ;  /* 0x000000071a1a7c10 */ /* 0x000fc6000affe4ff */
[----:B------:R1:W-:Y:S04]  /*5d580*/  STL [R1+0x16a8], R66 ;  /* 0x0016a84201007387 */ /* 0x0003e80000100800 */
[----:B------:R-:W-:Y:S01]  /*5d590*/  STL [R1+0x16b4], R22 ;  /* 0x0016b41601007387 */ /* 0x000fe20000100800 */
[----:B------:R-:W-:-:S03]  /*5d5a0*/  MOV R21, R66 ;  /* 0x0000004200157202 */ /* 0x000fc60000000f00 */
[----:B------:R-:W2:Y:S04]  /*5d5b0*/  LDL.LU R64, [R1+0x1898] ;  /* 0x0018980001407983 */ /* 0x000ea80000300800 */
[----:B------:R1:W-:Y:S04]  /*5d5c0*/  STL [R1+0x16b0], R26 ;  /* 0x0016b01a01007387 */ /* 0x0003e80000100800 */
[----:B-1----:R-:W2:Y:S04]  /*5d5d0*/  LDL.LU R66, [R1+0x18a0] ;  /* 0x0018a00001427983 */ /* 0x002ea80000300800 */
[----:B------:R1:W-:Y:S01]  /*5d5e0*/  LDGSTS.E [R3+0x21b00], desc[UR8][R20.64], P3 ;  /* 0x21b0000014037fae */ /* 0x0003e20009921848 */
[----:B------:R-:W-:Y:S01]  /*5d5f0*/  IADD3 R24, P4, R24, UR16, RZ ;  /* 0x0000001018187c10 */ /* 0x000fe2000ff9e0ff */
[----:B-1----:R-:W-:Y:S01]  /*5d600*/  IMAD.MOV.U32 R20, RZ, RZ, R22 ;  /* 0x000000ffff147224 */ /* 0x002fe200078e0016 */
[----:B------:R-:W-:-:S02]  /*5d610*/  MOV R21, R26 ;  /* 0x0000001a00157202 */ /* 0x000fc40000000f00 */
[----:B------:R-:W-:Y:S01]  /*5d620*/  IADD3 R68, P5, R68, UR16, RZ ;  /* 0x0000001044447c10 */ /* 0x000fe2000ffbe0ff */
[----:B------:R-:W2:Y:S01]  /*5d630*/  LDL.LU R26, [R1+0x18ac] ;  /* 0x0018ac00011a7983 */ /* 0x000ea20000300800 */
[----:B------:R-:W-:-:S03]  /*5d640*/  IADD3.X R27, R27, UR7, RZ, P4, !PT ;  /* 0x000000071b1b7c10 */ /* 0x000fc6000a7fe4ff */
[----:B------:R-:W2:Y:S04]  /*5d650*/  LDL.LU R22, [R1+0x18b4] ;  /* 0x0018b40001167983 */ /* 0x000ea80000300800 */
[----:B------:R1:W-:Y:S04]  /*5d660*/  LDGSTS.E [R3+0x21b80], desc[UR8][R20.64], P0 ;  /* 0x21b8000014037fae */ /* 0x0003e80008121848 */
[----:B------:R-:W-:Y:S04]  /*5d670*/  STL [R1+0x179c], R24 ;  /* 0x00179c1801007387 */ /* 0x000fe80000100800 */
[----:B------:R1:W-:Y:S01]  /*5d680*/  STL [R1+0x1798], R27 ;  /* 0x0017981b01007387 */ /* 0x0003e20000100800 */
[----:B------:R-:W-:Y:S01]  /*5d690*/  IADD3.X R69, R69, UR7, RZ, P5, !PT ;  /* 0x0000000745457c10 */ /* 0x000fe2000affe4ff */
[----:B-1----:R-:W-:Y:S01]  /*5d6a0*/  IMAD.MOV.U32 R20, RZ, RZ, R24 ;  /* 0x000000ffff147224 */ /* 0x002fe200078e0018 */
[----:B------:R-:W-:Y:S01]  /*5d6b0*/  MOV R21, R27 ;  /* 0x0000001b00157202 */ /* 0x000fe20000000f00 */
[----:B------:R-:W-:Y:S01]  /*5d6c0*/  STL [R1+0x17a4], R68 ;  /* 0x0017a44401007387 */ /* 0x000fe20000100800 */
[----:B------:R-:W-:-:S03]  /*5d6d0*/  IADD3 R23, P4, R23, UR16, RZ ;  /* 0x0000001017177c10 */ /* 0x000fc6000ff9e0ff */
[----:B------:R-:W2:Y:S04]  /*5d6e0*/  LDL.LU R27, [R1+0x18a8] ;  /* 0x0018a800011b7983 */ /* 0x000ea80000300800 */
[----:B------:R-:W-:Y:S04]  /*5d6f0*/  STL [R1+0x17a0], R69 ;  /* 0x0017a04501007387 */ /* 0x000fe80000100800 */
[----:B------:R-:W2:Y:S01]  /*5d700*/  LDL.LU R24, [R1+0x18b0] ;  /* 0x0018b00001187983 */ /* 0x000ea20000300800 */
[----:B------:R-:W-:-:S03]  /*5d710*/  IADD3 R25, P5, R25, UR16, RZ ;  /* 0x0000001019197c10 */ /* 0x000fc6000ffbe0ff */
[----:B------:R1:W-:Y:S04]  /*5d720*/  LDGSTS.E [R3+0x22a00], desc[UR8][R20.64], P1 ;  /* 0x22a0000014037fae */ /* 0x0003e80008921848 */
[----:B------:R4:W-:Y:S01]  /*5d730*/  STL [R1+0x17ac], R23 ;  /* 0x0017ac1701007387 */ /* 0x0009e20000100800 */
[----:B-1----:R-:W-:Y:S01]  /*5d740*/  IMAD.MOV.U32 R20, RZ, RZ, R68 ;  /* 0x000000ffff147224 */ /* 0x002fe200078e0044 */
[----:B------:R-:W-:-:S05]  /*5d750*/  MOV R21, R69 ;  /* 0x0000004500157202 */ /* 0x000fca0000000f00 */
[----:B------:R1:W-:Y:S01]  /*5d760*/  LDGSTS.E [R3+0x22a80], desc[UR8][R20.64], P2 ;  /* 0x22a8000014037fae */ /* 0x0003e20009121848 */
[----:B---3--:R-:W-:Y:S01]  /*5d770*/  IADD3.X R35, R35, UR7, RZ, P4, !PT ;  /* 0x0000000723237c10 */ /* 0x008fe2000a7fe4ff */
[----:B-1----:R-:W-:-:S03]  /*5d780*/  IMAD.MOV.U32 R20, RZ, RZ, R23 ;  /* 0x000000ffff147224 */ /* 0x002fc600078e0017 */
[----:B------:R-:W-:Y:S01]  /*5d790*/  MOV R21, R35 ;  /* 0x0000002300157202 */ /* 0x000fe20000000f00 */
[----:B------:R1:W-:Y:S01]  /*5d7a0*/  STL [R1+0x17a8], R35 ;  /* 0x0017a82301007387 */ /* 0x0003e20000100800 */
[----:B----4-:R-:W-:-:S03]  /*5d7b0*/  IADD3.X R67, R67, UR7, RZ, P5, !PT ;  /* 0x0000000743437c10 */ /* 0x010fc6000affe4ff */
[----:B------:R3:W-:Y:S04]  /*5d7c0*/  STL [R1+0x17b4], R25 ;  /* 0x0017b41901007387 */ /* 0x0007e80000100800 */
[----:B------:R-:W4:Y:S04]  /*5d7d0*/  LDL.LU R23, [R1+0x199c] ;  /* 0x00199c0001177983 */ /* 0x000f280000300800 */
[----:B------:R3:W-:Y:S04]  /*5d7e0*/  STL [R1+0x17b0], R67 ;  /* 0x0017b04301007387 */ /* 0x0007e80000100800 */
[----:B------:R3:W-:Y:S04]  /*5d7f0*/  LDGSTS.E [R3+0x22b00], desc[UR8][R20.64], P3 ;  /* 0x22b0000014037fae */ /* 0x0007e80009921848 */
[----:B-1----:R-:W4:Y:S01]  /*5d800*/  LDL.LU R35, [R1+0x19a4] ;  /* 0x0019a40001237983 */ /* 0x002f220000300800 */
[----:B---3--:R-:W-:-:S03]  /*5d810*/  IMAD.MOV.U32 R20, RZ, RZ, R25 ;  /* 0x000000ffff147224 */ /* 0x008fc600078e0019 */
[----:B------:R-:W3:Y:S01]  /*5d820*/  LDL.LU R25, [R1+0x1998] ;  /* 0x0019980001197983 */ /* 0x000ee20000300800 */
[----:B------:R-:W-:-:S03]  /*5d830*/  MOV R21, R67 ;  /* 0x0000004300157202 */ /* 0x000fc60000000f00 */
[----:B------:R-:W3:Y:S01]  /*5d840*/  LDL.LU R67, [R1+0x19a0] ;  /* 0x0019a00001437983 */ /* 0x000ee20000300800 */
[----:B------:R-:W-:Y:S02]  /*5d850*/  IADD3 R34, P4, R34, UR16, RZ ;  /* 0x0000001022227c10 */ /* 0x000fe4000ff9e0ff */
[----:B------:R-:W-:Y:S01]  /*5d860*/  IADD3 R65, P5, R65, UR16, RZ ;  /* 0x0000001041417c10 */ /* 0x000fe2000ffbe0ff */
[----:B------:R1:W-:Y:S04]  /*5d870*/  LDGSTS.E [R3+0x22b80], desc[UR8][R20.64], P0 ;  /* 0x22b8000014037fae */ /* 0x0003e80008121848 */
[----:B------:R-:W-:Y:S01]  /*5d880*/  STL [R1+0x189c], R34 ;  /* 0x00189c2201007387 */ /* 0x000fe20000100800 */
[----:B-1----:R-:W-:Y:S01]  /*5d890*/  IMAD.MOV.U32 R20, RZ, RZ, R34 ;  /* 0x000000ffff147224 */ /* 0x002fe200078e0022 */
[----:B--2---:R-:W-:-:S04]  /*5d8a0*/  IADD3.X R64, R64, UR7, RZ, P4, !PT ;  /* 0x0000000740407c10 */ /* 0x004fc8000a7fe4ff */
        /* <DEDUP_REMOVED lines=8> */
[----:B--2---:R-:W-:Y:S01]  /*5d930*/  MOV R21, R66 ;  /* 0x0000004200157202 */ /* 0x004fe20000000f00 */
[----:B------:R-:W-:-:S02]  /*5d940*/  IMAD.MOV.U32 R20, RZ, RZ, R65 ;  /* 0x000000ffff147224 */ /* 0x000fc400078e0041 */
[----:B-1----:R-:W2:Y:S04]  /*5d950*/  LDL.LU R66, [R1+0x19a8] ;  /* 0x0019a80001427983 */ /* 0x002ea80000300800 */
[----:B------:R-:W2:Y:S01]  /*5d960*/  LDL.LU R65, [R1+0x19b0] ;  /* 0x0019b00001417983 */ /* 0x000ea20000300800 */
[----:B------:R-:W-:Y:S02]  /*5d970*/  IADD3 R26, P4, R26, UR16, RZ ;  /* 0x000000101a1a7c10 */ /* 0x000fe4000ff9e0ff */
[----:B------:R-:W-:Y:S01]  /*5d980*/  IADD3 R22, P5, R22, UR16, RZ ;  /* 0x0000001016167c10 */ /* 0x000fe2000ffbe0ff */
[----:B------:R1:W-:Y:S04]  /*5d990*/  LDGSTS.E [R3+0x23a80], desc[UR8][R20.64], P2 ;  /* 0x23a8000014037fae */ /* 0x0003e80009121848 */
[----:B------:R-:W-:Y:S01]  /*5d9a0*/  STL [R1+0x18ac], R26 ;  /* 0x0018ac1a01007387 */ /* 0x000fe20000100800 */
[----:B------:R-:W-:-:S05]  /*5d9b0*/  IADD3.X R27, R27, UR7, RZ, P4, !PT ;  /* 0x000000071b1b7c10 */ /* 0x000fca000a7fe4ff */
[----:B------:R1:W-:Y:S01]  /*5d9c0*/  STL [R1+0x18a8], R27 ;  /* 0x0018a81b01007387 */ /* 0x0003e20000100800 */
[----:B------:R-:W-:-:S03]  /*5d9d0*/  IADD3.X R24, R24, UR7, RZ, P5, !PT ;  /* 0x0000000718187c10 */ /* 0x000fc6000affe4ff */
[----:B------:R1:W-:Y:S04]  /*5d9e0*/  STL [R1+0x18b4], R22 ;  /* 0x0018b41601007387 */ /* 0x0003e80000100800 */
[----:B------:R4:W-:Y:S01]  /*5d9f0*/  STL [R1+0x18b0], R24 ;  /* 0x0018b01801007387 */ /* 0x0009e20000100800 */
[----:B-1----:R-:W-:-:S03]  /*5da00*/  IMAD.MOV.U32 R20, RZ, RZ, R26 ;  /* 0x000000ffff147224 */ /* 0x002fc600078e001a */
[----:B------:R-:W2:Y:S01]  /*5da10*/  LDL.LU R71, [R1+0x1a98] ;  /* 0x001a980001477983 */ /* 0x000ea20000300800 */
[----:B------:R-:W-:-:S03]  /*5da20*/  MOV R21, R27 ;  /* 0x0000001b00157202 */ /* 0x000fc60000000f00 */
[----:B------:R-:W2:Y:S04]  /*5da30*/  LDL.LU R70, [R1+0x1a9c] ;  /* 0x001a9c0001467983 */ /* 0x000ea80000300800 */
[----:B------:R-:W2:Y:S04]  /*5da40*/  LDL.LU R27, [R1+0x1aa0] ;  /* 0x001aa000011b7983 */ /* 0x000ea80000300800 */
[----:B------:R-:W2:Y:S04]  /*5da50*/  LDL.LU R26, [R1+0x1aa4] ;  /* 0x001aa400011a7983 */ /* 0x000ea80000300800 */
[----:B------:R1:W-:Y:S02]  /*5da60*/  LDGSTS.E [R3+0x23b00], desc[UR8][R20.64], P3 ;  /* 0x23b0000014037fae */ /* 0x0003e40009921848 */
[----:B-1----:R-:W-:Y:S01]  /*5da70*/  IMAD.MOV.U32 R20, RZ, RZ, R22 ;  /* 0x000000ffff147224 */ /* 0x002fe200078e0016 */
[----:B------:R-:W-:Y:S01]  /*5da80*/  MOV R21, R24 ;  /* 0x0000001800157202 */ /* 0x000fe20000000f00 */
[----:B------:R-:W2:Y:S04]  /*5da90*/  LDL.LU R22, [R1+0x1aac] ;  /* 0x001aac0001167983 */ /* 0x000ea80000300800 */
[----:B----4-:R-:W4:Y:S01]  /*5daa0*/  LDL.LU R24, [R1+0x1ab4] ;  /* 0x001ab40001187983 */ /* 0x010f220000300800 */
[----:B------:R-:W-:-:S03]  /*5dab0*/  IADD3 R23, P4, R23, UR16, RZ ;  /* 0x0000001017177c10 */ /* 0x000fc6000ff9e0ff */
[----:B------:R1:W-:Y:S04]  /*5dac0*/  LDGSTS.E [R3+0x23b80], desc[UR8][R20.64], P0 ;  /* 0x23b8000014037fae */ /* 0x0003e80008121848 */
[----:B------:R3:W-:Y:S01]  /*5dad0*/  STL [R1+0x199c], R23 ;  /* 0x00199c1701007387 */ /* 0x0007e20000100800 */
[----:B------:R-:W-:Y:S01]  /*5dae0*/  IADD3 R35, P5, R35, UR16, RZ ;  /* 0x0000001023237c10 */ /* 0x000fe2000ffbe0ff */
[----:B-1----:R-:W-:Y:S01]  /*5daf0*/  IMAD.MOV.U32 R20, RZ, RZ, R23 ;  /* 0x000000ffff147224 */ /* 0x002fe200078e0017 */
[----:B---3--:R-:W-:-:S05]  /*5db00*/  IADD3.X R25, R25, UR7, RZ, P4, !PT ;  /* 0x0000000719197c10 */ /* 0x008fca000a7fe4ff */
[----:B------:R1:W-:Y:S01]  /*5db10*/  STL [R1+0x1998], R25 ;  /* 0x0019981901007387 */ /* 0x0003e20000100800 */
[----:B------:R-:W-:-:S03]  /*5db20*/  IADD3.X R67, R67, UR7, RZ, P5, !PT ;  /* 0x0000000743437c10 */ /* 0x000fc6000affe4ff */
[----:B------:R3:W-:Y:S04]  /*5db30*/  STL [R1+0x19a4], R35 ;  /* 0x0019a42301007387 */ /* 0x0007e80000100800 */
[----:B------:R-:W4:Y:S01]  /*5db40*/  LDL.LU R23, [R1+0x1aa8] ;  /* 0x001aa80001177983 */ /* 0x000f220000300800 */
[----:B------:R-:W-:-:S03]  /*5db50*/  MOV R21, R25 ;  /* 0x0000001900157202 */ /* 0x000fc60000000f00 */
[----:B------:R-:W-:Y:S04]  /*5db60*/  STL [R1+0x19a0], R67 ;  /* 0x0019a04301007387 */ /* 0x000fe80000100800 */
[----:B-1----:R-:W4:Y:S04]  /*5db70*/  LDL.LU R25, [R1+0x1ab0] ;  /* 0x001ab00001197983 */ /* 0x002f280000300800 */
[----:B------:R1:W-:Y:S04]  /*5db80*/  LDGSTS.E [R3+0x24a00], desc[UR8][R20.64], P1 ;  /* 0x24a0000014037fae */ /* 0x0003e80008921848 */
[----:B------:R-:W4:Y:S01]  /*5db90*/  LDL.LU R68, [R1+0x1b9c] ;  /* 0x001b9c0001447983 */ /* 0x000f220000300800 */
[----:B-1----:R-:W-:Y:S01]  /*5dba0*/  IMAD.MOV.U32 R20, RZ, RZ, R35 ;  /* 0x000000ffff147224 */ /* 0x002fe200078e0023 */
[----:B------:R-:W-:-:S02]  /*5dbb0*/  MOV R21, R67 ;  /* 0x0000004300157202 */ /* 0x000fc40000000f00 */
[----:B---3--:R-:W3:Y:S04]  /*5dbc0*/  LDL.LU R35, [R1+0x1ba4] ;  /* 0x001ba40001237983 */ /* 0x008ee80000300800 */
[----:B------:R1:W-:Y:S01]  /*5dbd0*/  LDGSTS.E [R3+0x24a80], desc[UR8][R20.64], P2 ;  /* 0x24a8000014037fae */ /* 0x0003e20009121848 */
[----:B------:R-:W-:Y:S02]  /*5dbe0*/  IADD3 R64, P4, R64, UR16, RZ ;  /* 0x0000001040407c10 */ /* 0x000fe4000ff9e0ff */
[----:B------:R-:W-:-:S03]  /*5dbf0*/  IADD3 R34, P5, R34, UR16, RZ ;  /* 0x0000001022227c10 */ /* 0x000fc6000ffbe0ff */
[----:B------:R1:W-:Y:S01]  /*5dc00*/  STL [R1+0x19ac], R64 ;  /* 0x0019ac4001007387 */ /* 0x0003e20000100800 */
[----:B--2---:R-:W-:Y:S02]  /*5dc10*/  IADD3.X R66, R66, UR7, RZ, P4, !PT ;  /* 0x0000000742427c10 */ /* 0x004fe4000a7fe4ff */
[----:B------:R-:W-:-:S03]  /*5dc20*/  IADD3.X R65, R65, UR7, RZ, P5, !PT ;  /* 0x0000000741417c10 */ /* 0x000fc6000affe4ff */
[----:B------:R2:W-:Y:S01]  /*5dc30*/  STL [R1+0x19a8], R66 ;  /* 0x0019a84201007387 */ /* 0x0005e20000100800 */
[----:B-1----:R-:W-:-:S03]  /*5dc40*/  IMAD.MOV.U32 R20, RZ, RZ, R64 ;  /* 0x000000ffff147224 */ /* 0x002fc600078e0040 */
[----:B------:R-:W-:Y:S01]  /*5dc50*/  STL [R1+0x19b4], R34 ;  /* 0x0019b42201007387 */ /* 0x000fe20000100800 */
[----:B------:R-:W-:-:S03]  /*5dc60*/  MOV R21, R66 ;  /* 0x0000004200157202 */ /* 0x000fc60000000f00 */
[----:B------:R-:W3:Y:S04]  /*5dc70*/  LDL.LU R69, [R1+0x1b98] ;  /* 0x001b980001457983 */ /* 0x000ee80000300800 */
[----:B------:R1:W-:Y:S04]  /*5dc80*/  STL [R1+0x19b0], R65 ;  /* 0x0019b04101007387 */ /* 0x0003e80000100800 */
[----:B------:R-:W3:Y:S04]  /*5dc90*/  LDL.LU R64, [R1+0x1ba0] ;  /* 0x001ba00001407983 */ /* 0x000ee80000300800 */
[----:B------:R-:W3:Y:S04]  /*5dca0*/  LDL.LU R67, [R1+0x1ba8] ;  /* 0x001ba80001437983 */ /* 0x000ee80000300800 */
[----:B--2---:R-:W2:Y:S04]  /*5dcb0*/  LDL.LU R66, [R1+0x1bac] ;  /* 0x001bac0001427983 */ /* 0x004ea80000300800 */
[----:B------:R1:W-:Y:S02]  /*5dcc0*/  LDGSTS.E [R3+0x24b00], desc[UR8][R20.64], P3 ;  /* 0x24b0000014037fae */ /* 0x0003e40009921848 */
[----:B-1----:R-:W-:Y:S01]  /*5dcd0*/  MOV R21, R65 ;  /* 0x0000004100157202 */ /* 0x002fe20000000f00 */
[----:B------:R-:W-:Y:S01]  /*5dce0*/  IMAD.MOV.U32 R20, RZ, RZ, R34 ;  /* 0x000000ffff147224 */ /* 0x000fe200078e0022 */
[----:B------:R-:W2:Y:S04]  /*5dcf0*/  LDL.LU R65, [R1+0x1bb0] ;  /* 0x001bb00001417983 */ /* 0x000ea80000300800 */
[----:B------:R-:W2:Y:S01]  /*5dd00*/  LDL.LU R34, [R1+0x1bb4] ;  /* 0x001bb40001227983 */ /* 0x000ea20000300800 */
[----:B------:R-:W-:-:S02]  /*5dd10*/  IADD3 R70, P4, R70, UR16, RZ ;  /* 0x0000001046467c10 */ /* 0x000fc4000ff9e0ff */
[----:B------:R-:W-:Y:S01]  /*5dd20*/  IADD3 R26, P5, R26, UR16, RZ ;  /* 0x000000101a1a7c10 */ /* 0x000fe2000ffbe0ff */
[----:B------:R1:W-:Y:S01]  /*5dd30*/  LDGSTS.E [R3+0x24b80], desc[UR8][R20.64], P0 ;  /* 0x24b8000014037fae */ /* 0x0003e20008121848 */
[----:B------:R-:W-:Y:S02]  /*5dd40*/  IADD3.X R71, R71, UR7, RZ, P4, !PT ;  /* 0x0000000747477c10 */ /* 0x000fe4000a7fe4ff */
[----:B------:R-:W-:Y:S01]  /*5dd50*/  IADD3.X R27, R27, UR7, RZ, P5, !PT ;  /* 0x000000071b1b7c10 */ /* 0x000fe2000affe4ff */
[----:B------:R-:W-:Y:S01]  /*5dd60*/  STL [R1+0x1a9c], R70 ;  /* 0x001a9c4601007387 */ /* 0x000fe20000100800 */
[----:B-1----:R-:W-:Y:S01]  /*5dd70*/  IMAD.MOV.U32 R20, RZ, RZ, R70 ;  /* 0x000000ffff147224 */ /* 0x002fe200078e0046 */
[----:B------:R-:W-:Y:S02]  /*5dd80*/  MOV R21, R71 ;  /* 0x0000004700157202 */ /* 0x000fe40000000f00 */
[----:B------:R-:W-:-:S03]  /*5dd90*/  IADD3 R22, P4, R22, UR16, RZ ;  /* 0x0000001016167c10 */ /* 0x000fc6000ff9e0ff */
[----:B------:R1:W-:Y:S01]  /*5dda0*/  LDGSTS.E [R3+0x25a00], desc[UR8][R20.64], P1 ;  /* 0x25a0000014037fae */ /* 0x0003e20008921848 */
[----:B----4-:R-:W-:-:S03]  /*5ddb0*/  IADD3 R24, P5, R24, UR16, RZ ;  /* 0x0000001018187c10 */ /* 0x010fc6000ffbe0ff */
[----:B------:R-:W-:Y:S04]  /*5ddc0*/  STL [R1+0x1a98], R71 ;  /* 0x001a984701007387 */ /* 0x000fe80000100800 */
[----:B------:R-:W-:Y:S01]  /*5ddd0*/  STL [R1+0x1aa4], R26 ;  /* 0x001aa41a01007387 */ /* 0x000fe20000100800 */
[----:B-1----:R-:W-:Y:S01]  /*5dde0*/  IMAD.MOV.U32 R20, RZ, RZ, R26 ;  /* 0x000000ffff147224 */ /* 0x002fe200078e001a */
[----:B------:R-:W-:Y:S02]  /*5ddf0*/  MOV R21, R27 ;  /* 0x0000001b00157202 */ /* 0x000fe40000000f00 */
[----:B------:R-:W-:Y:S04]  /*5de00*/  STL [R1+0x1aa0], R27 ;  /* 0x001aa01b01007387 */ /* 0x000fe80000100800 */
[----:B------:R1:W-:Y:S04]  /*5de10*/  LDGSTS.E [R3+0x25a80], desc[UR8][R20.64], P2 ;  /* 0x25a8000014037fae */ /* 0x0003e80009121848 */
[----:B------:R-:W-:Y:S01]  /*5de20*/  STL [R1+0x1aac], R22 ;  /* 0x001aac1601007387 */ /* 0x000fe20000100800 */
[----:B-1----:R-:W-:Y:S01]  /*5de30*/  IMAD.MOV.U32 R20, RZ, RZ, R22 ;  /* 0x000000ffff147224 */ /* 0x002fe200078e0016 */
[----:B------:R-:W-:-:S04]  /*5de40*/  IADD3.X R23, R23, UR7, RZ, P4, !PT ;  /* 0x0000000717177c10 */ /* 0x000fc8000a7fe4ff */
[----:B------:R-:W-:Y:S01]  /*5de50*/  MOV R21, R23 ;  /* 0x0000001700157202 */ /* 0x000fe20000000f00 */
[----:B------:R1:W-:Y:S01]  /*5de60*/  STL [R1+0x1aa8], R23 ;  /* 0x001aa81701007387 */ /* 0x0003e20000100800 */
[----:B------:R-:W-:-:S03]  /*5de70*/  IADD3.X R25, R25, UR7, RZ, P5, !PT ;  /* 0x0000000719197c10 */ /* 0x000fc6000affe4ff */
[----:B------:R-:W-:Y:S04]  /*5de80*/  STL [R1+0x1ab4], R24 ;  /* 0x001ab41801007387 */ /* 0x000fe80000100800 */
[----:B------:R4:W-:Y:S04]  /*5de90*/  LDGSTS.E [R3+0x25b00], desc[UR8][R20.64], P3 ;  /* 0x25b0000014037fae */ /* 0x0009e80009921848 */
[----:B-1----:R-:W2:Y:S04]  /*5dea0*/  LDL.LU.64 R22, [R1+0x478] ;  /* 0x0004780001167983 */ /* 0x002ea80000300a00 */
[----:B------:R1:W-:Y:S01]  /*5deb0*/  STL [R1+0x1ab0], R25 ;  /* 0x001ab01901007387 */ /* 0x0003e20000100800 */
[----:B----4-:R-:W-:Y:S01]  /*5dec0*/  IMAD.MOV.U32 R20, RZ, RZ, R24 ;  /* 0x000000ffff147224 */ /* 0x010fe200078e0018 */
[----:B------:R-:W-:-:S02]  /*5ded0*/  MOV R21, R25 ;  /* 0x0000001900157202 */ /* 0x000fc40000000f00 */
[----:B-1----:R-:W4:Y:S04]  /*5dee0*/  LDL.LU.64 R24, [R1+0x470] ;  /* 0x0004700001187983 */ /* 0x002f280000300a00 */
[----:B------:R-:W4:Y:S04]  /*5def0*/  LDL.LU.64 R26, [R1+0x468] ;  /* 0x00046800011a7983 */ /* 0x000f280000300a00 */
[----:B------:R-:W4:Y:S01]  /*5df00*/  LDL.LU.64 R74, [R1+0x460] ;  /* 0x00046000014a7983 */ /* 0x000f220000300a00 */
[----:B------:R-:W-:Y:S02]  /*5df10*/  IADD3 R68, P4, R68, UR16, RZ ;  /* 0x0000001044447c10 */ /* 0x000fe4000ff9e0ff */
[----:B---3--:R-:W-:Y:S01]  /*5df20*/  IADD3 R35, P5, R35, UR16, RZ ;  /* 0x0000001023237c10 */ /* 0x008fe2000ffbe0ff */
        /* <DEDUP_REMOVED lines=9> */
[----:B--2---:R-:W-:-:S03]  /*5dfc0*/  IADD3 R66, P4, R66, UR16, RZ ;  /* 0x0000001042427c10 */ /* 0x004fc6000ff9e0ff */
[----:B------:R2:W-:Y:S01]  /*5dfd0*/  STL [R1+0x1ba0], R64 ;  /* 0x001ba04001007387 */ /* 0x0005e20000100800 */
[----:B------:R-:W-:Y:S01]  /*5dfe0*/  IADD3.X R67, R67, UR7, RZ, P4, !PT ;  /* 0x0000000743437c10 */ /* 0x000fe2000a7fe4ff */
[----:B---3--:R-:W-:Y:S01]  /*5dff0*/  IMAD.MOV.U32 R20, RZ, RZ, R35 ;  /* 0x000000ffff147224 */ /* 0x008fe200078e0023 */
[----:B------:R-:W-:Y:S01]  /*5e000*/  MOV R21, R64 ;  /* 0x0000004000157202 */ /* 0x000fe20000000f00 */
[----:B-1----:R-:W3:Y:S04]  /*5e010*/  LDL.LU R35, [R1+0x15bc] ;  /* 0x0015bc0001237983 */ /* 0x002ee80000300800 */
[----:B--2---:R-:W2:Y:S04]  /*5e020*/  LDL.LU R64, [R1+0x15c4] ;  /* 0x0015c40001407983 */ /* 0x004ea80000300800 */
[----:B------:R-:W-:Y:S01]  /*5e030*/  STL [R1+0x1bac], R66 ;  /* 0x001bac4201007387 */ /* 0x000fe20000100800 */
[----:B------:R-:W-:-:S03]  /*5e040*/  IADD3 R34, P5, R34, UR16, RZ ;  /* 0x0000001022227c10 */ /* 0x000fc6000ffbe0ff */
[----:B------:R1:W-:Y:S01]  /*5e050*/  STL [R1+0x1ba8], R67 ;  /* 0x001ba84301007387 */ /* 0x0003e20000100800 */
[----:B------:R-:W-:-:S03]  /*5e060*/  IADD3.X R65, R65, UR7, RZ, P5, !PT ;  /* 0x0000000741417c10 */ /* 0x000fc6000affe4ff */
[----:B------:R-:W-:Y:S04]  /*5e070*/  STL [R1+0x1bb4], R34 ;  /* 0x001bb42201007387 */ /* 0x000fe80000100800 */
[----:B------:R-:W2:Y:S04]  /*5e080*/  LDL.LU R73, [R1+0x15b8] ;  /* 0x0015b80001497983 */ /* 0x000ea80000300800 */
[----:B------:R4:W-:Y:S04]  /*5e090*/  STL [R1+0x1bb0], R65 ;  /* 0x001bb04101007387 */ /* 0x0009e80000100800 */
[----:B------:R-:W2:Y:S04]  /*5e0a0*/  LDL.LU R72, [R1+0x15c0] ;  /* 0x0015c00001487983 */ /* 0x000ea80000300800 */
[----:B------:R1:W-:Y:S04]  /*5e0b0*/  LDGSTS.E [R3+0x26a80], desc[UR8][R20.64], P2 ;  /* 0x26a8000014037fae */ /* 0x0003e80009121848 */
[----:B------:R-:W2:Y:S01]  /*5e0c0*/  LDL.LU R71, [R1+0x15c8] ;  /* 0x0015c80001477983 */ /* 0x000ea20000300800 */
[----:B-1----:R-:W-:Y:S01]  /*5e0d0*/  IMAD.MOV.U32 R20, RZ, RZ, R66 ;  /* 0x000000ffff147224 */ /* 0x002fe200078e0042 */
[----:B------:R-:W-:-:S02]  /*5e0e0*/  MOV R21, R67 ;  /* 0x0000004300157202 */ /* 0x000fc40000000f00 */
[----:B------:R-:W2:Y:S04]  /*5e0f0*/  LDL.LU R67, [R1+0x15cc] ;  /* 0x0015cc0001437983 */ /* 0x000ea80000300800 */
[----:B------:R1:W-:Y:S04]  /*5e100*/  LDGSTS.E [R3+0x26b00], desc[UR8][R20.64], P3 ;  /* 0x26b0000014037fae */ /* 0x0003e80009921848 */
[----:B------:R-:W2:Y:S04]  /*5e110*/  LDL.LU R70, [R1+0x15d0] ;  /* 0x0015d00001467983 */ /* 0x000ea80000300800 */
[----:B------:R-:W2:Y:S01]  /*5e120*/  LDL.LU R68, [R1+0x15d4] ;  /* 0x0015d40001447983 */ /* 0x000ea20000300800 */
[----:B-1----:R-:W-:Y:S01]  /*5e130*/  IMAD.MOV.U32 R20, RZ, RZ, R34 ;  /* 0x000000ffff147224 */ /* 0x002fe200078e0022 */
[----:B------:R-:W-:-:S05]  /*5e140*/  MOV R21, R65 ;  /* 0x0000004100157202 */ /* 0x000fca0000000f00 */
[----:B------:R1:W-:Y:S02]  /*5e150*/  LDGSTS.E [R3+0x26b80], desc[UR8][R20.64], P0 ;  /* 0x26b8000014037fae */ /* 0x0003e40008121848 */
[----:B-1----:R-:W-:-:S04]  /*5e160*/  IADD3 R20, P4, R22, UR16, RZ ;  /* 0x0000001016147c10 */ /* 0x002fc8000ff9e0ff */
[----:B------:R-:W-:Y:S02]  /*5e170*/  IADD3.X R21, R23, UR7, RZ, P4, !PT ;  /* 0x0000000717157c10 */ /* 0x000fe4000a7fe4ff */
[----:B----4-:R-:W-:-:S03]  /*5e180*/  IADD3 R22, P4, R24, UR16, RZ ;  /* 0x0000001018167c10 */ /* 0x010fc6000ff9e0ff */
[----:B------:R-:W-:Y:S01]  /*5e190*/  LDGSTS.E [R3+0x27a00], desc[UR8][R20.64], P1 ;  /* 0x27a0000014037fae */ /* 0x000fe20008921848 */
[----:B------:R-:W-:Y:S02]  /*5e1a0*/  IADD3.X R23, R25, UR7, RZ, P4, !PT ;  /* 0x0000000719177c10 */ /* 0x000fe4000a7fe4ff */
[----:B------:R-:W-:Y:S01]  /*5e1b0*/  IADD3 R24, P4, R26, UR16, RZ ;  /* 0x000000101a187c10 */ /* 0x000fe2000ff9e0ff */
[----:B------:R1:W-:Y:S03]  /*5e1c0*/  STL.64 [R1+0x478], R20 ;  /* 0x0004781401007387 */ /* 0x0003e60000100a00 */
        /* <DEDUP_REMOVED lines=9> */
[----:B------:R-:W-:Y:S04]  /*5e260*/  STL.64 [R1+0x460], R74 ;  /* 0x0004604a01007387 */ /* 0x000fe80000100a00 */
[----:B------:R-:W4:Y:S04]  /*5e270*/  LDL.LU R65, [R1+0x16bc] ;  /* 0x0016bc0001417983 */ /* 0x000f280000300800 */
[----:B------:R-:W4:Y:S04]  /*5e280*/  LDL.LU R34, [R1+0x16c4] ;  /* 0x0016c40001227983 */ /* 0x000f280000300800 */
[----:B------:R-:W4:Y:S04]  /*5e290*/  LDL.LU R66, [R1+0x16b8] ;  /* 0x0016b80001427983 */ /* 0x000f280000300800 */
[----:B------:R-:W4:Y:S04]  /*5e2a0*/  LDL.LU R69, [R1+0x16c0] ;  /* 0x0016c00001457983 */ /* 0x000f280000300800 */
[----:B------:R1:W-:Y:S02]  /*5e2b0*/  LDGSTS.E [R3+0x27b80], desc[UR8][R74.64], P0 ;  /* 0x27b800004a037fae */ /* 0x0003e40008121848 */
[----:B-1----:R-:W-:Y:S01]  /*5e2c0*/  VIADD R3, R33, UR14 ;  /* 0x0000000e21037c36 */ /* 0x002fe20008000000 */
[----:B---3--:R-:W-:-:S02]  /*5e2d0*/  IADD3 R35, P4, R35, UR16, RZ ;  /* 0x0000001023237c10 */ /* 0x008fc4000ff9e0ff */
[----:B--2---:R-:W-:-:S03]  /*5e2e0*/  IADD3 R64, P5, R64, UR16, RZ ;  /* 0x0000001040407c10 */ /* 0x004fc6000ffbe0ff */
[----:B------:R1:W-:Y:S01]  /*5e2f0*/  STL [R1+0x15bc], R35 ;  /* 0x0015bc2301007387 */ /* 0x0003e20000100800 */
[----:B------:R-:W-:Y:S02]  /*5e300*/  MOV R20, R35 ;  /* 0x0000002300147202 */ /* 0x000fe40000000f00 */
[----:B------:R-:W-:-:S05]  /*5e310*/  IADD3.X R73, R73, UR7, RZ, P4, !PT ;  /* 0x0000000749497c10 */ /* 0x000fca000a7fe4ff */
[----:B------:R-:W-:Y:S01]  /*5e320*/  IMAD.MOV.U32 R21, RZ, RZ, R73 ;  /* 0x000000ffff157224 */ /* 0x000fe200078e0049 */
[----:B------:R-:W-:Y:S01]  /*5e330*/  STL [R1+0x15b8], R73 ;  /* 0x0015b84901007387 */ /* 0x000fe20000100800 */
[----:B------:R-:W-:-:S03]  /*5e340*/  IADD3.X R72, R72, UR7, RZ, P5, !PT ;  /* 0x0000000748487c10 */ /* 0x000fc6000affe4ff */
[----:B------:R2:W-:Y:S04]  /*5e350*/  STL [R1+0x15c4], R64 ;  /* 0x0015c44001007387 */ /* 0x0005e80000100800 */
[----:B-1----:R-:W3:Y:S04]  /*5e360*/  LDL.LU R35, [R1+0x16cc] ;  /* 0x0016cc0001237983 */ /* 0x002ee80000300800 */
[----:B------:R-:W-:Y:S04]  /*5e370*/  STL [R1+0x15c0], R72 ;  /* 0x0015c04801007387 */ /* 0x000fe80000100800 */
[----:B------:R1:W-:Y:S04]  /*5e380*/  LDGSTS.E [R3+0x20c00], desc[UR8][R20.64], P1 ;  /* 0x20c0000014037fae */ /* 0x0003e80008921848 */
[----:B------:R-:W3:Y:S01]  /*5e390*/  LDL.LU R22, [R1+0x16d4] ;  /* 0x0016d40001167983 */ /* 0x000ee20000300800 */
        /* <DEDUP_REMOVED lines=25> */
[----:B----4-:R-:W-:Y:S02]  /*5e530*/  IADD3 R65, P4, R65, UR16, RZ ;  /* 0x0000001041417c10 */ /* 0x010fe4000ff9e0ff */
[----:B------:R-:W-:-:S02]  /*5e540*/  IADD3 R34, P5, R34, UR16, RZ ;  /* 0x0000001022227c10 */ /* 0x000fc4000ffbe0ff */
[----:B------:R-:W-:Y:S01]  /*5e550*/  IADD3.X R66, R66, UR7, RZ, P4, !PT ;  /* 0x0000000742427c10 */ /* 0x000fe2000a7fe4ff */
[----:B------:R4:W-:Y:S01]  /*5e560*/  STL [R1+0x16bc], R65 ;  /* 0x0016bc4101007387 */ /* 0x0009e20000100800 */
[----:B-1----:R-:W-:Y:S02]  /*5e570*/  MOV R20, R65 ;  /* 0x0000004100147202 */ /* 0x002fe40000000f00 */
[----:B------:R-:W-:Y:S01]  /*5e580*/  IADD3.X R69, R69, UR7, RZ, P5, !PT ;  /* 0x0000000745457c10 */ /* 0x000fe2000affe4ff */
[----:B------:R1:W-:Y:S04]  /*5e590*/  STL [R1+0x16b8], R66 ;  /* 0x0016b84201007387 */ /* 0x0003e80000100800 */
[----:B------:R1:W-:Y:S04]  /*5e5a0*/  STL [R1+0x16c4], R34 ;  /* 0x0016c42201007387 */ /* 0x0003e80000100800 */
[----:B----4-:R-:W4:Y:S01]  /*5e5b0*/  LDL.LU R65, [R1+0x17c8] ;  /* 0x0017c80001417983 */ /* 0x010f220000300800 */
[----:B------:R-:W-:-:S03]  /*5e5c0*/  IMAD.MOV.U32 R21, RZ, RZ, R66 ;  /* 0x000000ffff157224 */ /* 0x000fc600078e0042 */
[----:B------:R-:W-:Y:S04]  /*5e5d0*/  STL [R1+0x16c0], R69 ;  /* 0x0016c04501007387 */ /* 0x000fe80000100800 */
[----:B-1----:R-:W4:Y:S04]  /*5e5e0*/  LDL.LU R66, [R1+0x17d0] ;  /* 0x0017d00001427983 */ /* 0x002f280000300800 */
[----:B------:R1:W-:Y:S04]  /*5e5f0*/  LDGSTS.E [R3+0x21c00], desc[UR8][R20.64], P1 ;  /* 0x21c0000014037fae */ /* 0x0003e80008921848 */
[----:B------:R-:W4:Y:S01]  /*5e600*/  LDL.LU R33, [R1+0x18bc] ;  /* 0x0018bc0001217983 */ /* 0x000f220000300800 */
[----:B-1----:R-:W-:Y:S01]  /*5e610*/  MOV R20, R34 ;  /* 0x0000002200147202 */ /* 0x002fe20000000f00 */
[----:B------:R-:W-:-:S02]  /*5e620*/  IMAD.MOV.U32 R21, RZ, RZ, R69 ;  /* 0x000000ffff157224 */ /* 0x000fc400078e0045 */
[----:B------:R-:W4:Y:S04]  /*5e630*/  LDL.LU R34, [R1+0x18c4] ;  /* 0x0018c40001227983 */ /* 0x000f280000300800 */
[----:B------:R1:W-:Y:S01]  /*5e640*/  LDGSTS.E [R3+0x21c80], desc[UR8][R20.64], P2 ;  /* 0x21c8000014037fae */ /* 0x0003e20009121848 */
[----:B---3--:R-:W-:-:S05]  /*5e650*/  IADD3 R35, P4, R35, UR16, RZ ;  /* 0x0000001023237c10 */ /* 0x008fca000ff9e0ff */
[----:B------:R3:W-:Y:S01]  /*5e660*/  STL [R1+0x16cc], R35 ;  /* 0x0016cc2301007387 */ /* 0x0007e20000100800 */
[----:B-1----:R-:W-:Y:S02]  /*5e670*/  MOV R20, R35 ;  /* 0x0000002300147202 */ /* 0x002fe40000000f00 */
[----:B------:R-:W-:Y:S02]  /*5e680*/  IADD3 R22, P5, R22, UR16, RZ ;  /* 0x0000001016167c10 */ /* 0x000fe4000ffbe0ff */
[----:B--2---:R-:W-:Y:S02]  /*5e690*/  IADD3.X R64, R64, UR7, RZ, P4, !PT ;  /* 0x0000000740407c10 */ /* 0x004fe4000a7fe4ff */
[----:B------:R-:W-:-:S03]  /*5e6a0*/  IADD3.X R26, R26, UR7, RZ, P5, !PT ;  /* 0x000000071a1a7c10 */ /* 0x000fc6000affe4ff */
[----:B------:R1:W-:Y:S04]  /*5e6b0*/  STL [R1+0x16c8], R64 ;  /* 0x0016c84001007387 */ /* 0x0003e80000100800 */
[----:B------:R-:W-:Y:S04]  /*5e6c0*/  STL [R1+0x16d4], R22 ;  /* 0x0016d41601007387 */ /* 0x000fe80000100800 */
[----:B---3--:R-:W2:Y:S01]  /*5e6d0*/  LDL.LU R35, [R1+0x18b8] ;  /* 0x0018b80001237983 */ /* 0x008ea20000300800 */
[----:B------:R-:W-:-:S03]  /*5e6e0*/  IMAD.MOV.U32 R21, RZ, RZ, R64 ;  /* 0x000000ffff157224 */ /* 0x000fc600078e0040 */
[----:B------:R3:W-:Y:S04]  /*5e6f0*/  STL [R1+0x16d0], R26 ;  /* 0x0016d01a01007387 */ /* 0x0007e80000100800 */
[----:B-1----:R-:W2:Y:S04]  /*5e700*/  LDL.LU R64, [R1+0x18c0] ;  /* 0x0018c00001407983 */ /* 0x002ea80000300800 */
[----:B------:R1:W-:Y:S01]  /*5e710*/  LDGSTS.E [R3+0x21d00], desc[UR8][R20.64], P3 ;  /* 0x21d0000014037fae */ /* 0x0003e20009921848 */
[----:B------:R-:W-:Y:S02]  /*5e720*/  IADD3 R24, P4, R24, UR16, RZ ;  /* 0x0000001018187c10 */ /* 0x000fe4000ff9e0ff */
[----:B------:R-:W-:Y:S01]  /*5e730*/  IADD3 R67, P5, R67, UR16, RZ ;  /* 0x0000001043437c10 */ /* 0x000fe2000ffbe0ff */
[----:B-1----:R-:W-:Y:S01]  /*5e740*/  IMAD.MOV.U32 R21, RZ, RZ, R26 ;  /* 0x000000ffff157224 */ /* 0x002fe200078e001a */
[----:B------:R-:W-:Y:S01]  /*5e750*/  MOV R20, R22 ;  /* 0x0000001600147202 */ /* 0x000fe20000000f00 */
[----:B---3--:R-:W3:Y:S01]  /*5e760*/  LDL.LU R26, [R1+0x18cc] ;  /* 0x0018cc00011a7983 */ /* 0x008ee20000300800 */
[----:B------:R-:W-:-:S03]  /*5e770*/  IADD3.X R27, R27, UR7, RZ, P4, !PT ;  /* 0x000000071b1b7c10 */ /* 0x000fc6000a7fe4ff */
[----:B------:R-:W3:Y:S04]  /*5e780*/  LDL.LU R22, [R1+0x18d4] ;  /* 0x0018d40001167983 */ /* 0x000ee80000300800 */
[----:B------:R-:W-:Y:S04]  /*5e790*/  STL [R1+0x17bc], R24 ;  /* 0x0017bc1801007387 */ /* 0x000fe80000100800 */
[----:B------:R1:W-:Y:S04]  /*5e7a0*/  LDGSTS.E [R3+0x21d80], desc[UR8][R20.64], P0 ;  /* 0x21d8000014037fae */ /* 0x0003e80008121848 */
[----:B------:R1:W-:Y:S01]  /*5e7b0*/  STL [R1+0x17b8], R27 ;  /* 0x0017b81b01007387 */ /* 0x0003e20000100800 */
[----:B------:R-:W-:-:S03]  /*5e7c0*/  IADD3.X R68, R68, UR7, RZ, P5, !PT ;  /* 0x0000000744447c10 */ /* 0x000fc6000affe4ff */
[----:B------:R-:W-:Y:S01]  /*5e7d0*/  STL [R1+0x17c4], R67 ;  /* 0x0017c44301007387 */ /* 0x000fe20000100800 */
[----:B-1----:R-:W-:Y:S01]  /*5e7e0*/  MOV R20, R24 ;  /* 0x0000001800147202 */ /* 0x002fe20000000f00 */
[----:B------:R-:W-:Y:S02]  /*5e7f0*/  IMAD.MOV.U32 R21, RZ, RZ, R27 ;  /* 0x000000ffff157224 */ /* 0x000fe400078e001b */
[----:B------:R-:W3:Y:S01]  /*5e800*/  LDL.LU R27, [R1+0x18c8] ;  /* 0x0018c800011b7983 */ /* 0x000ee20000300800 */
[----:B------:R-:W-:-:S03]  /*5e810*/  IADD3 R23, P4, R23, UR16, RZ ;  /* 0x0000001017177c10 */ /* 0x000fc6000ff9e0ff */
[----:B------:R-:W-:Y:S04]  /*5e820*/  STL [R1+0x17c0], R68 ;  /* 0x0017c04401007387 */ /* 0x000fe80000100800 */
[----:B------:R-:W3:Y:S01]  /*5e830*/  LDL.LU R24, [R1+0x18d0] ;  /* 0x0018d00001187983 */ /* 0x000ee20000300800 */
[----:B------:R-:W-:-:S03]  /*5e840*/  IADD3 R25, P5, R25, UR16, RZ ;  /* 0x0000001019197c10 */ /* 0x000fc6000ffbe0ff */
[----:B------:R1:W-:Y:S04]  /*5e850*/  LDGSTS.E [R3+0x22c00], desc[UR8][R20.64], P1 ;  /* 0x22c0000014037fae */ /* 0x0003e80008921848 */
[----:B------:R4:W-:Y:S01]  /*5e860*/  STL [R1+0x17cc], R23 ;  /* 0x0017cc1701007387 */ /* 0x0009e20000100800 */
[----:B-1----:R-:W-:Y:S01]  /*5e870*/  MOV R20, R67 ;  /* 0x0000004300147202 */ /* 0x002fe20000000f00 */
[----:B------:R-:W-:-:S05]  /*5e880*/  IMAD.MOV.U32 R21, RZ, RZ, R68 ;  /* 0x000000ffff157224 */ /* 0x000fca00078e0044 */
[----:B------:R1:W-:Y:S01]  /*5e890*/  LDGSTS.E [R3+0x22c80], desc[UR8][R20.64], P2 ;  /* 0x22c8000014037fae */ /* 0x0003e20009121848 */
[----:B----4-:R-:W-:-:S05]  /*5e8a0*/  IADD3.X R65, R65, UR7, RZ, P4, !PT ;  /* 0x0000000741417c10 */ /* 0x010fca000a7fe4ff */
[----:B------:R4:W-:Y:S01]  /*5e8b0*/  STL [R1+0x17c8], R65 ;  /* 0x0017c84101007387 */ /* 0x0009e20000100800 */
[----:B------:R-:W-:-:S03]  /*5e8c0*/  IADD3.X R66, R66, UR7, RZ, P5, !PT ;  /* 0x0000000742427c10 */ /* 0x000fc6000affe4ff */
[----:B------:R4:W-:Y:S01]  /*5e8d0*/  STL [R1+0x17d4], R25 ;  /* 0x0017d41901007387 */ /* 0x0009e20000100800 */
[----:B-1----:R-:W-:Y:S01]  /*5e8e0*/  MOV R20, R23 ;  /* 0x0000001700147202 */ /* 0x002fe20000000f00 */
[----:B------:R-:W-:Y:S02]  /*5e8f0*/  IMAD.MOV.U32 R21, RZ, RZ, R65 ;  /* 0x000000ffff157224 */ /* 0x000fe400078e0041 */
[----:B------:R-:W3:Y:S04]  /*5e900*/  LDL.LU R23, [R1+0x19bc] ;  /* 0x0019bc0001177983 */ /* 0x000ee80000300800 */
[----:B------:R1:W-:Y:S04]  /*5e910*/  STL [R1+0x17d0], R66 ;  /* 0x0017d04201007387 */ /* 0x0003e80000100800 */
[----:B------:R1:W-:Y:S04]  /*5e920*/  LDGSTS.E [R3+0x22d00], desc[UR8][R20.64], P3 ;  /* 0x22d0000014037fae */ /* 0x0003e80009921848 */
[----:B----4-:R-:W4:Y:S01]  /*5e930*/  LDL.LU R65, [R1+0x19c4] ;  /* 0x0019c40001417983 */ /* 0x010f220000300800 */
[----:B-1----:R-:W-:-:S03]  /*5e940*/  MOV R20, R25 ;  /* 0x0000001900147202 */ /* 0x002fc60000000f00 */
[----:B------:R-:W4:Y:S01]  /*5e950*/  LDL.LU R25, [R1+0x19b8] ;  /* 0x0019b80001197983 */ /* 0x000f220000300800 */
[----:B------:R-:W-:Y:S01]  /*5e960*/  IMAD.MOV.U32 R21, RZ, RZ, R66 ;  /* 0x000000ffff157224 */ /* 0x000fe200078e0042 */
[----:B------:R-:W-:Y:S02]  /*5e970*/  IADD3 R33, P4, R33, UR16, RZ ;  /* 0x0000001021217c10 */ /* 0x000fe4000ff9e0ff */
[----:B------:R-:W4:Y:S01]  /*5e980*/  LDL.LU R66, [R1+0x19c0] ;  /* 0x0019c00001427983 */ /* 0x000f220000300800 */
[----:B------:R-:W-:-:S03]  /*5e990*/  IADD3 R34, P5, R34, UR16, RZ ;  /* 0x0000001022227c10 */ /* 0x000fc6000ffbe0ff */
[----:B------:R1:W-:Y:S04]  /*5e9a0*/  LDGSTS.E [R3+0x22d80], desc[UR8][R20.64], P0 ;  /* 0x22d8000014037fae */ /* 0x0003e80008121848 */
[----:B------:R-:W-:Y:S01]  /*5e9b0*/  STL [R1+0x18bc], R33 ;  /* 0x0018bc2101007387 */ /* 0x000fe20000100800 */
[----:B-1----:R-:W-:Y:S02]  /*5e9c0*/  MOV R20, R33 ;  /* 0x0000002100147202 */ /* 0x002fe40000000f00 */
[----:B--2---:R-:W-:-:S05]  /*5e9d0*/  IADD3.X R35, R35, UR7, RZ, P4, !PT ;  /* 0x0000000723237c10 */ /* 0x004fca000a7fe4ff */
[----:B------:R-:W-:Y:S01]  /*5e9e0*/  IMAD.MOV.U32 R21, RZ, RZ, R35 ;  /* 0x000000ffff157224 */ /* 0x000fe200078e0023 */
[----:B------:R1:W-:Y:S01]  /*5e9f0*/  STL [R1+0x18b8], R35 ;  /* 0x0018b82301007387 */ /* 0x0003e20000100800 */
[----:B------:R-:W-:-:S03]  /*5ea00*/  IADD3.X R64, R64, UR7, RZ, P5, !PT ;  /* 0x0000000740407c10 */ /* 0x000fc6000affe4ff */
        /* <DEDUP_REMOVED lines=8> */
[----:B------:R-:W2:Y:S01]  /*5ea90*/  LDL.LU R34, [R1+0x19d0] ;  /* 0x0019d00001227983 */ /* 0x000ea20000300800 */
[----:B---3--:R-:W-:Y:S02]  /*5eaa0*/  IADD3 R26, P4, R26, UR16, RZ ;  /* 0x000000101a1a7c10 */ /* 0x008fe4000ff9e0ff */
[----:B------:R-:W-:Y:S01]  /*5eab0*/  IADD3 R22, P5, R22, UR16, RZ ;  /* 0x0000001016167c10 */ /* 0x000fe2000ffbe0ff */
[----:B------:R1:W-:Y:S04]  /*5eac0*/  LDGSTS.E [R3+0x23c80], desc[UR8][R20.64], P2 ;  /* 0x23c8000014037fae */ /* 0x0003e80009121848 */
[----:B------:R-:W-:Y:S01]  /*5ead0*/  STL [R1+0x18cc], R26 ;  /* 0x0018cc1a01007387 */ /* 0x000fe20000100800 */
[----:B------:R-:W-:-:S05]  /*5eae0*/  IADD3.X R27, R27, UR7, RZ, P4, !PT ;  /* 0x000000071b1b7c10 */ /* 0x000fca000a7fe4ff */
[----:B------:R3:W-:Y:S01]  /*5eaf0*/  STL [R1+0x18c8], R27 ;  /* 0x0018c81b01007387 */ /* 0x0007e20000100800 */
[----:B------:R-:W-:-:S03]  /*5eb00*/  IADD3.X R24, R24, UR7, RZ, P5, !PT ;  /* 0x0000000718187c10 */ /* 0x000fc6000affe4ff */
[----:B------:R3:W-:Y:S04]  /*5eb10*/  STL [R1+0x18d4], R22 ;  /* 0x0018d41601007387 */ /* 0x0007e80000100800 */
[----:B------:R3:W-:Y:S04]  /*5eb20*/  STL [R1+0x18d0], R24 ;  /* 0x0018d01801007387 */ /* 0x0007e80000100800 */
[----:B------:R-:W2:Y:S01]  /*5eb30*/  LDL.LU R70, [R1+0x1ab8] ;  /* 0x001ab80001467983 */ /* 0x000ea20000300800 */
[----:B-1----:R-:W-:-:S03]  /*5eb40*/  MOV R20, R26 ;  /* 0x0000001a00147202 */ /* 0x002fc60000000f00 */
[----:B------:R-:W2:Y:S01]  /*5eb50*/  LDL.LU R69, [R1+0x1abc] ;  /* 0x001abc0001457983 */ /* 0x000ea20000300800 */
[----:B------:R-:W-:-:S03]  /*5eb60*/  IMAD.MOV.U32 R21, RZ, RZ, R27 ;  /* 0x000000ffff157224 */ /* 0x000fc600078e001b */
[----:B---3--:R-:W3:Y:S04]  /*5eb70*/  LDL.LU R27, [R1+0x1ac0] ;  /* 0x001ac000011b7983 */ /* 0x008ee80000300800 */
[----:B------:R-:W3:Y:S04]  /*5eb80*/  LDL.LU R26, [R1+0x1ac4] ;  /* 0x001ac400011a7983 */ /* 0x000ee80000300800 */
[----:B------:R1:W-:Y:S01]  /*5eb90*/  LDGSTS.E [R3+0x23d00], desc[UR8][R20.64], P3 ;  /* 0x23d0000014037fae */ /* 0x0003e20009921848 */
[----:B------:R-:W-:Y:S01]  /*5eba0*/  IADD3 R23, P4, R23, UR16, RZ ;  /* 0x0000001017177c10 */ /* 0x000fe2000ff9e0ff */
[----:B-1----:R-:W-:Y:S01]  /*5ebb0*/  IMAD.MOV.U32 R21, RZ, RZ, R24 ;  /* 0x000000ffff157224 */ /* 0x002fe200078e0018 */
[----:B------:R-:W-:-:S02]  /*5ebc0*/  MOV R20, R22 ;  /* 0x0000001600147202 */ /* 0x000fc40000000f00 */
[----:B------:R-:W3:Y:S04]  /*5ebd0*/  LDL.LU R22, [R1+0x1acc] ;  /* 0x001acc0001167983 */ /* 0x000ee80000300800 */
[----:B------:R-:W3:Y:S01]  /*5ebe0*/  LDL.LU R24, [R1+0x1ad4] ;  /* 0x001ad40001187983 */ /* 0x000ee20000300800 */
[----:B----4-:R-:W-:-:S03]  /*5ebf0*/  IADD3 R65, P5, R65, UR16, RZ ;  /* 0x0000001041417c10 */ /* 0x010fc6000ffbe0ff */
[----:B------:R1:W-:Y:S04]  /*5ec00*/  STL [R1+0x19bc], R23 ;  /* 0x0019bc1701007387 */ /* 0x0003e80000100800 */
[----:B------:R4:W-:Y:S01]  /*5ec10*/  LDGSTS.E [R3+0x23d80], desc[UR8][R20.64], P0 ;  /* 0x23d8000014037fae */ /* 0x0009e20008121848 */
[----:B------:R-:W-:-:S05]  /*5ec20*/  IADD3.X R25, R25, UR7, RZ, P4, !PT ;  /* 0x0000000719197c10 */ /* 0x000fca000a7fe4ff */
[----:B------:R1:W-:Y:S01]  /*5ec30*/  STL [R1+0x19b8], R25 ;  /* 0x0019b81901007387 */ /* 0x0003e20000100800 */
[----:B------:R-:W-:Y:S02]  /*5ec40*/  IADD3.X R66, R66, UR7, RZ, P5, !PT ;  /* 0x0000000742427c10 */ /* 0x000fe4000affe4ff */
[----:B----4-:R-:W-:Y:S01]  /*5ec50*/  MOV R20, R23 ;  /* 0x0000001700147202 */ /* 0x010fe20000000f00 */
[----:B------:R4:W-:Y:S04]  /*5ec60*/  STL [R1+0x19c4], R65 ;  /* 0x0019c44101007387 */ /* 0x0009e80000100800 */
[----:B-1----:R-:W3:Y:S01]  /*5ec70*/  LDL.LU R23, [R1+0x1ac8] ;  /* 0x001ac80001177983 */ /* 0x002ee20000300800 */
[----:B------:R-:W-:-:S03]  /*5ec80*/  IMAD.MOV.U32 R21, RZ, RZ, R25 ;  /* 0x000000ffff157224 */ /* 0x000fc600078e0019 */
[----:B------:R1:W-:Y:S04]  /*5ec90*/  STL [R1+0x19c0], R66 ;  /* 0x0019c04201007387 */ /* 0x0003e80000100800 */
[----:B------:R-:W3:Y:S04]  /*5eca0*/  LDL.LU R25, [R1+0x1ad0] ;  /* 0x001ad00001197983 */ /* 0x000ee80000300800 */
[----:B------:R1:W-:Y:S04]  /*5ecb0*/  LDGSTS.E [R3+0x24c00], desc[UR8][R20.64], P1 ;  /* 0x24c0000014037fae */ /* 0x0003e80008921848 */
[----:B------:R-:W3:Y:S01]  /*5ecc0*/  LDL.LU R67, [R1+0x1bbc] ;  /* 0x001bbc0001437983 */ /* 0x000ee20000300800 */
[----:B-1----:R-:W-:Y:S01]  /*5ecd0*/  MOV R20, R65 ;  /* 0x0000004100147202 */ /* 0x002fe20000000f00 */
[----:B------:R-:W-:-:S02]  /*5ece0*/  IMAD.MOV.U32 R21, RZ, RZ, R66 ;  /* 0x000000ffff157224 */ /* 0x000fc400078e0042 */
[----:B----4-:R-:W4:Y:S04]  /*5ecf0*/  LDL.LU R65, [R1+0x1bc4] ;  /* 0x001bc40001417983 */ /* 0x010f280000300800 */
[----:B------:R1:W-:Y:S01]  /*5ed00*/  LDGSTS.E [R3+0x24c80], desc[UR8][R20.64], P2 ;  /* 0x24c8000014037fae */ /* 0x0003e20009121848 */
[----:B------:R-:W-:Y:S02]  /*5ed10*/  IADD3 R35, P4, R35, UR16, RZ ;  /* 0x0000001023237c10 */ /* 0x000fe4000ff9e0ff */
[----:B------:R-:W-:-:S03]  /*5ed20*/  IADD3 R33, P5, R33, UR16, RZ ;  /* 0x0000001021217c10 */ /* 0x000fc6000ffbe0ff */
[----:B------:R-:W-:Y:S01]  /*5ed30*/  STL [R1+0x19cc], R35 ;  /* 0x0019cc2301007387 */ /* 0x000fe20000100800 */
[----:B--2---:R-:W-:Y:S02]  /*5ed40*/  IADD3.X R64, R64, UR7, RZ, P4, !PT ;  /* 0x0000000740407c10 */ /* 0x004fe4000a7fe4ff */
[----:B-1----:R-:W-:Y:S02]  /*5ed50*/  MOV R20, R35 ;  /* 0x0000002300147202 */ /* 0x002fe40000000f00 */
[----:B------:R-:W-:Y:S01]  /*5ed60*/  IADD3.X R34, R34, UR7, RZ, P5, !PT ;  /* 0x0000000722227c10 */ /* 0x000fe2000affe4ff */
[----:B------:R-:W-:Y:S01]  /*5ed70*/  IMAD.MOV.U32 R21, RZ, RZ, R64 ;  /* 0x000000ffff157224 */ /* 0x000fe200078e0040 */
[----:B------:R1:W-:Y:S04]  /*5ed80*/  STL [R1+0x19c8], R64 ;  /* 0x0019c84001007387 */ /* 0x0003e80000100800 */
[----:B------:R2:W-:Y:S04]  /*5ed90*/  STL [R1+0x19d4], R33 ;  /* 0x0019d42101007387 */ /* 0x0005e80000100800 */
[----:B------:R-:W4:Y:S04]  /*5eda0*/  LDL.LU R68, [R1+0x1bb8] ;  /* 0x001bb80001447983 */ /* 0x000f280000300800 */
[----:B------:R2:W-:Y:S04]  /*5edb0*/  STL [R1+0x19d0], R34 ;  /* 0x0019d02201007387 */ /* 0x0005e80000100800 */
[----:B------:R-:W4:Y:S04]  /*5edc0*/  LDL.LU R66, [R1+0x1bc0] ;  /* 0x001bc00001427983 */ /* 0x000f280000300800 */
[----:B------:R2:W-:Y:S04]  /*5edd0*/  LDGSTS.E [R3+0x24d00], desc[UR8][R20.64], P3 ;  /* 0x24d0000014037fae */ /* 0x0005e80009921848 */
[----:B-1----:R-:W4:Y:S01]  /*5ede0*/  LDL.LU R64, [R1+0x1bc8] ;  /* 0x001bc80001407983 */ /* 0x002f220000300800 */
[----:B--2---:R-:W-:-:S03]  /*5edf0*/  MOV R20, R33 ;  /* 0x0000002100147202 */ /* 0x004fc60000000f00 */
[----:B------:R-:W2:Y:S01]  /*5ee00*/  LDL.LU R33, [R1+0x1bcc] ;  /* 0x001bcc0001217983 */ /* 0x000ea20000300800 */
[----:B------:R-:W-:-:S03]  /*5ee10*/  IMAD.MOV.U32 R21, RZ, RZ, R34 ;  /* 0x000000ffff157224 */ /* 0x000fc600078e0022 */
[----:B------:R-:W2:Y:S04]  /*5ee20*/  LDL.LU R35, [R1+0x1bd0] ;  /* 0x001bd00001237983 */ /* 0x000ea80000300800 */
[----:B------:R-:W2:Y:S01]  /*5ee30*/  LDL.LU R34, [R1+0x1bd4] ;  /* 0x001bd40001227983 */ /* 0x000ea20000300800 */
[----:B------:R-:W-:Y:S02]  /*5ee40*/  IADD3 R69, P4, R69, UR16, RZ ;  /* 0x0000001045457c10 */ /* 0x000fe4000ff9e0ff */
[----:B---3--:R-:W-:Y:S01]  /*5ee50*/  IADD3 R26, P5, R26, UR16, RZ ;  /* 0x000000101a1a7c10 */ /* 0x008fe2000ffbe0ff */
[----:B------:R1:W-:Y:S01]  /*5ee60*/  LDGSTS.E [R3+0x24d80], desc[UR8][R20.64], P0 ;  /* 0x24d8000014037fae */ /* 0x0003e20008121848 */
[----:B------:R-:W-:Y:S02]  /*5ee70*/  IADD3.X R70, R70, UR7, RZ, P4, !PT ;  /* 0x0000000746467c10 */ /* 0x000fe4000a7fe4ff */
[----:B------:R-:W-:Y:S01]  /*5ee80*/  IADD3.X R27, R27, UR7, RZ, P5, !PT ;  /* 0x000000071b1b7c10 */ /* 0x000fe2000affe4ff */
[----:B------:R-:W-:Y:S01]  /*5ee90*/  STL [R1+0x1abc], R69 ;  /* 0x001abc4501007387 */ /* 0x000fe20000100800 */
[----:B-1----:R-:W-:Y:S01]  /*5eea0*/  MOV R20, R69 ;  /* 0x0000004500147202 */ /* 0x002fe20000000f00 */
[----:B------:R-:W-:Y:S01]  /*5eeb0*/  IMAD.MOV.U32 R21, RZ, RZ, R70 ;  /* 0x000000ffff157224 */ /* 0x000fe200078e0046 */
[----:B------:R-:W-:-:S04]  /*5eec0*/  IADD3 R22, P4, R22, UR16, RZ ;  /* 0x0000001016167c10 */ /* 0x000fc8000ff9e0ff */
[----:B------:R1:W-:Y:S01]  /*5eed0*/  LDGSTS.E [R3+0x25c00], desc[UR8][R20.64], P1 ;  /* 0x25c0000014037fae */ /* 0x0003e20008921848 */
[----:B------:R-:W-:-:S03]  /*5eee0*/  IADD3 R24, P5, R24, UR16, RZ ;  /* 0x0000001018187c10 */ /* 0x000fc6000ffbe0ff */
[----:B------:R-:W-:Y:S04]  /*5eef0*/  STL [R1+0x1ab8], R70 ;  /* 0x001ab84601007387 */ /* 0x000fe80000100800 */
[----:B------:R-:W-:Y:S01]  /*5ef00*/  STL [R1+0x1ac4], R26 ;  /* 0x001ac41a01007387 */ /* 0x000fe20000100800 */
[----:B-1----:R-:W-:Y:S01]  /*5ef10*/  MOV R20, R26 ;  /* 0x0000001a00147202 */ /* 0x002fe20000000f00 */
[----:B------:R-:W-:Y:S02]  /*5ef20*/  IMAD.MOV.U32 R21, RZ, RZ, R27 ;  /* 0x000000ffff157224 */ /* 0x000fe400078e001b */
[----:B------:R-:W-:Y:S04]  /*5ef30*/  STL [R1+0x1ac0], R27 ;  /* 0x001ac01b01007387 */ /* 0x000fe80000100800 */
[----:B------:R1:W-:Y:S04]  /*5ef40*/  LDGSTS.E [R3+0x25c80], desc[UR8][R20.64], P2 ;  /* 0x25c8000014037fae */ /* 0x0003e80009121848 */
[----:B------:R-:W-:Y:S01]  /*5ef50*/  STL [R1+0x1acc], R22 ;  /* 0x001acc1601007387 */ /* 0x000fe20000100800 */
[----:B------:R-:W-:-:S02]  /*5ef60*/  IADD3.X R23, R23, UR7, RZ, P4, !PT ;  /* 0x0000000717177c10 */ /* 0x000fc4000a7fe4ff */
[----:B-1----:R-:W-:-:S03]  /*5ef70*/  MOV R20, R22 ;  /* 0x0000001600147202 */ /* 0x002fc60000000f00 */
[----:B------:R1:W-:Y:S01]  /*5ef80*/  STL [R1+0x1ac8], R23 ;  /* 0x001ac81701007387 */ /* 0x0003e20000100800 */
[----:B------:R-:W-:Y:S01]  /*5ef90*/  IMAD.MOV.U32 R21, RZ, RZ, R23 ;  /* 0x000000ffff157224 */ /* 0x000fe200078e0017 */
[----:B------:R-:W-:Y:S02]  /*5efa0*/  IADD3.X R25, R25, UR7, RZ, P5, !PT ;  /* 0x0000000719197c10 */ /* 0x000fe4000affe4ff */
[----:B------:R-:W-:Y:S04]  /*5efb0*/  STL [R1+0x1ad4], R24 ;  /* 0x001ad41801007387 */ /* 0x000fe80000100800 */
[----:B------:R3:W-:Y:S04]  /*5efc0*/  LDGSTS.E [R3+0x25d00], desc[UR8][R20.64], P3 ;  /* 0x25d0000014037fae */ /* 0x0007e80009921848 */
[----:B-1----:R-:W2:Y:S04]  /*5efd0*/  LDL.LU.64 R22, [R1+0x458] ;  /* 0x0004580001167983 */ /* 0x002ea80000300a00 */
[----:B------:R1:W-:Y:S01]  /*5efe0*/  STL [R1+0x1ad0], R25 ;  /* 0x001ad01901007387 */ /* 0x0003e20000100800 */
[----:B---3--:R-:W-:Y:S01]  /*5eff0*/  MOV R20, R24 ;  /* 0x0000001800147202 */ /* 0x008fe20000000f00 */
[----:B------:R-:W-:-:S02]  /*5f000*/  IMAD.MOV.U32 R21, RZ, RZ, R25 ;  /* 0x000000ffff157224 */ /* 0x000fc400078e0019 */
[----:B-1----:R-:W3:Y:S04]  /*5f010*/  LDL.LU.64 R24, [R1+0x450] ;  /* 0x0004500001187983 */ /* 0x002ee80000300a00 */
[----:B------:R-:W3:Y:S01]  /*5f020*/  LDL.LU.64 R26, [R1+0x448] ;  /* 0x00044800011a7983 */ /* 0x000ee20000300a00 */
[----:B------:R-:W-:-:S03]  /*5f030*/  IADD3 R67, P4, R67, UR16, RZ ;  /* 0x0000001043437c10 */ /* 0x000fc6000ff9e0ff */
[----:B------:R-:W3:Y:S01]  /*5f040*/  LDL.LU.64 R72, [R1+0x440] ;  /* 0x0004400001487983 */ /* 0x000ee20000300a00 */
[----:B----4-:R-:W-:-:S03]  /*5f050*/  IADD3 R65, P5, R65, UR16, RZ ;  /* 0x0000001041417c10 */ /* 0x010fc6000ffbe0ff */
[----:B------:R1:W-:Y:S04]  /*5f060*/  LDGSTS.E [R3+0x25d80], desc[UR8][R20.64], P0 ;  /* 0x25d8000014037fae */ /* 0x0003e80008121848 */
[----:B------:R-:W-:Y:S01]  /*5f070*/  STL [R1+0x1bbc], R67 ;  /* 0x001bbc4301007387 */ /* 0x000fe20000100800 */
[----:B-1----:R-:W-:Y:S02]  /*5f080*/  MOV R20, R67 ;  /* 0x0000004300147202 */ /* 0x002fe40000000f00 */
[----:B------:R-:W-:-:S05]  /*5f090*/  IADD3.X R68, R68, UR7, RZ, P4, !PT ;  /* 0x0000000744447c10 */ /* 0x000fca000a7fe4ff */
[----:B------:R-:W-:Y:S01]  /*5f0a0*/  IMAD.MOV.U32 R21, RZ, RZ, R68 ;  /* 0x000000ffff157224 */ /* 0x000fe200078e0044 */
[----:B------:R-:W-:Y:S01]  /*5f0b0*/  IADD3.X R66, R66, UR7, RZ, P5, !PT ;  /* 0x0000000742427c10 */ /* 0x000fe2000affe4ff */
[----:B------:R-:W-:Y:S04]  /*5f0c0*/  STL [R1+0x1bb8], R68 ;  /* 0x001bb84401007387 */ /* 0x000fe80000100800 */
[----:B------:R-:W-:Y:S04]  /*5f0d0*/  STL [R1+0x1bc4], R65 ;  /* 0x001bc44101007387 */ /* 0x000fe80000100800 */
[----:B------:R1:W-:Y:S01]  /*5f0e0*/  LDGSTS.E [R3+0x26c00], desc[UR8][R20.64], P1 ;  /* 0x26c0000014037fae */ /* 0x0003e20008921848 */
[----:B--2---:R-:W-:-:S03]  /*5f0f0*/  IADD3 R33, P4, R33, UR16, RZ ;  /* 0x0000001021217c10 */ /* 0x004fc6000ff9e0ff */
[----:B------:R-:W-:Y:S01]  /*5f100*/  STL [R1+0x1bc0], R66 ;  /* 0x001bc04201007387 */ /* 0x000fe20000100800 */
[----:B------:R-:W-:Y:S01]  /*5f110*/  IADD3.X R64, R64, UR7, RZ, P4, !PT ;  /* 0x0000000740407c10 */ /* 0x000fe2000a7fe4ff */
[----:B-1----:R-:W-:Y:S01]  /*5f120*/  IMAD.MOV.U32 R21, RZ, RZ, R66 ;  /* 0x000000ffff157224 */ /* 0x002fe200078e0042 */
[----:B------:R-:W-:Y:S01]  /*5f130*/  IADD3 R34, P5, R34, UR16, RZ ;  /* 0x0000001022227c10 */ /* 0x000fe2000ffbe0ff */
[----:B------:R1:W-:Y:S01]  /*5f140*/  STL [R1+0x1bcc], R33 ;  /* 0x001bcc2101007387 */ /* 0x0003e20000100800 */
[----:B------:R-:W-:Y:S02]  /*5f150*/  MOV R20, R65 ;  /* 0x0000004100147202 */ /* 0x000fe40000000f00 */
[----:B------:R-:W-:Y:S01]  /*5f160*/  IADD3.X R35, R35, UR7, RZ, P5, !PT ;  /* 0x0000000723237c10 */ /* 0x000fe2000affe4ff */
[----:B------:R-:W-:Y:S04]  /*5f170*/  STL [R1+0x1bc8], R64 ;  /* 0x001bc84001007387 */ /* 0x000fe80000100800 */
[----:B------:R2:W-:Y:S04]  /*5f180*/  STL [R1+0x1bd4], R34 ;  /* 0x001bd42201007387 */ /* 0x0005e80000100800 */
[----:B------:R-:W4:Y:S04]  /*5f190*/  LDL.LU R69, [R1+0x15dc] ;  /* 0x0015dc0001457983 */ /* 0x000f280000300800 */
[----:B------:R1:W-:Y:S04]  /*5f1a0*/  LDGSTS.E [R3+0x26c80], desc[UR8][R20.64], P2 ;  /* 0x26c8000014037fae */ /* 0x0003e80009121848 */
[----:B------:R3:W-:Y:S01]  /*5f1b0*/  STL [R1+0x1bd0], R35 ;  /* 0x001bd02301007387 */ /* 0x0007e20000100800 */
[----:B-1----:R-:W-:-:S03]  /*5f1c0*/  MOV R20, R33 ;  /* 0x0000002100147202 */ /* 0x002fc60000000f00 */
[----:B------:R-:W4:Y:S04]  /*5f1d0*/  LDL.LU R33, [R1+0x15e4] ;  /* 0x0015e40001217983 */ /* 0x000f280000300800 */
[----:B------:R-:W4:Y:S04]  /*5f1e0*/  LDL.LU R70, [R1+0x15d8] ;  /* 0x0015d80001467983 */ /* 0x000f280000300800 */
[----:B------:R-:W4:Y:S01]  /*5f1f0*/  LDL.LU R68, [R1+0x15e0] ;  /* 0x0015e00001447983 */ /* 0x000f220000300800 */
[----:B------:R-:W-:-:S03]  /*5f200*/  IMAD.MOV.U32 R21, RZ, RZ, R64 ;  /* 0x000000ffff157224 */ /* 0x000fc600078e0040 */
[----:B------:R-:W4:Y:S04]  /*5f210*/  LDL.LU R67, [R1+0x15e8] ;  /* 0x0015e80001437983 */ /* 0x000f280000300800 */
[----:B------:R1:W-:Y:S02]  /*5f220*/  LDGSTS.E [R3+0x26d00], desc[UR8][R20.64], P3 ;  /* 0x26d0000014037fae */ /* 0x0003e40009921848 */
[----:B-1----:R-:W-:Y:S02]  /*5f230*/  MOV R20, R34 ;  /* 0x0000002200147202 */ /* 0x002fe40000000f00 */
[----:B--2---:R-:W2:Y:S04]  /*5f240*/  LDL.LU R34, [R1+0x15ec] ;  /* 0x0015ec0001227983 */ /* 0x004ea80000300800 */
[----:B------:R-:W2:Y:S04]  /*5f250*/  LDL.LU R66, [R1+0x15f0] ;  /* 0x0015f00001427983 */ /* 0x000ea80000300800 */
[----:B------:R-:W2:Y:S01]  /*5f260*/  LDL.LU R64, [R1+0x15f4] ;  /* 0x0015f40001407983 */ /* 0x000ea20000300800 */
[----:B------:R-:W-:-:S05]  /*5f270*/  IMAD.MOV.U32 R21, RZ, RZ, R35 ;  /* 0x000000ffff157224 */ /* 0x000fca00078e0023 */
[----:B------:R1:W-:Y:S02]  /*5f280*/  LDGSTS.E [R3+0x26d80], desc[UR8][R20.64], P0 ;  /* 0x26d8000014037fae */ /* 0x0003e40008121848 */
[----:B-1----:R-:W-:-:S04]  /*5f290*/  IADD3 R20, P4, R22, UR16, RZ ;  /* 0x0000001016147c10 */ /* 0x002fc8000ff9e0ff */
[----:B------:R-:W-:Y:S02]  /*5f2a0*/  IADD3.X R21, R23, UR7, RZ, P4, !PT ;  /* 0x0000000717157c10 */ /* 0x000fe4000a7fe4ff */
[----:B---3--:R-:W-:-:S03]  /*5f2b0*/  IADD3 R22, P4, R24, UR16, RZ ;  /* 0x0000001018167c10 */ /* 0x008fc6000ff9e0ff */
[----:B------:R-:W-:Y:S01]  /*5f2c0*/  LDGSTS.E [R3+0x27c00], desc[UR8][R20.64], P1 ;  /* 0x27c0000014037fae */ /* 0x000fe20008921848 */
[----:B------:R-:W-:Y:S02]  /*5f2d0*/  IADD3.X R23, R25, UR7, RZ, P4, !PT ;  /* 0x0000000719177c10 */ /* 0x000fe4000a7fe4ff */
[----:B------:R-:W-:Y:S01]  /*5f2e0*/  IADD3 R24, P4, R26, UR16, RZ ;  /* 0x000000101a187c10 */ /* 0x000fe2000ff9e0ff */
[----:B------:R1:W-:Y:S03]  /*5f2f0*/  STL.64 [R1+0x458], R20 ;  /* 0x0004581401007387 */ /* 0x0003e60000100a00 */
[----:B------:R-:W-:Y:S01]  /*5f300*/  IADD3.X R25, R27, UR7, RZ, P4, !PT ;  /* 0x000000071b197c10 */ /* 0x000fe2000a7fe4ff */
[----:B------:R-:W-:Y:S01]  /*5f310*/  LDGSTS.E [R3+0x27c80], desc[UR8][R22.64], P2 ;  /* 0x27c8000016037fae */ /* 0x000fe20009121848 */
[----:B------:R-:W-:-:S03]  /*5f320*/  IADD3 R26, P4, R72, UR16, RZ ;  /* 0x00000010481a7c10 */ /* 0x000fc6000ff9e0ff */
[----:B------:R3:W-:Y:S01]  /*5f330*/  STL.64 [R1+0x450], R22 ;  /* 0x0004501601007387 */ /* 0x0007e20000100a00 */
[----:B------:R-:W-:Y:S02]  /*5f340*/  IADD3.X R27, R73, UR7, RZ, P4, !PT ;  /* 0x00000007491b7c10 */ /* 0x000fe4000a7fe4ff */
[----:B------:R-:W-:Y:S01]  /*5f350*/  MOV R72, R26 ;  /* 0x0000001a00487202 */ /* 0x000fe20000000f00 */
[----:B------:R-:W-:Y:S02]  /*5f360*/  STL.64 [R1+0x448], R24 ;  /* 0x0004481801007387 */ /* 0x000fe40000100a00 */
[----:B------:R-:W-:Y:S02]  /*5f370*/  IMAD.MOV.U32 R73, RZ, RZ, R27 ;  /* 0x000000ffff497224 */ /* 0x000fe400078e001b */
[----:B------:R-:W2:Y:S04]  /*5f380*/  LDL.LU R35, [R1+0x16dc] ;  /* 0x0016dc0001237983 */ /* 0x000ea80000300800 */
[----:B------:R-:W-:Y:S04]  /*5f390*/  STL.64 [R1+0x440], R72 ;  /* 0x0004404801007387 */ /* 0x000fe80000100a00 */
[----:B------:R-:W2:Y:S04]  /*5f3a0*/  LDL.LU R26, [R1+0x16e4] ;  /* 0x0016e400011a7983 */ /* 0x000ea80000300800 */
[----:B------:R-:W2:Y:S04]  /*5f3b0*/  LDL.LU R65, [R1+0x16d8] ;  /* 0x0016d80001417983 */ /* 0x000ea80000300800 */
[----:B------:R-:W2:Y:S04]  /*5f3c0*/  LDL.LU R27, [R1+0x16e0] ;  /* 0x0016e000011b7983 */ /* 0x000ea80000300800 */
[----:B------:R-:W-:Y:S04]  /*5f3d0*/  LDGSTS.E [R3+0x27d00], desc[UR8][R24.64], P3 ;  /* 0x27d0000018037fae */ /* 0x000fe80009921848 */
[----:B------:R1:W-:Y:S02]  /*5f3e0*/  LDGSTS.E [R3+0x27d80], desc[UR8][R72.64], P0 ;  /* 0x27d8000048037fae */ /* 0x0003e40008121848 */
[----:B-1----:R-:W-:-:S04]  /*5f3f0*/  LOP3.LUT R3, R32, 0x70, RZ, 0x3c, !PT ;  /* 0x0000007020037812 */ /* 0x002fc800078e3cff */
[----:B------:R-:W-:Y:S02]  /*5f400*/  IADD3 R3, R3, UR14, RZ ;  /* 0x0000000e03037c10 */ /* 0x000fe4000fffe0ff */
[----:B----4-:R-:W-:-:S05]  /*5f410*/  IADD3 R69, P4, R69, UR16, RZ ;  /* 0x0000001045457c10 */ /* 0x010fca000ff9e0ff */
[----:B------:R-:W-:Y:S01]  /*5f420*/  STL [R1+0x15dc], R69 ;  /* 0x0015dc4501007387 */ /* 0x000fe20000100800 */
[----:B------:R-:W-:Y:S01]  /*5f430*/  IMAD.MOV.U32 R20, RZ, RZ, R69 ;  /* 0x000000ffff147224 */ /* 0x000fe200078e0045 */
[----:B------:R-:W-:Y:S02]  /*5f440*/  IADD3 R33, P5, R33, UR16, RZ ;  /* 0x0000001021217c10 */ /* 0x000fe4000ffbe0ff */
[----:B------:R-:W-:Y:S02]  /*5f450*/  IADD3.X R70, R70, UR7, RZ, P4, !PT ;  /* 0x0000000746467c10 */ /* 0x000fe4000a7fe4ff */
[----:B------:R-:W-:-:S03]  /*5f460*/  IADD3.X R68, R68, UR7, RZ, P5, !PT ;  /* 0x0000000744447c10 */ /* 0x000fc6000affe4ff */
[----:B------:R-:W-:Y:S01]  /*5f470*/  STL [R1+0x15d8], R70 ;  /* 0x0015d84601007387 */ /* 0x000fe20000100800 */
[----:B------:R-:W-:-:S03]  /*5f480*/  MOV R21, R70 ;  /* 0x0000004600157202 */ /* 0x000fc60000000f00 */
[----:B------:R1:W-:Y:S04]  /*5f490*/  STL [R1+0x15e4], R33 ;  /* 0x0015e42101007387 */ /* 0x0003e80000100800 */
[----:B------:R-:W4:Y:S04]  /*5f4a0*/  LDL.LU R32, [R1+0x16ec] ;  /* 0x0016ec0001207983 */ /* 0x000f280000300800 */
[----:B------:R-:W-:Y:S04]  /*5f4b0*/  STL [R1+0x15e0], R68 ;  /* 0x0015e04401007387 */ /* 0x000fe80000100800 */
[----:B------:R1:W-:Y:S04]  /*5f4c0*/  LDGSTS.E [R3+0x20e00], desc[UR8][R20.64], P1 ;  /* 0x20e0000014037fae */ /* 0x0003e80008921848 */
[----:B---3--:R-:W3:Y:S01]  /*5f4d0*/  LDL.LU R22, [R1+0x16f4] ;  /* 0x0016f40001167983 */ /* 0x008ee20000300800 */
[----:B-1----:R-:W-:-:S03]  /*5f4e0*/  IMAD.MOV.U32 R20, RZ, RZ, R33 ;  /* 0x000000ffff147224 */ /* 0x002fc600078e0021 */
[----:B------:R-:W3:Y:S01]  /*5f4f0*/  LDL.LU R33, [R1+0x16e8] ;  /* 0x0016e80001217983 */ /* 0x000ee20000300800 */
[----:B--2---:R-:W-:-:S03]  /*5f500*/  IADD3 R34, P4, R34, UR16, RZ ;  /* 0x0000001022227c10 */ /* 0x004fc6000ff9e0ff */
[----:B------:R-:W2:Y:S01]  /*5f510*/  LDL.LU R24, [R1+0x16f0] ;  /* 0x0016f00001187983 */ /* 0x000ea20000300800 */
[----:B------:R-:W-:Y:S02]  /*5f520*/  IADD3 R64, P5, R64, UR16, RZ ;  /* 0x0000001040407c10 */ /* 0x000fe4000ffbe0ff */
[----:B------:R-:W-:Y:S01]  /*5f530*/  IADD3.X R67, R67, UR7, RZ, P4, !PT ;  /* 0x0000000743437c10 */ /* 0x000fe2000a7fe4ff */
[----:B------:R1:W-:Y:S01]  /*5f540*/  STL [R1+0x15ec], R34 ;  /* 0x0015ec2201007387 */ /* 0x0003e20000100800 */
[----:B------:R-:W-:Y:S02]  /*5f550*/  MOV R21, R68 ;  /* 0x0000004400157202 */ /* 0x000fe40000000f00 */
[----:B------:R-:W-:Y:S01]  /*5f560*/  IADD3.X R66, R66, UR7, RZ, P5, !PT ;  /* 0x0000000742427c10 */ /* 0x000fe2000affe4ff */
[----:B------:R-:W-:Y:S04]  /*5f570*/  STL [R1+0x15e8], R67 ;  /* 0x0015e84301007387 */ /* 0x000fe80000100800 */
[----:B------:R1:W-:Y:S04]  /*5f580*/  STL [R1+0x15f4], R64 ;  /* 0x0015f44001007387 */ /* 0x0003e80000100800 */
[----:B------:R-:W2:Y:S04]  /*5f590*/  LDL.LU R23, [R1+0x17dc] ;  /* 0x0017dc0001177983 */ /* 0x000ea80000300800 */
[----:B------:R1:W-:Y:S04]  /*5f5a0*/  LDGSTS.E [R3+0x20e80], desc[UR8][R20.64], P2 ;  /* 0x20e8000014037fae */ /* 0x0003e80009121848 */
[----:B------:R-:W-:Y:S01]  /*5f5b0*/  STL [R1+0x15f0], R66 ;  /* 0x0015f04201007387 */ /* 0x000fe20000100800 */
[----:B-1----:R-:W-:Y:S01]  /*5f5c0*/  IMAD.MOV.U32 R20, RZ, RZ, R34 ;  /* 0x000000ffff147224 */ /* 0x002fe200078e0022 */
[----:B------:R-:W-:-:S02]  /*5f5d0*/  MOV R21, R67 ;  /* 0x0000004300157202 */ /* 0x000fc40000000f00 */
[----:B------:R-:W2:Y:S04]  /*5f5e0*/  LDL.LU R34, [R1+0x17e4] ;  /* 0x0017e40001227983 */ /* 0x000ea80000300800 */
[----:B------:R-:W2:Y:S04]  /*5f5f0*/  LDL.LU R25, [R1+0x17d8] ;  /* 0x0017d80001197983 */ /* 0x000ea80000300800 */
[----:B------:R1:W-:Y:S02]  /*5f600*/  LDGSTS.E [R3+0x20f00], desc[UR8][R20.64], P3 ;  /* 0x20f0000014037fae */ /* 0x0003e40009921848 */
[----:B-1----:R-:W-:-:S02]  /*5f610*/  IMAD.MOV.U32 R20, RZ, RZ, R64 ;  /* 0x000000ffff147224 */ /* 0x002fc400078e0040 */
[----:B------:R-:W2:Y:S01]  /*5f620*/  LDL.LU R64, [R1+0x17e0] ;  /* 0x0017e00001407983 */ /* 0x000ea20000300800 */
[----:B------:R-:W-:Y:S02]  /*5f630*/  IADD3 R35, P4, R35, UR16, RZ ;  /* 0x0000001023237c10 */ /* 0x000fe4000ff9e0ff */
[----:B------:R-:W-:Y:S02]  /*5f640*/  MOV R21, R66 ;  /* 0x0000004200157202 */ /* 0x000fe40000000f00 */
[----:B------:R-:W-:Y:S02]  /*5f650*/  IADD3 R26, P5, R26, UR16, RZ ;  /* 0x000000101a1a7c10 */ /* 0x000fe4000ffbe0ff */
[----:B------:R-:W-:Y:S01]  /*5f660*/  IADD3.X R65, R65, UR7, RZ, P4, !PT ;  /* 0x0000000741417c10 */ /* 0x000fe2000a7fe4ff */
[----:B------:R1:W-:Y:S01]  /*5f670*/  STL [R1+0x16dc], R35 ;  /* 0x0016dc2301007387 */ /* 0x0003e20000100800 */
[----:B------:R-:W-:-:S03]  /*5f680*/  IADD3.X R27, R27, UR7, RZ, P5, !PT ;  /* 0x000000071b1b7c10 */ /* 0x000fc6000affe4ff */
[----:B------:R1:W-:Y:S04]  /*5f690*/  LDGSTS.E [R3+0x20f80], desc[UR8][R20.64], P0 ;  /* 0x20f8000014037fae */ /* 0x0003e80008121848 */
[----:B------:R1:W-:Y:S04]  /*5f6a0*/  STL [R1+0x16d8], R65 ;  /* 0x0016d84101007387 */ /* 0x0003e80000100800 */
[----:B------:R1:W-:Y:S02]  /*5f6b0*/  STL [R1+0x16e4], R26 ;  /* 0x0016e41a01007387 */ /* 0x0003e40000100800 */
[----:B-1----:R-:W-:-:S02]  /*5f6c0*/  IMAD.MOV.U32 R20, RZ, RZ, R35 ;  /* 0x000000ffff147224 */ /* 0x002fc400078e0023 */
[----:B------:R-:W2:Y:S01]  /*5f6d0*/  LDL.LU R35, [R1+0x17ec] ;  /* 0x0017ec0001237983 */ /* 0x000ea20000300800 */
[----:B------:R-:W-:-:S03]  /*5f6e0*/  MOV R21, R65 ;  /* 0x0000004100157202 */ /* 0x000fc60000000f00 */
[----:B------:R1:W-:Y:S04]  /*5f6f0*/  STL [R1+0x16e0], R27 ;  /* 0x0016e01b01007387 */ /* 0x0003e80000100800 */
[----:B------:R-:W2:Y:S04]  /*5f700*/  LDL.LU R66, [R1+0x17f4] ;  /* 0x0017f40001427983 */ /* 0x000ea80000300800 */
[----:B------:R-:W2:Y:S04]  /*5f710*/  LDL.LU R65, [R1+0x17e8] ;  /* 0x0017e80001417983 */ /* 0x000ea80000300800 */
[----:B------:R-:W2:Y:S04]  /*5f720*/  LDL.LU R67, [R1+0x17f0] ;  /* 0x0017f00001437983 */ /* 0x000ea80000300800 */
[----:B------:R1:W-:Y:S02]  /*5f730*/  LDGSTS.E [R3+0x21e00], desc[UR8][R20.64], P1 ;  /* 0x21e0000014037fae */ /* 0x0003e40008921848 */
[----:B-1----:R-:W-:Y:S01]  /*5f740*/  IMAD.MOV.U32 R20, RZ, RZ, R26 ;  /* 0x000000ffff147224 */ /* 0x002fe200078e001a */
[----:B------:R-:W-:Y:S01]  /*5f750*/  MOV R21, R27 ;  /* 0x0000001b00157202 */ /* 0x000fe20000000f00 */
[----:B------:R-:W2:Y:S04]  /*5f760*/  LDL.LU R26, [R1+0x18dc] ;  /* 0x0018dc00011a7983 */ /* 0x000ea80000300800 */
[----:B------:R-:W2:Y:S04]  /*5f770*/  LDL.LU R27, [R1+0x18e4] ;  /* 0x0018e400011b7983 */ /* 0x000ea80000300800 */
[----:B------:R1:W-:Y:S01]  /*5f780*/  LDGSTS.E [R3+0x21e80], desc[UR8][R20.64], P2 ;  /* 0x21e8000014037fae */ /* 0x0003e20009121848 */
[----:B----4-:R-:W-:-:S05]  /*5f790*/  IADD3 R32, P4, R32, UR16, RZ ;  /* 0x0000001020207c10 */ /* 0x010fca000ff9e0ff */
[----:B------:R4:W-:Y:S01]  /*5f7a0*/  STL [R1+0x16ec], R32 ;  /* 0x0016ec2001007387 */ /* 0x0009e20000100800 */
[----:B-1----:R-:W-:Y:S01]  /*5f7b0*/  IMAD.MOV.U32 R20, RZ, RZ, R32 ;  /* 0x000000ffff147224 */ /* 0x002fe200078e0020 */
[----:B---3--:R-:W-:Y:S02]  /*5f7c0*/  IADD3 R22, P5, R22, UR16, RZ ;  /* 0x0000001016167c10 */ /* 0x008fe4000ffbe0ff */
[----:B------:R-:W-:Y:S02]  /*5f7d0*/  IADD3.X R33, R33, UR7, RZ, P4, !PT ;  /* 0x0000000721217c10 */ /* 0x000fe4000a7fe4ff */
[----:B--2---:R-:W-:-:S03]  /*5f7e0*/  IADD3.X R24, R24, UR7, RZ, P5, !PT ;  /* 0x0000000718187c10 */ /* 0x004fc6000affe4ff */
[----:B------:R1:W-:Y:S04]  /*5f7f0*/  STL [R1+0x16e8], R33 ;  /* 0x0016e82101007387 */ /* 0x0003e80000100800 */
[----:B------:R-:W-:Y:S01]  /*5f800*/  STL [R1+0x16f4], R22 ;  /* 0x0016f41601007387 */ /* 0x000fe20000100800 */
[----:B------:R-:W-:-:S03]  /*5f810*/  MOV R21, R33 ;  /* 0x0000002100157202 */ /* 0x000fc60000000f00 */
[----:B----4-:R-:W2:Y:S04]  /*5f820*/  LDL.LU R32, [R1+0x18d8] ;  /* 0x0018d80001207983 */ /* 0x010ea80000300800 */
[----:B------:R3:W-:Y:S04]  /*5f830*/  STL [R1+0x16f0], R24 ;  /* 0x0016f01801007387 */ /* 0x0007e80000100800 */
[----:B-1----:R-:W4:Y:S01]  /*5f840*/  LDL.LU R33, [R1+0x18e0] ;  /* 0x0018e00001217983 */ /* 0x002f220000300800 */
[----:B------:R-:W-:-:S03]  /*5f850*/  IADD3 R23, P4, R23, UR16, RZ ;  /* 0x0000001017177c10 */ /* 0x000fc6000ff9e0ff */
[----:B------:R1:W-:Y:S02]  /*5f860*/  LDGSTS.E [R3+0x21f00], desc[UR8][R20.64], P3 ;  /* 0x21f0000014037fae */ /* 0x0003e40009921848 */
[----:B-1----:R-:W-:Y:S01]  /*5f870*/  IMAD.MOV.U32 R20, RZ, RZ, R22 ;  /* 0x000000ffff147224 */ /* 0x002fe200078e0016 */
[----:B------:R-:W-:Y:S02]  /*5f880*/  MOV R21, R24 ;  /* 0x0000001800157202 */ /* 0x000fe40000000f00 */
[----:B------:R-:W-:Y:S01]  /*5f890*/  IADD3 R34, P5, R34, UR16, RZ ;  /* 0x0000001022227c10 */ /* 0x000fe2000ffbe0ff */
        /* <DEDUP_REMOVED lines=8> */
[----:B-1----:R-:W-:-:S03]  /*5f920*/  MOV R21, R25 ;  /* 0x0000001900157202 */ /* 0x002fc60000000f00 */
[----:B------:R-:W3:Y:S01]  /*5f930*/  LDL.LU R25, [R1+0x18e8] ;  /* 0x0018e80001197983 */ /* 0x000ee20000300800 */
[----:B------:R-:W-:-:S03]  /*5f940*/  IMAD.MOV.U32 R20, RZ, RZ, R23 ;  /* 0x000000ffff147224 */ /* 0x000fc600078e0017 */
[----:B------:R1:W-:Y:S04]  /*5f950*/  STL [R1+0x17e0], R64 ;  /* 0x0017e04001007387 */ /* 0x0003e80000100800 */
[----:B------:R-:W3:Y:S04]  /*5f960*/  LDL.LU R23, [R1+0x18f0] ;  /* 0x0018f00001177983 */ /* 0x000ee80000300800 */
[----:B------:R1:W-:Y:S01]  /*5f970*/  LDGSTS.E [R3+0x22e00], desc[UR8][R20.64], P1 ;  /* 0x22e0000014037fae */ /* 0x0003e20008921848 */
[----:B------:R-:W-:Y:S01]  /*5f980*/  IADD3 R35, P4, R35, UR16, RZ ;  /* 0x0000001023237c10 */ /* 0x000fe2000ff9e0ff */
[----:B-1----:R-:W-:Y:S01]  /*5f990*/  IMAD.MOV.U32 R20, RZ, RZ, R34 ;  /* 0x000000ffff147224 */ /* 0x002fe200078e0022 */
[----:B------:R-:W-:-:S02]  /*5f9a0*/  MOV R21, R64 ;  /* 0x0000004000157202 */ /* 0x000fc40000000f00 */
[----:B------:R-:W-:Y:S01]  /*5f9b0*/  IADD3 R66, P5, R66, UR16, RZ ;  /* 0x0000001042427c10 */ /* 0x000fe2000ffbe0ff */
[----:B------:R-:W3:Y:S01]  /*5f9c0*/  LDL.LU R64, [R1+0x19dc] ;  /* 0x0019dc0001407983 */ /* 0x000ee20000300800 */
[----:B------:R-:W-:-:S03]  /*5f9d0*/  IADD3.X R65, R65, UR7, RZ, P4, !PT ;  /* 0x0000000741417c10 */ /* 0x000fc6000a7fe4ff */
[----:B------:R-:W3:Y:S01]  /*5f9e0*/  LDL.LU R34, [R1+0x19e4] ;  /* 0x0019e40001227983 */ /* 0x000ee20000300800 */
[----:B------:R-:W-:-:S03]  /*5f9f0*/  IADD3.X R67, R67, UR7, RZ, P5, !PT ;  /* 0x0000000743437c10 */ /* 0x000fc6000affe4ff */
[----:B------:R-:W-:Y:S04]  /*5fa00*/  STL [R1+0x17ec], R35 ;  /* 0x0017ec2301007387 */ /* 0x000fe80000100800 */
[----:B------:R1:W-:Y:S04]  /*5fa10*/  LDGSTS.E [R3+0x22e80], desc[UR8][R20.64], P2 ;  /* 0x22e8000014037fae */ /* 0x0003e80009121848 */
[----:B------:R1:W-:Y:S04]  /*5fa20*/  STL [R1+0x17e8], R65 ;  /* 0x0017e84101007387 */ /* 0x0003e80000100800 */
[----:B------:R-:W-:Y:S01]  /*5fa30*/  STL [R1+0x17f4], R66 ;  /* 0x0017f44201007387 */ /* 0x000fe20000100800 */
[----:B-1----:R-:W-:Y:S01]  /*5fa40*/  IMAD.MOV.U32 R20, RZ, RZ, R35 ;  /* 0x000000ffff147224 */ /* 0x002fe200078e0023 */
[----:B------:R-:W-:-:S02]  /*5fa50*/  MOV R21, R65 ;  /* 0x0000004100157202 */ /* 0x000fc40000000f00 */
[----:B------:R-:W3:Y:S01]  /*5fa60*/  LDL.LU R65, [R1+0x19d8] ;  /* 0x0019d80001417983 */ /* 0x000ee20000300800 */
[----:B------:R-:W-:-:S03]  /*5fa70*/  IADD3 R26, P4, R26, UR16, RZ ;  /* 0x000000101a1a7c10 */ /* 0x000fc6000ff9e0ff */
[----:B------:R-:W-:Y:S04]  /*5fa80*/  STL [R1+0x17f0], R67 ;  /* 0x0017f04301007387 */ /* 0x000fe80000100800 */
[----:B------:R-:W3:Y:S01]  /*5fa90*/  LDL.LU R35, [R1+0x19e0] ;  /* 0x0019e00001237983 */ /* 0x000ee20000300800 */
[----:B------:R-:W-:-:S03]  /*5faa0*/  IADD3 R27, P5, R27, UR16, RZ ;  /* 0x000000101b1b7c10 */ /* 0x000fc6000ffbe0ff */
        /* <DEDUP_REMOVED lines=9> */
[----:B----4-:R-:W-:-:S03]  /*5fb40*/  IADD3.X R33, R33, UR7, RZ, P5, !PT ;  /* 0x0000000721217c10 */ /* 0x010fc6000affe4ff */
[----:B------:R-:W-:Y:S04]  /*5fb50*/  STL [R1+0x18e4], R27 ;  /* 0x0018e41b01007387 */ /* 0x000fe80000100800 */
[----:B------:R2:W-:Y:S04]  /*5fb60*/  LDGSTS.E [R3+0x23e00], desc[UR8][R20.64], P1 ;  /* 0x23e0000014037fae */ /* 0x0005e80008921848 */
[----:B-1----:R-:W4:Y:S04]  /*5fb70*/  LDL.LU R32, [R1+0x19ec] ;  /* 0x0019ec0001207983 */ /* 0x002f280000300800 */
[----:B------:R1:W-:Y:S04]  /*5fb80*/  STL [R1+0x18e0], R33 ;  /* 0x0018e02101007387 */ /* 0x0003e80000100800 */
[----:B------:R-:W4:Y:S01]  /*5fb90*/  LDL.LU R26, [R1+0x19f4] ;  /* 0x0019f400011a7983 */ /* 0x000f220000300800 */
[----:B--2---:R-:W-:-:S03]  /*5fba0*/  MOV R21, R33 ;  /* 0x0000002100157202 */ /* 0x004fc60000000f00 */
[----:B-1----:R-:W2:Y:S01]  /*5fbb0*/  LDL.LU R33, [R1+0x19e8] ;  /* 0x0019e80001217983 */ /* 0x002ea20000300800 */
[----:B------:R-:W-:Y:S01]  /*5fbc0*/  IMAD.MOV.U32 R20, RZ, RZ, R27 ;  /* 0x000000ffff147224 */ /* 0x000fe200078e001b */
[----:B---3--:R-:W-:Y:S02]  /*5fbd0*/  IADD3 R24, P4, R24, UR16, RZ ;  /* 0x0000001018187c10 */ /* 0x008fe4000ff9e0ff */
[----:B------:R-:W3:Y:S01]  /*5fbe0*/  LDL.LU R27, [R1+0x19f0] ;  /* 0x0019f000011b7983 */ /* 0x000ee20000300800 */
[----:B------:R-:W-:-:S03]  /*5fbf0*/  IADD3 R22, P5, R22, UR16, RZ ;  /* 0x0000001016167c10 */ /* 0x000fc6000ffbe0ff */
[----:B------:R1:W-:Y:S04]  /*5fc00*/  LDGSTS.E [R3+0x23e80], desc[UR8][R20.64], P2 ;  /* 0x23e8000014037fae */ /* 0x0003e80009121848 */
[----:B------:R-:W-:Y:S01]  /*5fc10*/  STL [R1+0x18ec], R24 ;  /* 0x0018ec1801007387 */ /* 0x000fe20000100800 */
[----:B------:R-:W-:Y:S01]  /*5fc20*/  IADD3.X R25, R25, UR7, RZ, P4, !PT ;  /* 0x0000000719197c10 */ /* 0x000fe2000a7fe4ff */
[----:B-1----:R-:W-:-:S03]  /*5fc30*/  IMAD.MOV.U32 R20, RZ, RZ, R24 ;  /* 0x000000ffff147224 */ /* 0x002fc600078e0018 */
[----:B------:R-:W-:Y:S01]  /*5fc40*/  MOV R21, R25 ;  /* 0x0000001900157202 */ /* 0x000fe20000000f00 */
[----:B------:R-:W-:Y:S01]  /*5fc50*/  STL [R1+0x18e8], R25 ;  /* 0x0018e81901007387 */ /* 0x000fe20000100800 */
[----:B------:R-:W-:-:S03]  /*5fc60*/  IADD3.X R23, R23, UR7, RZ, P5, !PT ;  /* 0x0000000717177c10 */ /* 0x000fc6000affe4ff */
[----:B------:R-:W-:Y:S04]  /*5fc70*/  STL [R1+0x18f4], R22 ;  /* 0x0018f41601007387 */ /* 0x000fe80000100800 */
[----:B------:R1:W-:Y:S04]  /*5fc80*/  LDGSTS.E [R3+0x23f00], desc[UR8][R20.64], P3 ;  /* 0x23f0000014037fae */ /* 0x0003e80009921848 */
[----:B------:R1:W-:Y:S02]  /*5fc90*/  STL [R1+0x18f0], R23 ;  /* 0x0018f01701007387 */ /* 0x0003e40000100800 */
[----:B-1----:R-:W-:Y:S01]  /*5fca0*/  MOV R21, R23 ;  /* 0x0000001700157202 */ /* 0x002fe20000000f00 */
[----:B------:R-:W-:Y:S01]  /*5fcb0*/  IMAD.MOV.U32 R20, RZ, RZ, R22 ;  /* 0x000000ffff147224 */ /* 0x000fe200078e0016 */
[----:B------:R-:W3:Y:S04]  /*5fcc0*/  LDL.LU R23, [R1+0x1ad8] ;  /* 0x001ad80001177983 */ /* 0x000ee80000300800 */
[----:B------:R-:W3:Y:S04]  /*5fcd0*/  LDL.LU R22, [R1+0x1adc] ;  /* 0x001adc0001167983 */ /* 0x000ee80000300800 */
[----:B------:R-:W3:Y:S04]  /*5fce0*/  LDL.LU R25, [R1+0x1ae0] ;  /* 0x001ae00001197983 */ /* 0x000ee80000300800 */
[----:B------:R-:W3:Y:S01]  /*5fcf0*/  LDL.LU R24, [R1+0x1ae4] ;  /* 0x001ae40001187983 */ /* 0x000ee20000300800 */
[----:B------:R-:W-:-:S02]  /*5fd00*/  IADD3 R64, P4, R64, UR16, RZ ;  /* 0x0000001040407c10 */ /* 0x000fc4000ff9e0ff */
[----:B------:R-:W-:Y:S01]  /*5fd10*/  IADD3 R34, P5, R34, UR16, RZ ;  /* 0x0000001022227c10 */ /* 0x000fe2000ffbe0ff */
[----:B------:R1:W-:Y:S04]  /*5fd20*/  LDGSTS.E [R3+0x23f80], desc[UR8][R20.64], P0 ;  /* 0x23f8000014037fae */ /* 0x0003e80008121848 */
[----:B------:R-:W-:Y:S01]  /*5fd30*/  STL [R1+0x19dc], R64 ;  /* 0x0019dc4001007387 */ /* 0x000fe20000100800 */
[----:B------:R-:W-:-:S05]  /*5fd40*/  IADD3.X R65, R65, UR7, RZ, P4, !PT ;  /* 0x0000000741417c10 */ /* 0x000fca000a7fe4ff */
[----:B------:R3:W-:Y:S01]  /*5fd50*/  STL [R1+0x19d8], R65 ;  /* 0x0019d84101007387 */ /* 0x0007e20000100800 */
[----:B------:R-:W-:-:S03]  /*5fd60*/  IADD3.X R35, R35, UR7, RZ, P5, !PT ;  /* 0x0000000723237c10 */ /* 0x000fc6000affe4ff */
[----:B------:R-:W-:Y:S04]  /*5fd70*/  STL [R1+0x19e4], R34 ;  /* 0x0019e42201007387 */ /* 0x000fe80000100800 */
[----:B------:R3:W-:Y:S04]  /*5fd80*/  STL [R1+0x19e0], R35 ;  /* 0x0019e02301007387 */ /* 0x0007e80000100800 */
[----:B------:R-:W3:Y:S04]  /*5fd90*/  LDL.LU R73, [R1+0x1ae8] ;  /* 0x001ae80001497983 */ /* 0x000ee80000300800 */
[----:B------:R-:W3:Y:S04]  /*5fda0*/  LDL.LU R72, [R1+0x1aec] ;  /* 0x001aec0001487983 */ /* 0x000ee80000300800 */
[----:B------:R-:W3:Y:S04]  /*5fdb0*/  LDL.LU R71, [R1+0x1af0] ;  /* 0x001af00001477983 */ /* 0x000ee80000300800 */
[----:B------:R-:W3:Y:S04]  /*5fdc0*/  LDL.LU R70, [R1+0x1af4] ;  /* 0x001af40001467983 */ /* 0x000ee80000300800 */
[----:B------:R-:W3:Y:S04]  /*5fdd0*/  LDL.LU R68, [R1+0x1bdc] ;  /* 0x001bdc0001447983 */ /* 0x000ee80000300800 */
[----:B------:R-:W3:Y:S01]  /*5fde0*/  LDL.LU R66, [R1+0x1be4] ;  /* 0x001be40001427983 */ /* 0x000ee20000300800 */
[----:B-1----:R-:W-:Y:S01]  /*5fdf0*/  IMAD.MOV.U32 R20, RZ, RZ, R64 ;  /* 0x000000ffff147224 */ /* 0x002fe200078e0040 */
[----:B------:R-:W-:-:S05]  /*5fe00*/  MOV R21, R65 ;  /* 0x0000004100157202 */ /* 0x000fca0000000f00 */
[----:B------:R1:W-:Y:S02]  /*5fe10*/  LDGSTS.E [R3+0x24e00], desc[UR8][R20.64], P1 ;  /* 0x24e0000014037fae */ /* 0x0003e40008921848 */
[----:B-1----:R-:W-:Y:S01]  /*5fe20*/  IMAD.MOV.U32 R20, RZ, RZ, R34 ;  /* 0x000000ffff147224 */ /* 0x002fe200078e0022 */
[----:B------:R-:W-:-:S05]  /*5fe30*/  MOV R21, R35 ;  /* 0x0000002300157202 */ /* 0x000fca0000000f00 */
[----:B------:R1:W-:Y:S01]  /*5fe40*/  LDGSTS.E [R3+0x24e80], desc[UR8][R20.64], P2 ;  /* 0x24e8000014037fae */ /* 0x0003e20009121848 */
[----:B----4-:R-:W-:-:S05]  /*5fe50*/  IADD3 R32, P4, R32, UR16, RZ ;  /* 0x0000001020207c10 */ /* 0x010fca000ff9e0ff */
[----:B------:R-:W-:Y:S01]  /*5fe60*/  STL [R1+0x19ec], R32 ;  /* 0x0019ec2001007387 */ /* 0x000fe20000100800 */
[----:B------:R-:W-:Y:S02]  /*5fe70*/  IADD3 R26, P5, R26, UR16, RZ ;  /* 0x000000101a1a7c10 */ /* 0x000fe4000ffbe0ff */
[----:B--2---:R-:W-:-:S05]  /*5fe80*/  IADD3.X R33, R33, UR7, RZ, P4, !PT ;  /* 0x0000000721217c10 */ /* 0x004fca000a7fe4ff */
[----:B------:R-:W-:Y:S01]  /*5fe90*/  STL [R1+0x19e8], R33 ;  /* 0x0019e82101007387 */ /* 0x000fe20000100800 */
[----:B---3--:R-:W-:-:S03]  /*5fea0*/  IADD3.X R27, R27, UR7, RZ, P5, !PT ;  /* 0x000000071b1b7c10 */ /* 0x008fc6000affe4ff */
[----:B------:R-:W-:Y:S04]  /*5feb0*/  STL [R1+0x19f4], R26 ;  /* 0x0019f41a01007387 */ /* 0x000fe80000100800 */
[----:B------:R-:W2:Y:S04]  /*5fec0*/  LDL.LU R69, [R1+0x1bd8] ;  /* 0x001bd80001457983 */ /* 0x000ea80000300800 */
[----:B------:R-:W-:Y:S04]  /*5fed0*/  STL [R1+0x19f0], R27 ;  /* 0x0019f01b01007387 */ /* 0x000fe80000100800 */
[----:B------:R-:W3:Y:S04]  /*5fee0*/  LDL.LU R67, [R1+0x1be0] ;  /* 0x001be00001437983 */ /* 0x000ee80000300800 */
[----:B------:R-:W4:Y:S04]  /*5fef0*/  LDL.LU R65, [R1+0x1be8] ;  /* 0x001be80001417983 */ /* 0x000f280000300800 */
[----:B------:R-:W4:Y:S01]  /*5ff00*/  LDL.LU R64, [R1+0x1bec] ;  /* 0x001bec0001407983 */ /* 0x000f220000300800 */
[----:B-1----:R-:W-:Y:S01]  /*5ff10*/  IMAD.MOV.U32 R20, RZ, RZ, R32 ;  /* 0x000000ffff147224 */ /* 0x002fe200078e0020 */
[----:B------:R-:W-:-:S02]  /*5ff20*/  MOV R21, R33 ;  /* 0x0000002100157202 */ /* 0x000fc40000000f00 */
[----:B------:R-:W4:Y:S04]  /*5ff30*/  LDL.LU R35, [R1+0x1bf0] ;  /* 0x001bf00001237983 */ /* 0x000f280000300800 */
[----:B------:R-:W4:Y:S04]  /*5ff40*/  LDL.LU R34, [R1+0x1bf4] ;  /* 0x001bf40001227983 */ /* 0x000f280000300800 */
[----:B------:R1:W-:Y:S01]  /*5ff50*/  LDGSTS.E [R3+0x24f00], desc[UR8][R20.64], P3 ;  /* 0x24f0000014037fae */ /* 0x0003e20009921848 */
[----:B------:R-:W-:Y:S01]  /*5ff60*/  IADD3 R22, P4, R22, UR16, RZ ;  /* 0x0000001016167c10 */ /* 0x000fe2000ff9e0ff */
[----:B-1----:R-:W-:Y:S01]  /*5ff70*/  IMAD.MOV.U32 R20, RZ, RZ, R26 ;  /* 0x000000ffff147224 */ /* 0x002fe200078e001a */
[----:B------:R-:W-:-:S02]  /*5ff80*/  MOV R21, R27 ;  /* 0x0000001b00157202 */ /* 0x000fc40000000f00 */
[----:B------:R-:W-:Y:S01]  /*5ff90*/  IADD3.X R23, R23, UR7, RZ, P4, !PT ;  /* 0x0000000717177c10 */ /* 0x000fe2000a7fe4ff */
[----:B------:R-:W-:Y:S01]  /*5ffa0*/  STL [R1+0x1adc], R22 ;  /* 0x001adc1601007387 */ /* 0x000fe20000100800 */
[----:B------:R-:W-:-:S03]  /*5ffb0*/  IADD3 R24, P5, R24, UR16, RZ ;  /* 0x0000001018187c10 */ /* 0x000fc6000ffbe0ff */
[----:B------:R1:W-:Y:S01]  /*5ffc0*/  LDGSTS.E [R3+0x24f80], desc[UR8][R20.64], P0 ;  /* 0x24f8000014037fae */ /* 0x0003e20008121848 */
[----:B------:R-:W-:-:S03]  /*5ffd0*/  IADD3.X R25, R25, UR7, RZ, P5, !PT ;  /* 0x0000000719197c10 */ /* 0x000fc6000affe4ff */
[----:B------:R1:W-:Y:S04]  /*5ffe0*/  STL [R1+0x1ad8], R23 ;  /* 0x001ad81701007387 */ /* 0x0003e80000100800 */
[----:B------:R-:W-:Y:S01]  /*5fff0*/  STL [R1+0x1ae4], R24 ;  /* 0x001ae41801007387 */ /* 0x000fe20000100800 */
[----:B-1----:R-:W-:Y:S01]  /*60000*/  IMAD.MOV.U32 R20, RZ, RZ, R22 ;  /* 0x000000ffff147224 */ /* 0x002fe200078e0016 */
[----:B------:R-:W-:Y:S02]  /*60010*/  MOV R21, R23 ;  /* 0x0000001700157202 */ /* 0x000fe40000000f00 */
[----:B------:R-:W4:Y:S04]  /*60020*/  LDL.LU.64 R22, [R1+0x438] ;  /* 0x0004380001167983 */ /* 0x000f280000300a00 */
[----:B------:R1:W-:Y:S04]  /*60030*/  LDGSTS.E [R3+0x25e00], desc[UR8][R20.64], P1 ;  /* 0x25e0000014037fae */ /* 0x0003e80008921848 */
[----:B------:R1:W-:Y:S02]  /*60040*/  STL [R1+0x1ae0], R25 ;  /* 0x001ae01901007387 */ /* 0x0003e40000100800 */
[----:B-1----:R-:W-:Y:S01]  /*60050*/  IMAD.MOV.U32 R20, RZ, RZ, R24 ;  /* 0x000000ffff147224 */ /* 0x002fe200078e0018 */
[----:B------:R-:W-:-:S02]  /*60060*/  MOV R21, R25 ;  /* 0x0000001900157202 */ /* 0x000fc40000000f00 */
[----:B------:R-:W4:Y:S04]  /*60070*/  LDL.LU.64 R24, [R1+0x430] ;  /* 0x0004300001187983 */ /* 0x000f280000300a00 */
[----:B------:R-:W4:Y:S04]  /*60080*/  LDL.LU.64 R26, [R1+0x428] ;  /* 0x00042800011a7983 */ /* 0x000f280000300a00 */
[----:B------:R-:W4:Y:S01]  /*60090*/  LDL.LU.64 R32, [R1+0x420] ;  /* 0x0004200001207983 */ /* 0x000f220000300a00 */
[----:B------:R-:W-:Y:S02]  /*600a0*/  IADD3 R72, P4, R72, UR16, RZ ;  /* 0x0000001048487c10 */ /* 0x000fe4000ff9e0ff */
[----:B------:R-:W-:Y:S01]  /*600b0*/  IADD3 R70, P5, R70, UR16, RZ ;  /* 0x0000001046467c10 */ /* 0x000fe2000ffbe0ff */
[----:B------:R1:W-:Y:S01]  /*600c0*/  LDGSTS.E [R3+0x25e80], desc[UR8][R20.64], P2 ;  /* 0x25e8000014037fae */ /* 0x0003e20009121848 */
[----:B------:R-:W-:-:S02]  /*600d0*/  IADD3.X R73, R73, UR7, RZ, P4, !PT ;  /* 0x0000000749497c10 */ /* 0x000fc4000a7fe4ff */
[----:B------:R-:W-:Y:S02]  /*600e0*/  IADD3.X R71, R71, UR7, RZ, P5, !PT ;  /* 0x0000000747477c10 */ /* 0x000fe4000affe4ff */
[----:B------:R-:W-:Y:S01]  /*600f0*/  IADD3 R68, P4, R68, UR16, RZ ;  /* 0x0000001044447c10 */ /* 0x000fe2000ff9e0ff */
[----:B-1----:R-:W-:Y:S01]  /*60100*/  IMAD.MOV.U32 R20, RZ, RZ, R72 ;  /* 0x000000ffff147224 */ /* 0x002fe200078e0048 */
[----:B------:R-:W-:-:S05]  /*60110*/  MOV R21, R73 ;  /* 0x0000004900157202 */ /* 0x000fca0000000f00 */
[----:B------:R1:W-:Y:S01]  /*60120*/  LDGSTS.E [R3+0x25f00], desc[UR8][R20.64], P3 ;  /* 0x25f0000014037fae */ /* 0x0003e20009921848 */
[----:B------:R-:W-:Y:S01]  /*60130*/  IADD3 R66, P5, R66, UR16, RZ ;  /* 0x0000001042427c10 */ /* 0x000fe2000ffbe0ff */
[----:B-1----:R-:W-:Y:S01]  /*60140*/  IMAD.MOV.U32 R20, RZ, RZ, R70 ;  /* 0x000000ffff147224 */ /* 0x002fe200078e0046 */
[----:B------:R-:W-:-:S05]  /*60150*/  MOV R21, R71 ;  /* 0x0000004700157202 */ /* 0x000fca0000000f00 */
[----:B------:R1:W-:Y:S02]  /*60160*/  LDGSTS.E [R3+0x25f80], desc[UR8][R20.64], P0 ;  /* 0x25f8000014037fae */ /* 0x0003e40008121848 */
[----:B-1----:R-:W-:Y:S02]  /*60170*/  IMAD.MOV.U32 R20, RZ, RZ, R68 ;  /* 0x000000ffff147224 */ /* 0x002fe400078e0044 */
[----:B------:R1:W-:Y:S04]  /*60180*/  STL [R1+0x1aec], R72 ;  /* 0x001aec4801007387 */ /* 0x0003e80000100800 */
[----:B------:R1:W-:Y:S04]  /*60190*/  STL [R1+0x1ae8], R73 ;  /* 0x001ae84901007387 */ /* 0x0003e80000100800 */
[----:B------:R1:W-:Y:S04]  /*601a0*/  STL [R1+0x1af4], R70 ;  /* 0x001af44601007387 */ /* 0x0003e80000100800 */
[----:B------:R1:W-:Y:S04]  /*601b0*/  STL [R1+0x1af0], R71 ;  /* 0x001af04701007387 */ /* 0x0003e80000100800 */
[----:B------:R1:W-:Y:S01]  /*601c0*/  STL [R1+0x1bdc], R68 ;  /* 0x001bdc4401007387 */ /* 0x0003e20000100800 */
[----:B------:R-:W-:-:S04]  /*601d0*/  UIADD3 UR5, UR5, 0x1, URZ ;  /* 0x0000000105057890 */ /* 0x000fc8000fffe03f */
[----:B------:R-:W-:Y:S01]  /*601e0*/  UISETP.NE.U32.AND UP0, UPT, UR5, UR11, UPT ;  /* 0x0000000b0500728c */ /* 0x000fe2000bf05070 */
[----:B--2---:R-:W-:-:S04]  /*601f0*/  IADD3.X R69, R69, UR7, RZ, P4, !PT ;  /* 0x0000000745457c10 */ /* 0x004fc8000a7fe4ff */
[----:B------:R-:W-:Y:S02]  /*60200*/  MOV R21, R69 ;  /* 0x0000004500157202 */ /* 0x000fe40000000f00 */
[----:B---3--:R-:W-:-:S03]  /*60210*/  IADD3.X R67, R67, UR7, RZ, P5, !PT ;  /* 0x0000000743437c10 */ /* 0x008fc6000affe4ff */
[----:B------:R2:W-:Y:S01]  /*60220*/  LDGSTS.E [R3+0x26e00], desc[UR8][R20.64], P1 ;  /* 0x26e0000014037fae */ /* 0x0005e20008921848 */
[----:B----4-:R-:W-:Y:S01]  /*60230*/  IADD3 R64, P4, R64, UR16, RZ ;  /* 0x0000001040407c10 */ /* 0x010fe2000ff9e0ff */
[----:B--2---:R-:W-:Y:S01]  /*60240*/  IMAD.MOV.U32 R20, RZ, RZ, R66 ;  /* 0x000000ffff147224 */ /* 0x004fe200078e0042 */
[----:B------:R-:W-:Y:S02]  /*60250*/  MOV R21, R67 ;  /* 0x0000004300157202 */ /* 0x000fe40000000f00 */
[----:B------:R-:W-:Y:S02]  /*60260*/  IADD3.X R65, R65, UR7, RZ, P4, !PT ;  /* 0x0000000741417c10 */ /* 0x000fe4000a7fe4ff */
[----:B------:R-:W-:Y:S01]  /*60270*/  IADD3 R34, P5, R34, UR16, RZ ;  /* 0x0000001022227c10 */ /* 0x000fe2000ffbe0ff */
[----:B------:R2:W-:Y:S03]  /*60280*/  LDGSTS.E [R3+0x26e80], desc[UR8][R20.64], P2 ;  /* 0x26e8000014037fae */ /* 0x0005e60009121848 */
[----:B------:R-:W-:Y:S01]  /*60290*/  IADD3.X R35, R35, UR7, RZ, P5, !PT ;  /* 0x0000000723237c10 */ /* 0x000fe2000affe4ff */
[----:B--2---:R-:W-:Y:S01]  /*602a0*/  IMAD.MOV.U32 R20, RZ, RZ, R64 ;  /* 0x000000ffff147224 */ /* 0x004fe200078e0040 */
[----:B------:R-:W-:-:S05]  /*602b0*/  MOV R21, R65 ;  /* 0x0000004100157202 */ /* 0x000fca0000000f00 */
[----:B------:R2:W-:Y:S02]  /*602c0*/  LDGSTS.E [R3+0x26f00], desc[UR8][R20.64], P3 ;  /* 0x26f0000014037fae */ /* 0x0005e40009921848 */
[----:B--2---:R-:W-:Y:S01]  /*602d0*/  IMAD.MOV.U32 R20, RZ, RZ, R34 ;  /* 0x000000ffff147224 */ /* 0x004fe200078e0022 */
[----:B------:R-:W-:-:S05]  /*602e0*/  MOV R21, R35 ;  /* 0x0000002300157202 */ /* 0x000fca0000000f00 */
[----:B------:R2:W-:Y:S02]  /*602f0*/  LDGSTS.E [R3+0x26f80], desc[UR8][R20.64], P0 ;  /* 0x26f8000014037fae */ /* 0x0005e40008121848 */
[----:B--2---:R-:W-:-:S04]  /*60300*/  IADD3 R20, P4, R22, UR16, RZ ;  /* 0x0000001016147c10 */ /* 0x004fc8000ff9e0ff */
[----:B------:R-:W-:Y:S02]  /*60310*/  IADD3.X R21, R23, UR7, RZ, P4, !PT ;  /* 0x0000000717157c10 */ /* 0x000fe4000a7fe4ff */
[----:B------:R-:W-:Y:S01]  /*60320*/  IADD3 R22, P4, R24, UR16, RZ ;  /* 0x0000001018167c10 */ /* 0x000fe2000ff9e0ff */
[----:B------:R1:W-:Y:S03]  /*60330*/  STL [R1+0x1bd8], R69 ;  /* 0x001bd84501007387 */ /* 0x0003e60000100800 */
[----:B------:R-:W-:Y:S01]  /*60340*/  IADD3.X R23, R25, UR7, RZ, P4, !PT ;  /* 0x0000000719177c10 */ /* 0x000fe2000a7fe4ff */
[----:B------:R1:W-:Y:S01]  /*60350*/  LDGSTS.E [R3+0x27e00], desc[UR8][R20.64], P1 ;  /* 0x27e0000014037fae */ /* 0x0003e20008921848 */
[----:B------:R-:W-:-:S03]  /*60360*/  IADD3 R24, P4, R26, UR16, RZ ;  /* 0x000000101a187c10 */ /* 0x000fc6000ff9e0ff */
[----:B------:R1:W-:Y:S01]  /*60370*/  STL [R1+0x1be4], R66 ;  /* 0x001be44201007387 */ /* 0x0003e20000100800 */
[----:B------:R-:W-:Y:S02]  /*60380*/  IADD3.X R25, R27, UR7, RZ, P4, !PT ;  /* 0x000000071b197c10 */ /* 0x000fe4000a7fe4ff */
[----:B------:R-:W-:Y:S01]  /*60390*/  IADD3 R26, P4, R32, UR16, RZ ;  /* 0x00000010201a7c10 */ /* 0x000fe2000ff9e0ff */
[----:B------:R1:W-:Y:S03]  /*603a0*/  STL [R1+0x1be0], R67 ;  /* 0x001be04301007387 */ /* 0x0003e60000100800 */
[----:B------:R-:W-:Y:S01]  /*603b0*/  IADD3.X R27, R33, UR7, RZ, P4, !PT ;  /* 0x00000007211b7c10 */ /* 0x000fe2000a7fe4ff */
[----:B------:R1:W-:Y:S01]  /*603c0*/  STL [R1+0x1bec], R64 ;  /* 0x001bec4001007387 */ /* 0x0003e20000100800 */
[----:B------:R-:W-:Y:S02]  /*603d0*/  IMAD.MOV.U32 R32, RZ, RZ, R26 ;  /* 0x000000ffff207224 */ /* 0x000fe400078e001a */
[----:B------:R-:W-:Y:S01]  /*603e0*/  MOV R33, R27 ;  /* 0x0000001b00217202 */ /* 0x000fe20000000f00 */
[----:B------:R1:W-:Y:S04]  /*603f0*/  STL [R1+0x1be8], R65 ;  /* 0x001be84101007387 */ /* 0x0003e80000100800 */
[----:B------:R1:W-:Y:S04]  /*60400*/  STL [R1+0x1bf4], R34 ;  /* 0x001bf42201007387 */ /* 0x0003e80000100800 */
[----:B------:R1:W-:Y:S04]  /*60410*/  STL [R1+0x1bf0], R35 ;  /* 0x001bf02301007387 */ /* 0x0003e80000100800 */
[----:B------:R1:W-:Y:S04]  /*60420*/  STL.64 [R1+0x438], R20 ;  /* 0x0004381401007387 */ /* 0x0003e80000100a00 */
[----:B------:R1:W-:Y:S04]  /*60430*/  STL.64 [R1+0x430], R22 ;  /* 0x0004301601007387 */ /* 0x0003e80000100a00 */
[----:B------:R1:W-:Y:S04]  /*60440*/  STL.64 [R1+0x428], R24 ;  /* 0x0004281801007387 */ /* 0x0003e80000100a00 */
[----:B------:R1:W-:Y:S04]  /*60450*/  STL.64 [R1+0x420], R32 ;  /* 0x0004202001007387 */ /* 0x0003e80000100a00 */
[----:B------:R1:W-:Y:S04]  /*60460*/  LDGSTS.E [R3+0x27e80], desc[UR8][R22.64], P2 ;  /* 0x27e8000016037fae */ /* 0x0003e80009121848 */
[----:B------:R1:W-:Y:S04]  /*60470*/  LDGSTS.E [R3+0x27f00], desc[UR8][R24.64], P3 ;  /* 0x27f0000018037fae */ /* 0x0003e80009921848 */
[----:B------:R1:W-:Y:S01]  /*60480*/  LDGSTS.E [R3+0x27f80], desc[UR8][R32.64], P0 ;  /* 0x27f8000020037fae */ /* 0x0003e20008121848 */
[----:B------:R-:W-:-:S03]  /*60490*/  PLOP3.LUT P0, PT, PT, PT, UP0, 0x80, 0x0 ;  /* 0x000000000000781c */ /* 0x000fc60003f0f008 */
[----:B------:R-:W0:Y:S10]  /*604a0*/  LDGDEPBAR ;  /* 0x00000000000079af */ /* 0x000e340000000000 */
[----:B-1----:R-:W-:Y:S05]  /*604b0*/  @P0 BRA `(.L_x_1) ;  /* 0xfffffcbc00ac0947 */ /* 0x002fea000383ffff */
.L_x_0:
[----:B------:R-:W2:Y:S01]  /*604c0*/  LDL.LU R32, [R1+0x4c] ;  /* 0x00004c0001207983 */ /* 0x000ea20000300800 */
[----:B------:R-:W-:-:S04]  /*604d0*/  DEPBAR.LE SB0, 0x0 ;  /* 0x000080000000791a */ /* 0x000fc80000000000 */
[----:B------:R-:W3:Y:S01]  /*604e0*/  LDL.LU R27, [R1+0x44] ;  /* 0x00004400011b7983 */ /* 0x000ee20000300800 */
[----:B------:R-:W1:Y:S01]  /*604f0*/  S2R R20, SR_TID.X ;  /* 0x0000000000147919 */ /* 0x000e620000002100 */
[----:B------:R-:W-:Y:S01]  /*60500*/  IMAD.MOV.U32 R83, RZ, RZ, R63 ;  /* 0x000000ffff537224 */ /* 0x000fe200078e003f */
[----:B------:R-:W-:Y:S01]  /*60510*/  MOV R75, R10 ;  /* 0x0000000a004b7202 */ /* 0x000fe20000000f00 */
[----:B------:R-:W-:Y:S01]  /*60520*/  IMAD.MOV.U32 R76, RZ, RZ, R213 ;  /* 0x000000ffff4c7224 */ /* 0x000fe200078e00d5 */
[----:B------:R-:W4:Y:S01]  /*60530*/  LDL.LU R26, [R1+0x38] ;  /* 0x00003800011a7983 */ /* 0x000f220000300800 */
[----:B------:R-:W-:Y:S01]  /*60540*/  MOV R77, R215 ;  /* 0x000000d7004d7202 */ /* 0x000fe20000000f00 */
[----:B------:R-:W-:Y:S01]  /*60550*/  IMAD.MOV.U32 R113, RZ, RZ, R198 ;  /* 0x000000ffff717224 */ /* 0x000fe200078e00c6 */
[----:B------:R-:W-:Y:S01]  /*60560*/  MOV R112, R196 ;  /* 0x000000c400707202 */ /* 0x000fe20000000f00 */
[----:B------:R-:W4:Y:S01]  /*60570*/  LDL.LU R23, [R1+0x34] ;  /* 0x0000340001177983 */ /* 0x000f220000300800 */
[----:B------:R-:W-:Y:S01]  /*60580*/  MOV R114, R160 ;  /* 0x000000a000727202 */ /* 0x000fe20000000f00 */
[----:B------:R-:W-:Y:S01]  /*60590*/  IMAD.MOV.U32 R115, RZ, RZ, R162 ;  /* 0x000000ffff737224 */ /* 0x000fe200078e00a2 */
[----:B------:R-:W-:Y:S01]  /*605a0*/  MOV R119, R14 ;  /* 0x0000000e00777202 */ /* 0x000fe20000000f00 */
[----:B------:R-:W4:Y:S01]  /*605b0*/  LDL.LU R22, [R1+0x3c] ;  /* 0x00003c0001167983 */ /* 0x000f220000300800 */
        /* <DEDUP_REMOVED lines=12> */
[----:B------:R-:W-:Y:S01]  /*60680*/  IMAD.MOV.U32 R234, RZ, RZ, R57 ;  /* 0x000000ffffea7224 */ /* 0x000fe200078e0039 */
[----:B------:R-:W-:Y:S01]  /*60690*/  MOV R235, R59 ;  /* 0x0000003b00eb7202 */ /* 0x000fe20000000f00 */
[----:B------:R-:W-:Y:S01]  /*606a0*/  ULDC.64 UR24, c[0x0][0x228] ;  /* 0x00008a0000187ab9 */ /* 0x000fe20000000a00 */
[----:B------:R-:W4:Y:S01]  /*606b0*/  LDL.LU R3, [R1+0x28] ;  /* 0x0000280001037983 */ /* 0x000f220000300800 */
[----:B------:R-:W-:Y:S01]  /*606c0*/  ULDC UR4, c[0x0][0x244] ;  /* 0x0000910000047ab9 */ /* 0x000fe20000000800 */
[----:B------:R-:W-:Y:S01]  /*606d0*/  ULDC.64 UR14, c[0x0][0x228] ;  /* 0x00008a00000e7ab9 */ /* 0x000fe20000000a00 */
[----:B------:R-:W-:Y:S01]  /*606e0*/  ULDC.64 UR26, c[0x0][0x228] ;  /* 0x00008a00001a7ab9 */ /* 0x000fe20000000a00 */
[----:B-1----:R-:W-:Y:S01]  /*606f0*/  LOP3.LUT R20, R20, 0x1f, RZ, 0xc0, !PT ;  /* 0x0000001f14147812 */ /* 0x002fe200078ec0ff */
[----:B------:R-:W4:Y:S01]  /*60700*/  LDL.LU R33, [R1+0x20] ;  /* 0x0000200001217983 */ /* 0x000f220000300800 */
[----:B------:R-:W-:Y:S01]  /*60710*/  ULDC UR20, c[0x0][0x248] ;  /* 0x0000920000147ab9 */ /* 0x000fe20000000800 */
[----:B------:R-:W-:Y:S01]  /*60720*/  ULDC.64 UR10, c[0x0][0x228] ;  /* 0x00008a00000a7ab9 */ /* 0x000fe20000000a00 */
[----:B------:R-:W-:Y:S01]  /*60730*/  LEA R0, R20, UR6, 0x4 ;  /* 0x0000000614007c11 */ /* 0x000fe2000f8e20ff */
[----:B------:R-:W-:Y:S01]  /*60740*/  BAR.SYNC.DEFER_BLOCKING 0x0 ;  /* 0x0000000000007b1d */ /* 0x000fe20000010000 */
[----:B------:R-:W-:-:S05]  /*60750*/  IMAD.MOV.U32 R20, RZ, RZ, R204 ;  /* 0x000000ffff147224 */ /* 0x000fca00078e00cc */
[----:B------:R-:W-:Y:S01]  /*60760*/  ULDC.64 UR28, c[0x0][0x228] ;  /* 0x00008a00001c7ab9 */ /* 0x000fe20000000a00 */
[----:B------:R-:W-:Y:S01]  /*60770*/  ULDC.64 UR12, c[0x0][0x228] ;  /* 0x00008a00000c7ab9 */ /* 0x000fe20000000a00 */
[----:B------:R-:W-:Y:S01]  /*60780*/  STL [R1+0x160], R0 ;  /* 0x0001600001007387 */ /* 0x000fe20000100800 */
[----:B------:R-:W-:Y:S01]  /*60790*/  ULDC.64 UR30, c[0x0][0x228] ;  /* 0x00008a00001e7ab9 */ /* 0x000fe20000000a00 */
[----:B------:R-:W-:Y:S01]  /*607a0*/  ULDC.64 UR22, c[0x0][0x228] ;  /* 0x00008a0000167ab9 */ /* 0x000fe20000000a00 */
[----:B------:R-:W-:Y:S01]  /*607b0*/  ULDC.64 UR32, c[0x0][0x228] ;  /* 0x00008a0000207ab9 */ /* 0x000fe20000000a00 */
[----:B------:R-:W-:Y:S01]  /*607c0*/  ULDC.64 UR18, c[0x0][0x228] ;  /* 0x00008a0000127ab9 */ /* 0x000fe20000000a00 */
[----:B------:R-:W-:Y:S01]  /*607d0*/  ULDC.64 UR16, c[0x0][0x228] ;  /* 0x00008a0000107ab9 */ /* 0x000fe20000000a00 */
[----:B--2---:R-:W-:Y:S01]  /*607e0*/  IMAD.MOV.U32 R65, RZ, RZ, R32 ;  /* 0x000000ffff417224 */ /* 0x004fe200078e0020 */
[----:B---3--:R-:W-:Y:S01]  /*607f0*/  MOV R66, R27 ;  /* 0x0000001b00427202 */ /* 0x008fe20000000f00 */
[----:B----4-:R-:W-:Y:S01]  /*60800*/  IMAD.MOV.U32 R35, RZ, RZ, R26 ;  /* 0x000000ffff237224 */ /* 0x010fe200078e001a */
        /* <DEDUP_REMOVED lines=9> */
[----:B------:R-:W-:-:S03]  /*608a0*/  ULDC.64 UR6, c[0x0][0x220] ;  /* 0x0000880000067ab9 */ /* 0x000fc60000000a00 */
[----:B------:R1:W-:Y:S01]  /*608b0*/  STSM.16.M88.4 [R0], R20 ;  /* 0x0000001400007844 */ /* 0x0003e20000000200 */
[----:B------:R-:W-:-:S03]  /*608c0*/  NOP ;  /* 0x0000000000007918 */ /* 0x000fc60000000000 */
[----:B------:R-:W2:Y:S04]  /*608d0*/  LDS.128 R68, [R0] ;  /* 0x0000000000447984 */ /* 0x000ea80000000c00 */
[----:B-1----:R-:W3:Y:S01]  /*608e0*/  LDL.LU R22, [R1+0x120] ;  /* 0x0001200001167983 */ /* 0x002ee20000300800 */
[----:B------:R-:W-:Y:S01]  /*608f0*/  IMAD.MOV.U32 R20, RZ, RZ, R216 ;  /* 0x000000ffff147224 */ /* 0x000fe200078e00d8 */
[----:B------:R-:W-:Y:S02]  /*60900*/  MOV R21, R218 ;  /* 0x000000da00157202 */ /* 0x000fe40000000f00 */
[----:B------:R-:W3:Y:S01]  /*60910*/  LDL.LU R23, [R1+0x128] ;  /* 0x0001280001177983 */ /* 0x000ee20000300800 */
[----:B------:R-:W-:Y:S01]  /*60920*/  NOP ;  /* 0x0000000000007918 */ /* 0x000fe20000000000 */
[----:B------:R-:W-:Y:S01]  /*60930*/  IMAD.MOV.U32 R26, RZ, RZ, R4 ;  /* 0x000000ffff1a7224 */ /* 0x000fe200078e0004 */
[----:B------:R-:W-:Y:S01]  /*60940*/  MOV R27, R6 ;  /* 0x00000006001b7202 */ /* 0x000fe20000000f00 */
[----:B--2---:R-:W-:Y:S04]  /*60950*/  STL.64 [R1+0xe0], R68 ;  /* 0x0000e04401007387 */ /* 0x004fe80000100a00 */
[----:B------:R-:W-:Y:S04]  /*60960*/  STL.64 [R1+0xe8], R70 ;  /* 0x0000e84601007387 */ /* 0x000fe80000100a00 */
[----:B---3--:R-:W-:Y:S01]  /*60970*/  STSM.16.M88.4 [R0], R20 ;  /* 0x0000001400007844 */ /* 0x008fe20000000200 */
[----:B------:R-:W-:-:S03]  /*60980*/  NOP ;  /* 0x0000000000007918 */ /* 0x000fc60000000000 */
[----:B------:R-:W1:Y:S01]  /*60990*/  LDS.128 R20, [R0] ;  /* 0x0000000000147984 */ /* 0x000e620000000c00 */
[----:B------:R-:W-:-:S03]  /*609a0*/  NOP ;  /* 0x0000000000007918 */ /* 0x000fc60000000000 */
[----:B------:R-:W-:Y:S01]  /*609b0*/  STSM.16.M88.4 [R0], R24 ;  /* 0x0000001800007844 */ /* 0x000fe20000000200 */
[----:B------:R-:W-:-:S03]  /*609c0*/  NOP ;  /* 0x0000000000007918 */ /* 0x000fc60000000000 */
[----:B------:R-:W2:Y:S04]  /*609d0*/  LDS.128 R24, [R0] ;  /* 0x0000000000187984 */ /* 0x000ea80000000c00 */
[----:B-1----:R1:W-:Y:S04]  /*609e0*/  STL.64 [R1+0xd0], R20 ;  /* 0x0000d01401007387 */ /* 0x0023e80000100a00 */
[----:B------:R3:W-:Y:S01]  /*609f0*/  STL.64 [R1+0xd8], R22 ;  /* 0x0000d81601007387 */ /* 0x0007e20000100a00 */
[----:B-1----:R-:W-:Y:S01]  /*60a00*/  IMAD.MOV.U32 R20, RZ, RZ, R84 ;  /* 0x000000ffff147224 */ /* 0x002fe200078e0054 */
[----:B------:R-:W-:Y:S01]  /*60a10*/  MOV R21, R86 ;  /* 0x0000005600157202 */ /* 0x000fe20000000f00 */
[----:B---3--:R-:W-:Y:S01]  /*60a20*/  IMAD.MOV.U32 R22, RZ, RZ, R248 ;  /* 0x000000ffff167224 */ /* 0x008fe200078e00f8 */
[----:B------:R-:W-:Y:S01]  /*60a30*/  MOV R23, R250 ;  /* 0x000000fa00177202 */ /* 0x000fe20000000f00 */
[----:B------:R-:W-:-:S04]  /*60a40*/  NOP ;  /* 0x0000000000007918 */ /* 0x000fc80000000000 */
[----:B------:R-:W-:Y:S04]  /*60a50*/  STSM.16.M88.4 [R0], R20 ;  /* 0x0000001400007844 */ /* 0x000fe80000000200 */
[----:B--2---:R-:W-:Y:S04]  /*60a60*/  STL.64 [R1+0xc0], R24 ;  /* 0x0000c01801007387 */ /* 0x004fe80000100a00 */
[----:B------:R-:W-:Y:S01]  /*60a70*/  STL.64 [R1+0xc8], R26 ;  /* 0x0000c81a01007387 */ /* 0x000fe20000100a00 */
[----:B------:R-:W-:-:S03]  /*60a80*/  NOP ;  /* 0x0000000000007918 */ /* 0x000fc60000000000 */
[----:B------:R-:W1:Y:S04]  /*60a90*/  LDS.128 R24, [R0] ;  /* 0x0000000000187984 */ /* 0x000e680000000c00 */
[----:B-1----:R-:W-:Y:S04]  /*60aa0*/  STL.64 [R1+0xa0], R24 ;  /* 0x0000a01801007387 */ /* 0x002fe80000100a00 */
[----:B------:R1:W-:Y:S04]  /*60ab0*/  STL.64 [R1+0xa8], R26 ;  /* 0x0000a81a01007387 */ /* 0x0003e80000100a00 */
[----:B-1----:R-:W2:Y:S04]  /*60ac0*/  LDL.LU R26, [R1+0x124] ;  /* 0x00012400011a7983 */ /* 0x002ea80000300800 */
[----:B------:R-:W2:Y:S01]  /*60ad0*/  LDL.LU R27, [R1+0x12c] ;  /* 0x00012c00011b7983 */ /* 0x000ea20000300800 */
[----:B------:R-:W-:Y:S01]  /*60ae0*/  IMAD.MOV.U32 R20, RZ, RZ, R205 ;  /* 0x000000ffff147224 */ /* 0x000fe200078e00cd */
[----:B------:R-:W-:Y:S01]  /*60af0*/  MOV R21, R207 ;  /* 0x000000cf00157202 */ /* 0x000fe20000000f00 */
[----:B------:R-:W-:Y:S01]  /*60b00*/  IMAD.MOV.U32 R22, RZ, RZ, R169 ;  /* 0x000000ffff167224 */ /* 0x000fe200078e00a9 */
[----:B------:R-:W-:Y:S01]  /*60b10*/  MOV R23, R171 ;  /* 0x000000ab00177202 */ /* 0x000fe20000000f00 */
[----:B------:R-:W-:-:S04]  /*60b20*/  NOP ;  /* 0x0000000000007918 */ /* 0x000fc80000000000 */
[----:B------:R-:W-:Y:S01]  /*60b30*/  STSM.16.M88.4 [R0], R20 ;  /* 0x0000001400007844 */ /* 0x000fe20000000200 */
[----:B------:R-:W-:-:S03]  /*60b40*/  NOP ;  /* 0x0000000000007918 */ /* 0x000fc60000000000 */
[----:B------:R-:W1:Y:S01]  /*60b50*/  LDS.128 R20, [R0] ;  /* 0x0000000000147984 */ /* 0x000e620000000c00 */
[----:B------:R-:W-:Y:S01]  /*60b60*/  IMAD.MOV.U32 R24, RZ, RZ, R217 ;  /* 0x000000ffff187224 */ /* 0x000fe200078e00d9 */
[----:B------:R-:W-:Y:S01]  /*60b70*/  MOV R25, R219 ;  /* 0x000000db00197202 */ /* 0x000fe20000000f00 */
[----:B------:R-:W-:Y:S01]  /*60b80*/  NOP ;  /* 0x0000000000007918 */ /* 0x000fe20000000000 */
[----:B-1----:R-:W-:Y:S04]  /*60b90*/  STL.64 [R1+0x70], R20 ;  /* 0x0000701401007387 */ /* 0x002fe80000100a00 */
[----:B------:R1:W-:Y:S02]  /*60ba0*/  STL.64 [R1+0x78], R22 ;  /* 0x0000781601007387 */ /* 0x0003e40000100a00 */
[----:B-1----:R-:W-:Y:S01]  /*60bb0*/  IMAD.MOV.U32 R22, RZ, RZ, R5 ;  /* 0x000000ffff167224 */ /* 0x002fe200078e0005 */
        /* <DEDUP_REMOVED lines=12> */
[----:B--2---:R-:W-:Y:S01]  /*60c80*/  STSM.16.M88.4 [R0], R24 ;  /* 0x0000001800007844 */ /* 0x004fe20000000200 */
[----:B------:R-:W-:-:S03]  /*60c90*/  NOP ;  /* 0x0000000000007918 */ /* 0x000fc60000000000 */
[----:B------:R-:W1:Y:S01]  /*60ca0*/  LDS.128 R4, [R0] ;  /* 0x0000000000047984 */ /* 0x000e620000000c00 */
[----:B------:R-:W-:-:S03]  /*60cb0*/  NOP ;  /* 0x0000000000007918 */ /* 0x000fc60000000000 */
[----:B------:R-:W-:Y:S01]  /*60cc0*/  STSM.16.M88.4 [R0], R20 ;  /* 0x0000001400007844 */ /* 0x000fe20000000200 */
[----:B------:R-:W-:-:S03]  /*60cd0*/  NOP ;  /* 0x0000000000007918 */ /* 0x000fc60000000000 */
[----:B------:R-:W-:Y:S04]  /*60ce0*/  LDS.128 R64, [R0] ;  /* 0x0000000000407984 */ /* 0x000fe80000000c00 */
[----:B-1----:R1:W-:Y:S04]  /*60cf0*/  STL.64 [R1+0x40], R4 ;  /* 0x0000400401007387 */ /* 0x0023e80000100a00 */
[----:B------:R2:W-:Y:S01]  /*60d00*/  STL.64 [R1+0x48], R6 ;  /* 0x0000480601007387 */ /* 0x0005e20000100a00 */
[----:B-1----:R-:W-:Y:S01]  /*60d10*/  MOV R4, R85 ;  /* 0x0000005500047202 */ /* 0x002fe20000000f00 */
[----:B------:R-:W-:Y:S01]  /*60d20*/  IMAD.MOV.U32 R5, RZ, RZ, R87 ;  /* 0x000000ffff057224 */ /* 0x000fe200078e0057 */
[----:B------:R-:W-:Y:S01]  /*60d30*/  NOP ;  /* 0x0000000000007918 */ /* 0x000fe20000000000 */
[----:B--2---:R-:W-:Y:S01]  /*60d40*/  MOV R6, R249 ;  /* 0x000000f900067202 */ /* 0x004fe20000000f00 */
[----:B------:R-:W-:-:S05]  /*60d50*/  IMAD.MOV.U32 R7, RZ, RZ, R251 ;  /* 0x000000ffff077224 */ /* 0x000fca00078e00fb */
[----:B------:R1:W-:Y:S01]  /*60d60*/  STSM.16.M88.4 [R0], R4 ;  /* 0x0000000400007844 */ /* 0x0003e20000000200 */
[----:B------:R-:W-:-:S03]  /*60d70*/  NOP ;  /* 0x0000000000007918 */ /* 0x000fc60000000000 */
[----:B------:R-:W-:Y:S01]  /*60d80*/  LDS.128 R32, [R0] ;  /* 0x0000000000207984 */ /* 0x000fe20000000c00 */
[----:B------:R-:W-:-:S03]  /*60d90*/  NOP ;  /* 0x0000000000007918 */ /* 0x000fc60000000000 */
[----:B-1----:R-:W2:Y:S04]  /*60da0*/  LDL.LU R6, [R1+0x130] ;  /* 0x0001300001067983 */ /* 0x002ea80000300800 */
[----:B------:R-:W2:Y:S04]  /*60db0*/  LDL.LU R7, [R1+0x138] ;  /* 0x0001380001077983 */ /* 0x000ea80000300800 */
[----:B------:R-:W3:Y:S04]  /*60dc0*/  LDL.LU R78, [R1+0x134] ;  /* 0x00013400014e7983 */ /* 0x000ee80000300800 */
[----:B------:R-:W3:Y:S04]  /*60dd0*/  LDL.LU R79, [R1+0x13c] ;  /* 0x00013c00014f7983 */ /* 0x000ee80000300800 */
[----:B------:R1:W-:Y:S01]  /*60de0*/  STSM.16.M88.4 [R0], R68 ;  /* 0x0000004400007844 */ /* 0x0003e20000000200 */
[----:B------:R-:W-:Y:S01]  /*60df0*/  MOV R4, R212 ;  /* 0x000000d400047202 */ /* 0x000fe20000000f00 */
[----:B------:R-:W-:Y:S01]  /*60e00*/  IMAD.MOV.U32 R5, RZ, RZ, R214 ;  /* 0x000000ffff057224 */ /* 0x000fe200078e00d6 */
[----:B------:R-:W-:Y:S01]  /*60e10*/  NOP ;  /* 0x0000000000007918 */ /* 0x000fe20000000000 */
[----:B------:R-:W-:Y:S01]  /*60e20*/  LDS.128 R24, [R0] ;  /* 0x0000000000187984 */ /* 0x000fe20000000c00 */
[----:B------:R-:W-:Y:S01]  /*60e30*/  MOV R82, R74 ;  /* 0x0000004a00527202 */ /* 0x000fe20000000f00 */
[----:B------:R-:W-:Y:S01]  /*60e40*/  NOP ;  /* 0x0000000000007918 */ /* 0x000fe20000000000 */
[----:B-1----:R-:W-:-:S02]  /*60e50*/  MOV R71, R62 ;  /* 0x0000003e00477202 */ /* 0x002fc40000000f00 */
        /* <DEDUP_REMOVED lines=8> */
[----:B------:R-:W-:Y:S01]  /*60ee0*/  IMAD.MOV.U32 R116, RZ, RZ, R80 ;  /* 0x000000ffff747224 */ /* 0x000fe200078e0050 */
[----:B------:R-:W-:Y:S02]  /*60ef0*/  MOV R80, R89 ;  /* 0x0000005900507202 */ /* 0x000fe40000000f00 */
[----:B------:R-:W-:Y:S02]  /*60f00*/  MOV R60, R208 ;  /* 0x000000d0003c7202 */ /* 0x000fe40000000f00 */
[----:B------:R-:W-:Y:S01]  /*60f10*/  MOV R117, R3 ;  /* 0x0000000300757202 */ /* 0x000fe20000000f00 */
[----:B--2---:R-:W-:Y:S01]  /*60f20*/  STSM.16.M88.4 [R0], R4 ;  /* 0x0000000400007844 */ /* 0x004fe20000000200 */
[----:B------:R-:W-:-:S03]  /*60f30*/  NOP ;  /* 0x0000000000007918 */ /* 0x000fc60000000000 */
[----:B------:R-:W-:Y:S01]  /*60f40*/  LDS.128 R20, [R0] ;  /* 0x0000000000147984 */ /* 0x000fe20000000c00 */
[----:B------:R-:W-:-:S03]  /*60f50*/  NOP ;  /* 0x0000000000007918 */ /* 0x000fc60000000000 */
[----:B------:R-:W-:Y:S01]  /*60f60*/  STSM.16.M88.4 [R0], R72 ;  /* 0x0000004800007844 */ /* 0x000fe20000000200 */
[----:B------:R-:W-:-:S03]  /*60f70*/  NOP ;  /* 0x0000000000007918 */ /* 0x000fc60000000000 */
[----:B------:R-:W-:Y:S01]  /*60f80*/  LDS.128 R4, [R0] ;  /* 0x0000000000047984 */ /* 0x000fe20000000c00 */
[----:B------:R-:W-:-:S03]  /*60f90*/  NOP ;  /* 0x0000000000007918 */ /* 0x000fc60000000000 */
[----:B------:R1:W-:Y:S01]  /*60fa0*/  STSM.16.M88.4 [R0], R68 ;  /* 0x0000004400007844 */ /* 0x0003e20000000200 */
[----:B------:R-:W-:-:S03]  /*60fb0*/  NOP ;  /* 0x0000000000007918 */ /* 0x000fc60000000000 */
[----:B------:R-:W-:Y:S01]  /*60fc0*/  LDS.128 R72, [R0] ;  /* 0x0000000000487984 */ /* 0x000fe20000000c00 */
[----:B-1----:R-:W-:Y:S01]  /*60fd0*/  IMAD.MOV.U32 R68, RZ, RZ, R201 ;  /* 0x000000ffff447224 */ /* 0x002fe200078e00c9 */
[----:B------:R-:W-:Y:S01]  /*60fe0*/  MOV R69, R203 ;  /* 0x000000cb00457202 */ /* 0x000fe20000000f00 */
[----:B------:R-:W-:Y:S01]  /*60ff0*/  IMAD.MOV.U32 R70, RZ, RZ, R165 ;  /* 0x000000ffff467224 */ /* 0x000fe200078e00a5 */
[----:B------:R-:W-:Y:S01]  /*61000*/  MOV R71, R167 ;  /* 0x000000a700477202 */ /* 0x000fe20000000f00 */
[----:B------:R-:W-:-:S04]  /*61010*/  NOP ;  /* 0x0000000000007918 */ /* 0x000fc80000000000 */
[----:B------:R-:W-:Y:S01]  /*61020*/  STSM.16.M88.4 [R0], R68 ;  /* 0x0000004400007844 */ /* 0x000fe20000000200 */
[----:B------:R-:W-:-:S03]  /*61030*/  NOP ;  /* 0x0000000000007918 */ /* 0x000fc60000000000 */
[----:B------:R-:W-:Y:S01]  /*61040*/  LDS.128 R68, [R0] ;  /* 0x0000000000447984 */ /* 0x000fe20000000c00 */
[----:B------:R-:W-:-:S03]  /*61050*/  NOP ;  /* 0x0000000000007918 */ /* 0x000fc60000000000 */
[----:B---3--:R1:W-:Y:S02]  /*61060*/  STSM.16.M88.4 [R0], R76 ;  /* 0x0000004c00007844 */ /* 0x0083e40000000200 */
[----:B-1----:R-:W-:Y:S01]  /*61070*/  IMAD.MOV.U32 R76, RZ, RZ, R82 ;  /* 0x000000ffff4c7224 */ /* 0x002fe200078e0052 */
[----:B------:R-:W-:Y:S01]  /*61080*/  MOV R77, R81 ;  /* 0x00000051004d7202 */ /* 0x000fe20000000f00 */
[----:B------:R-:W-:Y:S01]  /*61090*/  IMAD.MOV.U32 R79, RZ, RZ, R11 ;  /* 0x000000ffff4f7224 */ /* 0x000fe200078e000b */
[----:B------:R-:W-:Y:S01]  /*610a0*/  MOV R78, R9 ;  /* 0x00000009004e7202 */ /* 0x000fe20000000f00 */
[----:B------:R-:W-:Y:S01]  /*610b0*/  NOP ;  /* 0x0000000000007918 */ /* 0x000fe20000000000 */
[----:B------:R-:W-:Y:S01]  /*610c0*/  LDS.128 R8, [R0] ;  /* 0x0000000000087984 */ /* 0x000fe20000000c00 */
[----:B------:R-:W-:Y:S01]  /*610d0*/  NOP ;  /* 0x0000000000007918 */ /* 0x000fe20000000000 */
[----:B------:R-:W-:Y:S01]  /*610e0*/  IMAD.MOV.U32 R81, RZ, RZ, R91 ;  /* 0x000000ffff517224 */ /* 0x000fe200078e005b */
[----:B------:R-:W-:Y:S01]  /*610f0*/  MOV R82, R61 ;  /* 0x0000003d00527202 */ /* 0x000fe20000000f00 */
[----:B------:R-:W-:Y:S01]  /*61100*/  STSM.16.M88.4 [R0], R76 ;  /* 0x0000004c00007844 */ /* 0x000fe20000000200 */
[----:B------:R-:W-:-:S03]  /*61110*/  NOP ;  /* 0x0000000000007918 */ /* 0x000fc60000000000 */
[----:B------:R-:W-:Y:S01]  /*61120*/  LDS.128 R88, [R0] ;  /* 0x0000000000587984 */ /* 0x000fe20000000c00 */
[----:B------:R-:W-:-:S03]  /*61130*/  NOP ;  /* 0x0000000000007918 */ /* 0x000fc60000000000 */
[----:B------:R-:W-:Y:S01]  /*61140*/  STSM.16.M88.4 [R0], R80 ;  /* 0x0000005000007844 */ /* 0x000fe20000000200 */
[----:B------:R-:W-:-:S03]  /*61150*/  NOP ;  /* 0x0000000000007918 */ /* 0x000fc60000000000 */
[----:B------:R-:W-:Y:S01]  /*61160*/  LDS.128 R84, [R0] ;  /* 0x0000000000547984 */ /* 0x000fe20000000c00 */
[----:B------:R-:W-:Y:S01]  /*61170*/  NOP ;  /* 0x0000000000007918 */ /* 0x000fe20000000000 */
[----:B------:R-:W-:Y:S02]  /*61180*/  IMAD.MOV.U32 R61, RZ, RZ, R210 ;  /* 0x000000ffff3d7224 */ /* 0x000fe400078e00d2 */
[----:B------:R1:W-:Y:S01]  /*61190*/  STSM.16.M88.4 [R0], R112 ;  /* 0x0000007000007844 */ /* 0x0003e20000000200 */
[----:B------:R-:W-:-:S03]  /*611a0*/  NOP ;  /* 0x0000000000007918 */ /* 0x000fc60000000000 */
[----:B------:R-:W-:Y:S01]  /*611b0*/  LDS.128 R80, [R0] ;  /* 0x0000000000507984 */ /* 0x000fe20000000c00 */
[----:B------:R-:W-:-:S03]  /*611c0*/  NOP ;  /* 0x0000000000007918 */ /* 0x000fc60000000000 */
[----:B----4-:R-:W-:Y:S01]  /*611d0*/  STSM.16.M88.4 [R0], R60 ;  /* 0x0000003c00007844 */ /* 0x010fe20000000200 */
[----:B------:R-:W-:-:S03]  /*611e0*/  NOP ;  /* 0x0000000000007918 */ /* 0x000fc60000000000 */
[----:B------:R-:W-:Y:S01]  /*611f0*/  LDS.128 R76, [R0] ;  /* 0x00000000004c7984 */ /* 0x000fe20000000c00 */
[----:B------:R-:W-:Y:S01]  /*61200*/  NOP ;  /* 0x0000000000007918 */ /* 0x000fe20000000000 */
[----:B-1----:R-:W-:Y:S01]  /*61210*/  IMAD.MOV.U32 R112, RZ, RZ, R92 ;  /* 0x000000ffff707224 */ /* 0x002fe200078e005c */
[----:B------:R-:W-:Y:S01]  /*61220*/  MOV R113, R94 ;  /* 0x0000005e00717202 */ /* 0x000fe20000000f00 */
[----:B------:R-:W-:Y:S01]  /*61230*/  IMAD.MOV.U32 R114, RZ, RZ, R132 ;  /* 0x000000ffff727224 */ /* 0x000fe200078e0084 */
[----:B------:R-:W-:Y:S01]  /*61240*/  MOV R115, R134 ;  /* 0x0000008600737202 */ /* 0x000fe20000000f00 */
        /* <DEDUP_REMOVED lines=16> */
[----:B------:R1:W-:Y:S04]  /*61350*/  STSM.16.M88.4 [R0], R120 ;  /* 0x0000007800007844 */ /* 0x0003e80000000200 */
[----:B-1----:R-:W2:Y:S04]  /*61360*/  LDL.LU R120, [R1+0x24] ;  /* 0x0000240001787983 */ /* 0x002ea80000300800 */
[----:B------:R-:W2:Y:S04]  /*61370*/  LDL.LU R121, [R1+0x2c] ;  /* 0x00002c0001797983 */ /* 0x000ea80000300800 */
[----:B------:R-:W3:Y:S04]  /*61380*/  LDL.LU R94, [R1+0x150] ;  /* 0x00015000015e7983 */ /* 0x000ee80000300800 */
[----:B------:R-:W3:Y:S04]  /*61390*/  LDL.LU R95, [R1+0x158] ;  /* 0x00015800015f7983 */ /* 0x000ee80000300800 */
[----:B------:R-:W4:Y:S04]  /*613a0*/  LDL.LU R164, [R1+0x10] ;  /* 0x0000100001a47983 */ /* 0x000f280000300800 */
[----:B------:R-:W4:Y:S01]  /*613b0*/  LDL.LU R165, [R1+0x18] ;  /* 0x0000180001a57983 */ /* 0x000f220000300800 */
[----:B------:R-:W-:Y:S01]  /*613c0*/  IMAD.MOV.U32 R122, RZ, RZ, R13 ;  /* 0x000000ffff7a7224 */ /* 0x000fe200078e000d */
[----:B------:R-:W-:Y:S01]  /*613d0*/  MOV R123, R15 ;  /* 0x0000000f007b7202 */ /* 0x000fe20000000f00 */
[----:B------:R-:W-:Y:S01]  /*613e0*/  NOP ;  /* 0x0000000000007918 */ /* 0x000fe20000000000 */
[----:B------:R-:W-:Y:S01]  /*613f0*/  LDS.128 R12, [R0] ;  /* 0x00000000000c7984 */ /* 0x000fe20000000c00 */
[----:B------:R-:W-:Y:S01]  /*61400*/  NOP ;  /* 0x0000000000007918 */ /* 0x000fe20000000000 */
[----:B------:R-:W-:-:S02]  /*61410*/  MOV R161, R194 ;  /* 0x000000c200a17202 */ /* 0x000fc40000000f00 */
[----:B------:R-:W-:Y:S01]  /*61420*/  MOV R163, R158 ;  /* 0x0000009e00a37202 */ /* 0x000fe20000000f00 */
[----:B------:R-:W-:Y:S01]  /*61430*/  IMAD.MOV.U32 R92, RZ, RZ, R140 ;  /* 0x000000ffff5c7224 */ /* 0x000fe200078e008c */
[----:B------:R-:W-:Y:S01]  /*61440*/  MOV R167, R18 ;  /* 0x0000001200a77202 */ /* 0x000fe20000000f00 */
[----:B------:R-:W-:Y:S01]  /*61450*/  IMAD.MOV.U32 R166, RZ, RZ, R16 ;  /* 0x000000ffffa67224 */ /* 0x000fe200078e0010 */
        /* <DEDUP_REMOVED lines=11> */
[----:B------:R-:W-:-:S03]  /*61510*/  NOP ;  /* 0x0000000000007918 */ /* 0x000fc60000000000 */
[----:B---3--:R-:W-:Y:S01]  /*61520*/  STSM.16.M88.4 [R0], R92 ;  /* 0x0000005c00007844 */ /* 0x008fe20000000200 */
[----:B------:R-:W-:-:S03]  /*61530*/  NOP ;  /* 0x0000000000007918 */ /* 0x000fc60000000000 */
[----:B------:R-:W-:Y:S01]  /*61540*/  LDS.128 R120, [R0] ;  /* 0x0000000000787984 */ /* 0x000fe20000000c00 */
[----:B------:R-:W-:-:S03]  /*61550*/  NOP ;  /* 0x0000000000007918 */ /* 0x000fc60000000000 */
[----:B----4-:R2:W-:Y:S01]  /*61560*/  STSM.16.M88.4 [R0], R164 ;  /* 0x000000a400007844 */ /* 0x0105e20000000200 */
[----:B-1----:R-:W-:Y:S01]  /*61570*/  IMAD.MOV.U32 R160, RZ, RZ, R96 ;  /* 0x000000ffffa07224 */ /* 0x002fe200078e0060 */
[----:B------:R-:W-:Y:S01]  /*61580*/  MOV R161, R98 ;  /* 0x0000006200a17202 */ /* 0x000fe20000000f00 */
[----:B------:R-:W-:Y:S01]  /*61590*/  IMAD.MOV.U32 R162, RZ, RZ, R128 ;  /* 0x000000ffffa27224 */ /* 0x000fe200078e0080 */
[----:B------:R-:W-:Y:S01]  /*615a0*/  MOV R163, R130 ;  /* 0x0000008200a37202 */ /* 0x000fe20000000f00 */
[----:B------:R-:W-:Y:S01]  /*615b0*/  NOP ;  /* 0x0000000000007918 */ /* 0x000fe20000000000 */
[----:B------:R-:W-:Y:S01]  /*615c0*/  LDS.128 R92, [R0] ;  /* 0x00000000005c7984 */ /* 0x000fe20000000c00 */
[----:B------:R-:W-:-:S03]  /*615d0*/  NOP ;  /* 0x0000000000007918 */ /* 0x000fc60000000000 */
[----:B--2---:R-:W2:Y:S04]  /*615e0*/  LDL.LU R166, [R1+0x154] ;  /* 0x0001540001a67983 */ /* 0x004ea80000300800 */
[----:B------:R-:W2:Y:S04]  /*615f0*/  LDL.LU R167, [R1+0x15c] ;  /* 0x00015c0001a77983 */ /* 0x000ea80000300800 */
[----:B------:R-:W3:Y:S04]  /*61600*/  LDL.LU R168, [R1+0x14] ;  /* 0x0000140001a87983 */ /* 0x000ee80000300800 */
[----:B------:R-:W3:Y:S04]  /*61610*/  LDL.LU R169, [R1+0x1c] ;  /* 0x00001c0001a97983 */ /* 0x000ee80000300800 */
[----:B------:R1:W-:Y:S04]  /*61620*/  STSM.16.M88.4 [R0], R160 ;  /* 0x000000a000007844 */ /* 0x0003e80000000200 */
[----:B------:R-:W4:Y:S01]  /*61630*/  LDL.LU R96, [R1+0xb0] ;  /* 0x0000b00001607983 */ /* 0x000f220000300800 */
[----:B-1----:R-:W-:Y:S01]  /*61640*/  IMAD.MOV.U32 R160, RZ, RZ, R193 ;  /* 0x000000ffffa07224 */ /* 0x002fe200078e00c1 */
[----:B------:R-:W-:Y:S01]  /*61650*/  MOV R161, R195 ;  /* 0x000000c300a17202 */ /* 0x000fe20000000f00 */
[----:B------:R-:W-:Y:S01]  /*61660*/  IMAD.MOV.U32 R162, RZ, RZ, R157 ;  /* 0x000000ffffa27224 */ /* 0x000fe200078e009d */
[----:B------:R-:W-:Y:S01]  /*61670*/  MOV R163, R159 ;  /* 0x0000009f00a37202 */ /* 0x000fe20000000f00 */
[----:B------:R-:W-:Y:S01]  /*61680*/  NOP ;  /* 0x0000000000007918 */ /* 0x000fe20000000000 */
[----:B------:R-:W-:Y:S01]  /*61690*/  LDS.128 R156, [R0] ;  /* 0x00000000009c7984 */ /* 0x000fe20000000c00 */
[----:B------:R-:W-:-:S03]  /*616a0*/  NOP ;  /* 0x0000000000007918 */ /* 0x000fc60000000000 */
[----:B------:R1:W-:Y:S02]  /*616b0*/  STSM.16.M88.4 [R0], R160 ;  /* 0x000000a000007844 */ /* 0x0003e40000000200 */
[----:B-1----:R-:W-:Y:S01]  /*616c0*/  IMAD.MOV.U32 R160, RZ, RZ, R97 ;  /* 0x000000ffffa07224 */ /* 0x002fe200078e0061 */
[----:B------:R-:W-:Y:S01]  /*616d0*/  MOV R161, R99 ;  /* 0x0000006300a17202 */ /* 0x000fe20000000f00 */
[----:B------:R-:W4:Y:S04]  /*616e0*/  LDL.LU R97, [R1+0xb8] ;  /* 0x0000b80001617983 */ /* 0x000f280000300800 */
[----:B------:R-:W4:Y:S04]  /*616f0*/  LDL.LU R98, [R1+0x110] ;  /* 0x0001100001627983 */ /* 0x000f280000300800 */
[----:B------:R-:W4:Y:S01]  /*61700*/  LDL.LU R99, [R1+0x118] ;  /* 0x0001180001637983 */ /* 0x000f220000300800 */
[----:B------:R-:W-:Y:S01]  /*61710*/  IMAD.MOV.U32 R164, RZ, RZ, R141 ;  /* 0x000000ffffa47224 */ /* 0x000fe200078e008d */
[----:B------:R-:W-:Y:S01]  /*61720*/  MOV R165, R143 ;  /* 0x0000008f00a57202 */ /* 0x000fe20000000f00 */
[----:B------:R-:W-:Y:S01]  /*61730*/  NOP ;  /* 0x0000000000007918 */ /* 0x000fe20000000000 */
[----:B------:R-:W-:Y:S01]  /*61740*/  LDS.128 R140, [R0] ;  /* 0x00000000008c7984 */ /* 0x000fe20000000c00 */
[----:B------:R-:W-:Y:S01]  /*61750*/  NOP ;  /* 0x0000000000007918 */ /* 0x000fe20000000000 */
        /* <DEDUP_REMOVED lines=8> */
[----:B--2---:R-:W-:Y:S01]  /*617e0*/  STSM.16.M88.4 [R0], R164 ;  /* 0x000000a400007844 */ /* 0x004fe20000000200 */
[----:B------:R-:W-:-:S03]  /*617f0*/  NOP ;  /* 0x0000000000007918 */ /* 0x000fc60000000000 */
[----:B------:R-:W-:Y:S01]  /*61800*/  LDS.128 R16, [R0] ;  /* 0x0000000000107984 */ /* 0x000fe20000000c00 */
[----:B------:R-:W-:-:S03]  /*61810*/  NOP ;  /* 0x0000000000007918 */ /* 0x000fc60000000000 */
[----:B---3--:R-:W-:Y:S01]  /*61820*/  STSM.16.M88.4 [R0], R168 ;  /* 0x000000a800007844 */ /* 0x008fe20000000200 */
[----:B------:R-:W-:-:S03]  /*61830*/  NOP ;  /* 0x0000000000007918 */ /* 0x000fc60000000000 */
[----:B------:R-:W-:Y:S01]  /*61840*/  LDS.128 R164, [R0] ;  /* 0x0000000000a47984 */ /* 0x000fe20000000c00 */
[----:B------:R-:W-:-:S03]  /*61850*/  NOP ;  /* 0x0000000000007918 */ /* 0x000fc60000000000 */
[----:B------:R-:W-:Y:S01]  /*61860*/  STSM.16.M88.4 [R0], R160 ;  /* 0x000000a000007844 */ /* 0x000fe20000000200 */
[----:B------:R-:W-:-:S03]  /*61870*/  NOP ;  /* 0x0000000000007918 */ /* 0x000fc60000000000 */
[----:B------:R-:W-:Y:S01]  /*61880*/  LDS.128 R168, [R0] ;  /* 0x0000000000a87984 */ /* 0x000fe20000000c00 */
[----:B------:R-:W-:-:S03]  /*61890*/  NOP ;  /* 0x0000000000007918 */ /* 0x000fc60000000000 */
[----:B------:R-:W-:Y:S01]  /*618a0*/  STSM.16.M88.4 [R0], R128 ;  /* 0x0000008000007844 */ /* 0x000fe20000000200 */
[----:B------:R-:W-:-:S03]  /*618b0*/  NOP ;  /* 0x0000000000007918 */ /* 0x000fc60000000000 */
[----:B------:R-:W-:Y:S01]  /*618c0*/  LDS.128 R160, [R0] ;  /* 0x0000000000a07984 */ /* 0x000fe20000000c00 */
[----:B------:R-:W-:-:S03]  /*618d0*/  NOP ;  /* 0x0000000000007918 */ /* 0x000fc60000000000 */
[----:B----4-:R1:W-:Y:S01]  /*618e0*/  STSM.16.M88.4 [R0], R96 ;  /* 0x0000006000007844 */ /* 0x0103e20000000200 */
[----:B------:R-:W-:-:S03]  /*618f0*/  NOP ;  /* 0x0000000000007918 */ /* 0x000fc60000000000 */
[----:B------:R-:W-:Y:S04]  /*61900*/  LDS.128 R128, [R0] ;  /* 0x0000000000807984 */ /* 0x000fe80000000c00 */
[----:B-1----:R-:W2:Y:S04]  /*61910*/  LDL.LU R96, [R1] ;  /* 0x0000000001607983 */ /* 0x002ea80000300800 */
[----:B------:R-:W2:Y:S01]  /*61920*/  LDL.LU R97, [R1+0x8] ;  /* 0x0000080001617983 */ /* 0x000ea20000300800 */
[----:B------:R-:W-:Y:S01]  /*61930*/  IMAD.MOV.U32 R98, RZ, RZ, R28 ;  /* 0x000000ffff627224 */ /* 0x000fe200078e001c */
[----:B------:R-:W-:Y:S01]  /*61940*/  MOV R99, R30 ;  /* 0x0000001e00637202 */ /* 0x000fe20000000f00 */
[----:B------:R-:W-:Y:S01]  /*61950*/  NOP ;  /* 0x0000000000007918 */ /* 0x000fe20000000000 */
        /* <DEDUP_REMOVED lines=8> */
[----:B------:R1:W-:Y:S04]  /*619e0*/  STSM.16.M88.4 [R0], R192 ;  /* 0x000000c000007844 */ /* 0x0003e80000000200 */
[----:B-1----:R-:W2:Y:S04]  /*619f0*/  LDL.LU R192, [R1+0xb4] ;  /* 0x0000b40001c07983 */ /* 0x002ea80000300800 */
[----:B------:R-:W2:Y:S04]  /*61a00*/  LDL.LU R193, [R1+0xbc] ;  /* 0x0000bc0001c17983 */ /* 0x000ea80000300800 */
[----:B------:R-:W2:Y:S04]  /*61a10*/  LDL.LU R194, [R1+0x114] ;  /* 0x0001140001c27983 */ /* 0x000ea80000300800 */
[----:B------:R-:W2:Y:S01]  /*61a20*/  LDL.LU R195, [R1+0x11c] ;  /* 0x00011c0001c37983 */ /* 0x000ea20000300800 */
[----:B------:R-:W-:Y:S01]  /*61a30*/  IMAD.MOV.U32 R188, RZ, RZ, R189 ;  /* 0x000000ffffbc7224 */ /* 0x000fe200078e00bd */
[----:B------:R-:W-:Y:S01]  /*61a40*/  MOV R189, R191 ;  /* 0x000000bf00bd7202 */ /* 0x000fe20000000f00 */
[----:B------:R-:W-:Y:S01]  /*61a50*/  IMAD.MOV.U32 R190, RZ, RZ, R153 ;  /* 0x000000ffffbe7224 */ /* 0x000fe200078e0099 */
[----:B------:R-:W-:Y:S01]  /*61a60*/  MOV R191, R155 ;  /* 0x0000009b00bf7202 */ /* 0x000fe20000000f00 */
[----:B------:R-:W-:Y:S01]  /*61a70*/  NOP ;  /* 0x0000000000007918 */ /* 0x000fe20000000000 */
[----:B------:R-:W-:Y:S01]  /*61a80*/  LDS.128 R152, [R0] ;  /* 0x0000000000987984 */ /* 0x000fe20000000c00 */
[----:B------:R-:W-:-:S03]  /*61a90*/  NOP ;  /* 0x0000000000007918 */ /* 0x000fc60000000000 */
[----:B------:R-:W-:Y:S01]  /*61aa0*/  STSM.16.M88.4 [R0], R188 ;  /* 0x000000bc00007844 */ /* 0x000fe20000000200 */
[----:B------:R-:W-:-:S03]  /*61ab0*/  NOP ;  /* 0x0000000000007918 */ /* 0x000fc60000000000 */
[----:B------:R-:W-:Y:S01]  /*61ac0*/  LDS.128 R188, [R0] ;  /* 0x0000000000bc7984 */ /* 0x000fe20000000c00 */
[----:B------:R-:W-:Y:S01]  /*61ad0*/  NOP ;  /* 0x0000000000007918 */ /* 0x000fe20000000000 */
[----:B------:R-:W-:Y:S01]  /*61ae0*/  IMAD.MOV.U32 R204, RZ, RZ, R101 ;  /* 0x000000ffffcc7224 */ /* 0x000fe200078e0065 */
[----:B------:R-:W-:Y:S01]  /*61af0*/  MOV R205, R103 ;  /* 0x0000006700cd7202 */ /* 0x000fe20000000f00 */
[----:B--2---:R1:W-:Y:S04]  /*61b00*/  STSM.16.M88.4 [R0], R192 ;  /* 0x000000c000007844 */ /* 0x0043e80000000200 */
[----:B-1----:R-:W2:Y:S04]  /*61b10*/  LDL.LU R192, [R1+0x4] ;  /* 0x0000040001c07983 */ /* 0x002ea80000300800 */
[----:B------:R-:W2:Y:S04]  /*61b20*/  LDL.LU R193, [R1+0xc] ;  /* 0x00000c0001c17983 */ /* 0x000ea80000300800 */
[----:B------:R-:W3:Y:S04]  /*61b30*/  LDL.LU R100, [R1+0x90] ;  /* 0x0000900001647983 */ /* 0x000ee80000300800 */
[----:B------:R-:W3:Y:S04]  /*61b40*/  LDL.LU R101, [R1+0x98] ;  /* 0x0000980001657983 */ /* 0x000ee80000300800 */
[----:B------:R-:W3:Y:S04]  /*61b50*/  LDL.LU R102, [R1+0x100] ;  /* 0x0001000001667983 */ /* 0x000ee80000300800 */
[----:B------:R-:W3:Y:S01]  /*61b60*/  LDL.LU R103, [R1+0x108] ;  /* 0x0001080001677983 */ /* 0x000ee20000300800 */
        /* <DEDUP_REMOVED lines=17> */
[----:B------:R1:W-:Y:S01]  /*61c80*/  STSM.16.M88.4 [R0], R204 ;  /* 0x000000cc00007844 */ /* 0x0003e20000000200 */
[----:B------:R-:W-:-:S03]  /*61c90*/  NOP ;  /* 0x0000000000007918 */ /* 0x000fc60000000000 */
[----:B------:R-:W-:Y:S01]  /*61ca0*/  LDS.128 R200, [R0] ;  /* 0x0000000000c87984 */ /* 0x000fe20000000c00 */
[----:B------:R-:W-:-:S03]  /*61cb0*/  NOP ;  /* 0x0000000000007918 */ /* 0x000fc60000000000 */
[----:B------:R-:W-:Y:S01]  /*61cc0*/  STSM.16.M88.4 [R0], R172 ;  /* 0x000000ac00007844 */ /* 0x000fe20000000200 */
[----:B------:R-:W-:-:S03]  /*61cd0*/  NOP ;  /* 0x0000000000007918 */ /* 0x000fc60000000000 */
[----:B------:R-:W-:Y:S01]  /*61ce0*/  LDS.128 R192, [R0] ;  /* 0x0000000000c07984 */ /* 0x000fe20000000c00 */
[----:B------:R-:W-:-:S03]  /*61cf0*/  NOP ;  /* 0x0000000000007918 */ /* 0x000fc60000000000 */
[----:B---3--:R2:W-:Y:S01]  /*61d00*/  STSM.16.M88.4 [R0], R100 ;  /* 0x0000006400007844 */ /* 0x0085e20000000200 */
[----:B------:R-:W-:-:S03]  /*61d10*/  NOP ;  /* 0x0000000000007918 */ /* 0x000fc60000000000 */
[----:B------:R-:W-:Y:S01]  /*61d20*/  LDS.128 R172, [R0] ;  /* 0x0000000000ac7984 */ /* 0x000fe20000000c00 */
[----:B-1----:R-:W-:Y:S01]  /*61d30*/  IMAD.MOV.U32 R204, RZ, RZ, R104 ;  /* 0x000000ffffcc7224 */ /* 0x002fe200078e0068 */
[----:B------:R-:W-:Y:S01]  /*61d40*/  MOV R205, R106 ;  /* 0x0000006a00cd7202 */ /* 0x000fe20000000f00 */
[----:B------:R-:W-:Y:S01]  /*61d50*/  IMAD.MOV.U32 R206, RZ, RZ, R136 ;  /* 0x000000ffffce7224 */ /* 0x000fe200078e0088 */
[----:B------:R-:W-:Y:S01]  /*61d60*/  MOV R207, R138 ;  /* 0x0000008a00cf7202 */ /* 0x000fe20000000f00 */
[----:B------:R-:W-:Y:S01]  /*61d70*/  NOP ;  /* 0x0000000000007918 */ /* 0x000fe20000000000 */
[----:B--2---:R-:W-:Y:S01]  /*61d80*/  IMAD.MOV.U32 R100, RZ, RZ, R244 ;  /* 0x000000ffff647224 */ /* 0x004fe200078e00f4 */
[----:B------:R-:W-:Y:S01]  /*61d90*/  MOV R101, R246 ;  /* 0x000000f600657202 */ /* 0x000fe20000000f00 */
[----:B------:R-:W-:Y:S01]  /*61da0*/  IMAD.MOV.U32 R102, RZ, RZ, R36 ;  /* 0x000000ffff667224 */ /* 0x000fe200078e0024 */
[----:B------:R-:W-:-:S05]  /*61db0*/  MOV R103, R38 ;  /* 0x0000002600677202 */ /* 0x000fca0000000f00 */
[----:B------:R-:W-:Y:S01]  /*61dc0*/  STSM.16.M88.4 [R0], R100 ;  /* 0x0000006400007844 */ /* 0x000fe20000000200 */
        /* <DEDUP_REMOVED lines=9> */
[----:B------:R-:W-:-:S02]  /*61e60*/  NOP ;  /* 0x0000000000007918 */ /* 0x000fc40000000000 */
[----:B------:R-:W3:Y:S04]  /*61e70*/  LDL.LU R104, [R1+0x80] ;  /* 0x0000800001687983 */ /* 0x000ee80000300800 */
[----:B------:R-:W3:Y:S04]  /*61e80*/  LDL.LU R105, [R1+0x88] ;  /* 0x0000880001697983 */ /* 0x000ee80000300800 */
[----:B------:R-:W3:Y:S04]  /*61e90*/  LDL.LU R106, [R1+0xf0] ;  /* 0x0000f000016a7983 */ /* 0x000ee80000300800 */
[----:B------:R-:W3:Y:S01]  /*61ea0*/  LDL.LU R107, [R1+0xf8] ;  /* 0x0000f800016b7983 */ /* 0x000ee20000300800 */
[----:B------:R-:W-:Y:S01]  /*61eb0*/  MOV R185, R187 ;  /* 0x000000bb00b97202 */ /* 0x000fe20000000f00 */
[----:B------:R-:W-:Y:S01]  /*61ec0*/  IMAD.MOV.U32 R186, RZ, RZ, R149 ;  /* 0x000000ffffba7224 */ /* 0x000fe200078e0095 */
[----:B------:R-:W-:-:S02]  /*61ed0*/  MOV R187, R151 ;  /* 0x0000009700bb7202 */ /* 0x000fc40000000f00 */
        /* <DEDUP_REMOVED lines=12> */
[----:B--2---:R1:W-:Y:S02]  /*61fa0*/  STSM.16.M88.4 [R0], R204 ;  /* 0x000000cc00007844 */ /* 0x0043e40000000200 */
[----:B-1----:R-:W-:Y:S01]  /*61fb0*/  IMAD.MOV.U32 R204, RZ, RZ, R245 ;  /* 0x000000ffffcc7224 */ /* 0x002fe200078e00f5 */
        /* <DEDUP_REMOVED lines=23> */
[----:B------:R-:W-:Y:S01]  /*62130*/  NOP ;  /* 0x0000000000007918 */ /* 0x000fe20000000000 */
[----:B--2---:R-:W-:Y:S01]  /*62140*/  IMAD.MOV.U32 R104, RZ, RZ, R236 ;  /* 0x000000ffff687224 */ /* 0x004fe200078e00ec */
[----:B------:R-:W-:Y:S01]  /*62150*/  MOV R105, R238 ;  /* 0x000000ee00697202 */ /* 0x000fe20000000f00 */
[----:B------:R-:W-:Y:S01]  /*62160*/  IMAD.MOV.U32 R106, RZ, RZ, R40 ;  /* 0x000000ffff6a7224 */ /* 0x000fe200078e0028 */
[----:B------:R-:W-:Y:S01]  /*62170*/  MOV R107, R42 ;  /* 0x0000002a006b7202 */ /* 0x000fe20000000f00 */
[----:B------:R-:W-:Y:S01]  /*62180*/  IMAD.MOV.U32 R218, RZ, RZ, R56 ;  /* 0x000000ffffda7224 */ /* 0x000fe200078e0038 */
[----:B------:R-:W-:-:S03]  /*62190*/  MOV R219, R58 ;  /* 0x0000003a00db7202 */ /* 0x000fc60000000f00 */
        /* <DEDUP_REMOVED lines=20> */
[----:B------:R-:W-:Y:S02]  /*622e0*/  IMAD.MOV.U32 R236, RZ, RZ, R176 ;  /* 0x000000ffffec7224 */ /* 0x000fe400078e00b0 */
[----:B------:R-:W3:Y:S01]  /*622f0*/  LDL.LU R228, [R1+0x50] ;  /* 0x0000500001e47983 */ /* 0x000ee20000300800 */
[----:B------:R-:W-:-:S03]  /*62300*/  IMAD.MOV.U32 R238, RZ, RZ, R220 ;  /* 0x000000ffffee7224 */ /* 0x000fc600078e00dc */
[----:B------:R-:W3:Y:S04]  /*62310*/  LDL.LU R229, [R1+0x58] ;  /* 0x0000580001e57983 */ /* 0x000ee80000300800 */
[----:B------:R-:W3:Y:S04]  /*62320*/  LDL.LU R230, [R1+0x60] ;  /* 0x0000600001e67983 */ /* 0x000ee80000300800 */
[----:B------:R-:W3:Y:S04]  /*62330*/  LDL.LU R231, [R1+0x68] ;  /* 0x0000680001e77983 */ /* 0x000ee80000300800 */
        /* <DEDUP_REMOVED lines=12> */
[----:B------:R-:W-:Y:S02]  /*62400*/  MOV R237, R178 ;  /* 0x000000b200ed7202 */ /* 0x000fe40000000f00 */
[----:B------:R-:W-:Y:S01]  /*62410*/  STSM.16.M88.4 [R0], R232 ;  /* 0x000000e800007844 */ /* 0x000fe20000000200 */
[----:B------:R-:W-:Y:S01]  /*62420*/  MOV R239, R222 ;  /* 0x000000de00ef7202 */ /* 0x000fe20000000f00 */
[----:B------:R-:W-:Y:S02]  /*62430*/  NOP ;  /* 0x0000000000007918 */ /* 0x000fe40000000000 */
[----:B------:R-:W-:Y:S01]  /*62440*/  LDS.128 R108, [R0] ;  /* 0x00000000006c7984 */ /* 0x000fe20000000c00 */
[----:B------:R-:W-:-:S03]  /*62450*/  NOP ;  /* 0x0000000000007918 */ /* 0x000fc60000000000 */
[----:B------:R-:W-:Y:S01]  /*62460*/  STSM.16.M88.4 [R0], R236 ;  /* 0x000000ec00007844 */ /* 0x000fe20000000200 */
[----:B------:R-:W-:-:S03]  /*62470*/  NOP ;  /* 0x0000000000007918 */ /* 0x000fc60000000000 */
[----:B------:R-:W1:Y:S04]  /*62480*/  LDS.128 R216, [R0] ;  /* 0x0000000000d87984 */ /* 0x000e680000000c00 */
[----:B-1----:R1:W-:Y:S04]  /*62490*/  STL [R1+0x1ce0], R219 ;  /* 0x001ce0db01007387 */ /* 0x0023e80000100800 */
[----:B-1----:R-:W3:Y:S01]  /*624a0*/  LDL.LU R219, [R1+0x160] ;  /* 0x0001600001db7983 */ /* 0x002ee20000300800 */
        /* <DEDUP_REMOVED lines=9> */
[----:B---3--:R-:W-:Y:S01]  /*62540*/  STSM.16.M88.4 [R219], R228 ;  /* 0x000000e4db007844 */ /* 0x008fe20000000200 */
[----:B------:R-:W-:-:S03]  /*62550*/  NOP ;  /* 0x0000000000007918 */ /* 0x000fc60000000000 */
[----:B------:R-:W1:Y:S01]  /*62560*/  LDS.128 R228, [R219] ;  /* 0x00000000dbe47984 */ /* 0x000e620000000c00 */
[----:B------:R-:W-:-:S03]  /*62570*/  NOP ;  /* 0x0000000000007918 */ /* 0x000fc60000000000 */
[----:B------:R2:W-:Y:S01]  /*62580*/  STSM.16.M88.4 [R219], R232 ;  /* 0x000000e8db007844 */ /* 0x0005e20000000200 */
[----:B------:R-:W-:-:S03]  /*62590*/  NOP ;  /* 0x0000000000007918 */ /* 0x000fc60000000000 */
[----:B------:R-:W3:Y:S01]  /*625a0*/  LDS.128 R236, [R219] ;  /* 0x00000000dbec7984 */ /* 0x000ee20000000c00 */
[----:B--2---:R-:W-:Y:S01]  /*625b0*/  IMAD.MOV.U32 R232, RZ, RZ, R48 ;  /* 0x000000ffffe87224 */ /* 0x004fe200078e0030 */
[----:B------:R-:W-:Y:S01]  /*625c0*/  MOV R233, R50 ;  /* 0x0000003200e97202 */ /* 0x000fe20000000f00 */
[----:B------:R-:W-:Y:S01]  /*625d0*/  IMAD.MOV.U32 R234, RZ, RZ, R224 ;  /* 0x000000ffffea7224 */ /* 0x000fe200078e00e0 */
[----:B------:R-:W-:Y:S01]  /*625e0*/  MOV R235, R226 ;  /* 0x000000e200eb7202 */ /* 0x000fe20000000f00 */
[----:B------:R-:W-:-:S04]  /*625f0*/  NOP ;  /* 0x0000000000007918 */ /* 0x000fc80000000000 */
[----:B------:R-:W-:Y:S01]  /*62600*/  STSM.16.M88.4 [R219], R232 ;  /* 0x000000e8db007844 */ /* 0x000fe20000000200 */
[----:B------:R-:W-:-:S03]  /*62610*/  NOP ;  /* 0x0000000000007918 */ /* 0x000fc60000000000 */
[----:B------:R-:W2:Y:S01]  /*62620*/  LDS.128 R220, [R219] ;  /* 0x00000000dbdc7984 */ /* 0x000ea20000000c00 */
[----:B------:R-:W-:-:S03]  /*62630*/  NOP ;  /* 0x0000000000007918 */ /* 0x000fc60000000000 */
[----:B------:R4:W-:Y:S01]  /*62640*/  STSM.16.M88.4 [R219], R176 ;  /* 0x000000b0db007844 */ /* 0x0009e20000000200 */
[----:B------:R-:W-:Y:S01]  /*62650*/  NOP ;  /* 0x0000000000007918 */ /* 0x000fe20000000000 */
[----:B------:R-:W-:Y:S02]  /*62660*/  IMAD.MOV.U32 R240, RZ, RZ, R241 ;  /* 0x000000fffff07224 */ /* 0x000fe400078e00f1 */
[----:B------:R-:W2:Y:S04]  /*62670*/  LDS.128 R232, [R219] ;  /* 0x00000000dbe87984 */ /* 0x000ea80000000c00 */
[----:B----4-:R-:W4:Y:S04]  /*62680*/  LDL.LU R176, [R1+0x54] ;  /* 0x0000540001b07983 */ /* 0x010f280000300800 */
[----:B------:R-:W4:Y:S04]  /*62690*/  LDL.LU R177, [R1+0x5c] ;  /* 0x00005c0001b17983 */ /* 0x000f280000300800 */
[----:B------:R-:W4:Y:S04]  /*626a0*/  LDL.LU R178, [R1+0x64] ;  /* 0x0000640001b27983 */ /* 0x000f280000300800 */
[----:B------:R-:W4:Y:S01]  /*626b0*/  LDL.LU R179, [R1+0x6c] ;  /* 0x00006c0001b37983 */ /* 0x000f220000300800 */
[----:B------:R-:W-:Y:S01]  /*626c0*/  MOV R241, R243 ;  /* 0x000000f300f17202 */ /* 0x000fe20000000f00 */
[----:B-----5:R-:W-:Y:S01]  /*626d0*/  VIADD R0, R252, 0x3f ;  /* 0x0000003ffc007836 */ /* 0x020fe20000000000 */
[----:B------:R-:W-:Y:S01]  /*626e0*/  NOP ;  /* 0x0000000000007918 */ /* 0x000fe20000000000 */
[----:B------:R-:W3:Y:S04]  /*626f0*/  LDL.LU R246, [R1+0xe0] ;  /* 0x0000e00001f67983 */ /* 0x000ee80000300800 */
[----:B------:R-:W2:Y:S04]  /*62700*/  LDL.LU R244, [R1+0xd0] ;  /* 0x0000d00001f47983 */ /* 0x000ea80000300800 */
[----:B------:R-:W2:Y:S04]  /*62710*/  LDL.LU R247, [R1+0xc0] ;  /* 0x0000c00001f77983 */ /* 0x000ea80000300800 */
[----:B------:R-:W3:Y:S04]  /*62720*/  LDL.LU R251, [R1+0x728] ;  /* 0x0007280001fb7983 */ /* 0x000ee80000300800 */
[----:B------:R-:W2:Y:S04]  /*62730*/  LDL.LU R250, [R1+0x724] ;  /* 0x0007240001fa7983 */ /* 0x000ea80000300800 */
[----:B------:R-:W2:Y:S04]  /*62740*/  LDL.LU R249, [R1+0x720] ;  /* 0x0007200001f97983 */ /* 0x000ea80000300800 */
[----:B------:R-:W2:Y:S01]  /*62750*/  LDL.LU R248, [R1+0x72c] ;  /* 0x00072c0001f87983 */ /* 0x000ea20000300800 */
[----:B------:R-:W-:Y:S01]  /*62760*/  IMAD.MOV.U32 R242, RZ, RZ, R45 ;  /* 0x000000fffff27224 */ /* 0x000fe200078e002d */
[----:B------:R-:W-:Y:S01]  /*62770*/  MOV R243, R47 ;  /* 0x0000002f00f37202 */ /* 0x000fe20000000f00 */
[----:B------:R-:W-:Y:S01]  /*62780*/  IMAD.MOV.U32 R48, RZ, RZ, R49 ;  /* 0x000000ffff307224 */ /* 0x000fe200078e0031 */
[----:B------:R-:W-:Y:S01]  /*62790*/  MOV R49, R51 ;  /* 0x0000003300317202 */ /* 0x000fe20000000f00 */
[----:B------:R-:W-:Y:S01]  /*627a0*/  IMAD.MOV.U32 R50, RZ, RZ, R225 ;  /* 0x000000ffff327224 */ /* 0x000fe200078e00e1 */
[----:B------:R-:W-:Y:S01]  /*627b0*/  MOV R51, R227 ;  /* 0x000000e300337202 */ /* 0x000fe20000000f00 */
[----:B------:R-:W2:Y:S01]  /*627c0*/  LDL.LU R245, [R1+0xa0] ;  /* 0x0000a00001f57983 */ /* 0x000ea20000300800 */
[----:B------:R-:W-:-:S03]  /*627d0*/  ISETP.GE.AND P0, PT, R0, UR25, PT ;  /* 0x0000001900007c0c */ /* 0x000fc6000bf06270 */
[----:B----4-:R-:W-:Y:S01]  /*627e0*/  STSM.16.M88.4 [R219], R176 ;  /* 0x000000b0db007844 */ /* 0x010fe20000000200 */
[----:B------:R-:W-:-:S03]  /*627f0*/  NOP ;  /* 0x0000000000007918 */ /* 0x000fc60000000000 */
[----:B------:R-:W4:Y:S01]  /*62800*/  LDS.128 R44, [R219] ;  /* 0x00000000db2c7984 */ /* 0x000f220000000c00 */
[----:B------:R-:W-:-:S03]  /*62810*/  NOP ;  /* 0x0000000000007918 */ /* 0x000fc60000000000 */
[----:B------:R1:W-:Y:S01]  /*62820*/  STSM.16.M88.4 [R219], R240 ;  /* 0x000000f0db007844 */ /* 0x0003e20000000200 */
[----:B------:R-:W-:Y:S01]  /*62830*/  NOP ;  /* 0x0000000000007918 */ /* 0x000fe20000000000 */
[C---:B---3--:R-:W-:Y:S02]  /*62840*/  IMAD R0, R251.reuse, UR4, RZ ;  /* 0x00000004fb007c24 */ /* 0x048fe4000f8e02ff */
[----:B------:R-:W3:Y:S01]  /*62850*/  LDS.128 R176, [R219] ;  /* 0x00000000dbb07984 */ /* 0x000ee20000000c00 */
[----:B------:R-:W-:Y:S01]  /*62860*/  ISETP.GE.AND P1, PT, R251, UR14, PT ;  /* 0x0000000efb007c0c */ /* 0x000fe2000bf26270 */
[----:B------:R-:W-:Y:S02]  /*62870*/  NOP ;  /* 0x0000000000007918 */ /* 0x000fe40000000000 */
[----:B------:R2:W-:Y:S01]  /*62880*/  STSM.16.M88.4 [R219], R48 ;  /* 0x00000030db007844 */ /* 0x0005e20000000200 */
[C---:B------:R-:W-:Y:S01]  /*62890*/  ISETP.LT.AND P1, PT, R252.reuse, UR27, !P1 ;  /* 0x0000001bfc007c0c */ /* 0x040fe2000cf21270 */
[----:B-1----:R-:W-:Y:S01]  /*628a0*/  IMAD R240, R252, UR20, RZ ;  /* 0x00000014fcf07c24 */ /* 0x002fe2000f8e02ff */
[----:B--2---:R-:W-:-:S04]  /*628b0*/  LEA R48, P2, R0, UR6, 0x2 ;  /* 0x0000000600307c11 */ /* 0x004fc8000f8410ff */
[----:B------:R-:W-:Y:S01]  /*628c0*/  LEA.HI.X.SX32 R49, R0, UR7, 0x2, P2 ;  /* 0x0000000700317c11 */ /* 0x000fe200090f16ff */
[----:B------:R-:W-:Y:S02]  /*628d0*/  IMAD R0, R250, UR4, RZ ;  /* 0x00000004fa007c24 */ /* 0x000fe4000f8e02ff */
[----:B------:R-:W-:Y:S01]  /*628e0*/  IMAD.WIDE R2, R240, 0x4, R48 ;  /* 0x00000004f0027825 */ /* 0x000fe200078e0230 */
[----:B------:R-:W-:-:S04]  /*628f0*/  NOP ;  /* 0x0000000000007918 */ /* 0x000fc80000000000 */
[----:B------:R1:W-:Y:S01]  /*62900*/  @P1 STG.E desc[UR8][R2.64], R246 ;  /* 0x000000f602001986 */ /* 0x0003e2000c101908 */
[----:B------:R-:W-:Y:S02]  /*62910*/  ISETP.GE.AND P1, PT, R250, UR10, PT ;  /* 0x0000000afa007c0c */ /* 0x000fe4000bf26270 */
[----:B------:R-:W-:Y:S02]  /*62920*/  LEA R50, P2, R0, UR6, 0x2 ;  /* 0x0000000600327c11 */ /* 0x000fe4000f8410ff */
[----:B------:R-:W-:Y:S02]  /*62930*/  ISETP.LT.AND P1, PT, R252, UR29, !P1 ;  /* 0x0000001dfc007c0c */ /* 0x000fe4000cf21270 */
[----:B------:R-:W-:Y:S01]  /*62940*/  LEA.HI.X.SX32 R51, R0, UR7, 0x2, P2 ;  /* 0x0000000700337c11 */ /* 0x000fe200090f16ff */
[----:B-1----:R-:W2:Y:S02]  /*62950*/  LDL.LU R246, [R1+0x70] ;  /* 0x0000700001f67983 */ /* 0x002ea40000300800 */
[----:B------:R-:W-:-:S08]  /*62960*/  IMAD.WIDE R2, R240, 0x4, R50 ;  /* 0x00000004f0027825 */ /* 0x000fd000078e0232 */
[----:B------:R1:W-:Y:S04]  /*62970*/  @P1 STG.E desc[UR8][R2.64], R244 ;  /* 0x000000f402001986 */ /* 0x0003e8000c101908 */
[----:B-1----:R-:W4:Y:S01]  /*62980*/  LDL.LU R244, [R1+0x40] ;  /* 0x0000400001f47983 */ /* 0x002f220000300800 */
[C---:B------:R-:W-:Y:S01]  /*62990*/  IMAD R0, R249.reuse, UR4, RZ ;  /* 0x00000004f9007c24 */ /* 0x040fe2000f8e02ff */
[----:B------:R-:W-:Y:S02]  /*629a0*/  ISETP.GE.AND P1, PT, R249, UR12, PT ;  /* 0x0000000cf9007c0c */ /* 0x000fe4000bf26270 */
[----:B------:R-:W3:Y:S02]  /*629b0*/  LDL.LU R242, [R1+0xe4] ;  /* 0x0000e40001f27983 */ /* 0x000ee40000300800 */
[----:B------:R-:W-:-:S02]  /*629c0*/  LEA R224, P2, R0, UR6, 0x2 ;  /* 0x0000000600e07c11 */ /* 0x000fc4000f8410ff */
[----:B------:R-:W-:Y:S01]  /*629d0*/  ISETP.LT.AND P1, PT, R252, UR31, !P1 ;  /* 0x0000001ffc007c0c */ /* 0x000fe2000cf21270 */
[----:B------:R-:W3:Y:S01]  /*629e0*/  LDL.LU R243, [R1+0xd4] ;  /* 0x0000d40001f37983 */ /* 0x000ee20000300800 */
[----:B------:R-:W-:Y:S02]  /*629f0*/  LEA.HI.X.SX32 R225, R0, UR7, 0x2, P2 ;  /* 0x0000000700e17c11 */ /* 0x000fe400090f16ff */
[----:B------:R-:W-:Y:S01]  /*62a00*/  IADD3 R0, R252, 0x3, RZ ;  /* 0x00000003fc007810 */ /* 0x000fe20007ffe0ff */
[----:B------:R-:W-:Y:S01]  /*62a10*/  IMAD.WIDE R2, R240, 0x4, R224 ;  /* 0x00000004f0027825 */ /* 0x000fe200078e02e0 */
[----:B------:R-:W-:-:S07]  /*62a20*/  ISETP.GE.AND P2, PT, R248, UR22, PT ;  /* 0x00000016f8007c0c */ /* 0x000fce000bf46270 */
[----:B------:R1:W-:Y:S01]  /*62a30*/  @P1 STG.E desc[UR8][R2.64], R247 ;  /* 0x000000f702001986 */ /* 0x0003e2000c101908 */
[----:B------:R-:W-:Y:S01]  /*62a40*/  ISETP.GE.AND P1, PT, R0, UR13, PT ;  /* 0x0000000d00007c0c */ /* 0x000fe2000bf26270 */
[----:B------:R-:W-:Y:S01]  /*62a50*/  IMAD R0, R248, UR4, RZ ;  /* 0x00000004f8007c24 */ /* 0x000fe2000f8e02ff */
[----:B------:R-:W-:Y:S01]  /*62a60*/  ISETP.LT.AND P2, PT, R252, UR33, !P2 ;  /* 0x00000021fc007c0c */ /* 0x000fe2000d741270 */
[----:B------:R-:W-:Y:S01]  /*62a70*/  ULDC.64 UR12, c[0x0][0x228] ;  /* 0x00008a00000c7ab9 */ /* 0x000fe20000000a00 */
[----:B------:R-:W-:Y:S02]  /*62a80*/  ULDC.64 UR4, c[0x0][0x228] ;  /* 0x00008a0000047ab9 */ /* 0x000fe40000000a00 */
[C---:B-1----:R-:W-:Y:S01]  /*62a90*/  LEA R2, P3, R0.reuse, UR6, 0x2 ;  /* 0x0000000600027c11 */ /* 0x042fe2000f8610ff */
[----:B------:R-:W3:Y:S03]  /*62aa0*/  LDL.LU R247, [R1+0xc4] ;  /* 0x0000c40001f77983 */ /* 0x000ee60000300800 */
[----:B------:R-:W-:Y:S01]  /*62ab0*/  LEA.HI.X.SX32 R3, R0, UR7, 0x2, P3 ;  /* 0x0000000700037c11 */ /* 0x000fe200098f16ff */
[----:B------:R-:W-:Y:S01]  /*62ac0*/  VIADD R0, R252, 0x1 ;  /* 0x00000001fc007836 */ /* 0x000fe20000000000 */
[----:B------:R-:W-:Y:S01]  /*62ad0*/  ULDC.64 UR6, c[0x0][0x228] ;  /* 0x00008a0000067ab9 */ /* 0x000fe20000000a00 */
[----:B------:R-:W-:-:S05]  /*62ae0*/  IMAD.WIDE R226, R240, 0x4, R2 ;  /* 0x00000004f0e27825 */ /* 0x000fca00078e0202 */
[----:B------:R1:W-:Y:S01]  /*62af0*/  @P2 STG.E desc[UR8][R226.64], R245 ;  /* 0x000000f5e2002986 */ /* 0x0003e2000c101908 */
[----:B------:R-:W-:Y:S01]  /*62b00*/  ISETP.GE.AND P2, PT, R0, UR15, PT ;  /* 0x0000000f00007c0c */ /* 0x000fe2000bf46270 */
[----:B------:R-:W-:-:S03]  /*62b10*/  ULDC.64 UR14, c[0x0][0x228] ;  /* 0x00008a00000e7ab9 */ /* 0x000fc60000000a00 */
[----:B------:R-:W-:Y:S02]  /*62b20*/  ISETP.LT.AND P3, PT, R251, UR18, !P2 ;  /* 0x00000012fb007c0c */ /* 0x000fe4000d761270 */
[----:B------:R-:W-:-:S05]  /*62b30*/  IADD3 R0, R240, UR20, RZ ;  /* 0x00000014f0007c10 */ /* 0x000fca000fffe0ff */
[----:B-1----:R-:W-:Y:S01]  /*62b40*/  IMAD.WIDE R226, R0, 0x4, R48 ;  /* 0x0000000400e27825 */ /* 0x002fe200078e0230 */
[----:B------:R-:W3:Y:S05]  /*62b50*/  LDL.LU R245, [R1+0xa4] ;  /* 0x0000a40001f57983 */ /* 0x000eea0000300800 */
[----:B--2---:R1:W-:Y:S01]  /*62b60*/  @P3 STG.E desc[UR8][R226.64], R246 ;  /* 0x000000f6e2003986 */ /* 0x0043e2000c101908 */
[----:B------:R-:W-:Y:S01]  /*62b70*/  ISETP.LT.AND P3, PT, R250, UR16, !P2 ;  /* 0x00000010fa007c0c */ /* 0x000fe2000d761270 */
[----:B------:R-:W-:Y:S01]  /*62b80*/  ULDC UR16, c[0x0][0x228] ;  /* 0x00008a0000107ab9 */ /* 0x000fe20000000800 */
[C---:B-1----:R-:W-:Y:S01]  /*62b90*/  IMAD.WIDE R226, R0.reuse, 0x4, R50 ;  /* 0x0000000400e27825 */ /* 0x042fe200078e0232 */
[----:B------:R-:W2:Y:S10]  /*62ba0*/  LDL.LU R246, [R1+0x74] ;  /* 0x0000740001f67983 */ /* 0x000eb40000300800 */
[----:B----4-:R1:W-:Y:S04]  /*62bb0*/  @P3 STG.E desc[UR8][R226.64], R244 ;  /* 0x000000f4e2003986 */ /* 0x0103e8000c101908 */
[----:B-1----:R-:W4:Y:S01]  /*62bc0*/  LDL.LU R244, [R1+0x44] ;  /* 0x0000440001f47983 */ /* 0x002f220000300800 */
[----:B------:R-:W-:Y:S01]  /*62bd0*/  ISETP.LT.AND P3, PT, R249, UR14, !P2 ;  /* 0x0000000ef9007c0c */ /* 0x000fe2000d761270 */
[----:B------:R-:W-:Y:S01]  /*62be0*/  IMAD.WIDE R226, R0, 0x4, R224 ;  /* 0x0000000400e27825 */ /* 0x000fe200078e02e0 */
[----:B------:R-:W-:Y:S01]  /*62bf0*/  ISETP.LT.AND P2, PT, R248, UR12, !P2 ;  /* 0x0000000cf8007c0c */ /* 0x000fe2000d741270 */
[----:B------:R-:W-:Y:S01]  /*62c00*/  ULDC UR12, c[0x0][0x228] ;  /* 0x00008a00000c7ab9 */ /* 0x000fe20000000800 */
[----:B------:R-:W-:-:S09]  /*62c10*/  ULDC UR14, c[0x0][0x228] ;  /* 0x00008a00000e7ab9 */ /* 0x000fd20000000800 */
[----:B------:R1:W-:Y:S02]  /*62c20*/  @P3 STG.E desc[UR8][R226.64], R64 ;  /* 0x00000040e2003986 */ /* 0x0003e4000c101908 */
[----:B-1----:R-:W-:-:S05]  /*62c30*/  IMAD.WIDE R226, R0, 0x4, R2 ;  /* 0x0000000400e27825 */ /* 0x002fca00078e0202 */
[----:B------:R1:W-:Y:S02]  /*62c40*/  @P2 STG.E desc[UR8][R226.64], R32 ;  /* 0x00000020e2002986 */ /* 0x0003e4000c101908 */
[----:B-1----:R-:W-:-:S05]  /*62c50*/  VIADD R32, R252, 0x2 ;  /* 0x00000002fc207836 */ /* 0x002fca0000000000 */
[----:B------:R-:W-:Y:S01]  /*62c60*/  ISETP.GE.AND P2, PT, R32, UR11, PT ;  /* 0x0000000b20007c0c */ /* 0x000fe2000bf46270 */
[----:B------:R-:W-:-:S03]  /*62c70*/  ULDC.64 UR10, c[0x0][0x228] ;  /* 0x00008a00000a7ab9 */ /* 0x000fc60000000a00 */
[----:B------:R-:W-:Y:S01]  /*62c80*/  ISETP.LT.AND P3, PT, R251, UR10, !P2 ;  /* 0x0000000afb007c0c */ /* 0x000fe2000d761270 */
[----:B------:R-:W-:Y:S01]  /*62c90*/  ULDC UR10, c[0x0][0x228] ;  /* 0x00008a00000a7ab9 */ /* 0x000fe20000000800 */
[----:B------:R-:W-:Y:S02]  /*62ca0*/  IADD3 R0, R0, UR20, RZ ;  /* 0x0000001400007c10 */ /* 0x000fe4000fffe0ff */
[----:B------:R-:W-:Y:S01]  /*62cb0*/  ISETP.LT.AND P4, PT, R250, UR6, !P2 ;  /* 0x00000006fa007c0c */ /* 0x000fe2000d781270 */
[----:B------:R-:W-:Y:S02]  /*62cc0*/  ULDC UR6, c[0x0][0x228] ;  /* 0x00008a0000067ab9 */ /* 0x000fe40000000800 */
[----:B------:R-:W-:-:S06]  /*62cd0*/  IMAD.WIDE R226, R0, 0x4, R48 ;  /* 0x0000000400e27825 */ /* 0x000fcc00078e0230 */
[----:B---3--:R1:W-:Y:S01]  /*62ce0*/  @P3 STG.E desc[UR8][R226.64], R242 ;  /* 0x000000f2e2003986 */ /* 0x0083e2000c101908 */
[----:B------:R-:W-:Y:S01]  /*62cf0*/  ISETP.LT.AND P3, PT, R249, UR4, !P2 ;  /* 0x00000004f9007c0c */ /* 0x000fe2000d761270 */
[----:B------:R-:W-:Y:S01]  /*62d00*/  ULDC UR4, c[0x0][0x228] ;  /* 0x00008a0000047ab9 */ /* 0x000fe20000000800 */
[----:B------:R-:W-:Y:S01]  /*62d10*/  ISETP.LT.AND P2, PT, R248, UR24, !P2 ;  /* 0x00000018f8007c0c */ /* 0x000fe2000d741270 */
[C---:B-1----:R-:W-:Y:S01]  /*62d20*/  IMAD.WIDE R226, R0.reuse, 0x4, R50 ;  /* 0x0000000400e27825 */ /* 0x042fe200078e0232 */
[----:B------:R-:W3:Y:S04]  /*62d30*/  LDL.LU R242, [R1+0xe8] ;  /* 0x0000e80001f27983 */ /* 0x000ee80000300800 */
[----:B------:R1:W-:Y:S02]  /*62d40*/  @P4 STG.E desc[UR8][R226.64], R243 ;  /* 0x000000f3e2004986 */ /* 0x0003e4000c101908 */
[----:B-1----:R-:W-:-:S02]  /*62d50*/  IMAD.WIDE R226, R0, 0x4, R224 ;  /* 0x0000000400e27825 */ /* 0x002fc400078e02e0 */
[----:B------:R-:W3:Y:S04]  /*62d60*/  LDL.LU R243, [R1+0xd8] ;  /* 0x0000d80001f37983 */ /* 0x000ee80000300800 */
[----:B------:R1:W-:Y:S02]  /*62d70*/  @P3 STG.E desc[UR8][R226.64], R247 ;  /* 0x000000f7e2003986 */ /* 0x0003e4000c101908 */
[C---:B-1----:R-:W-:Y:S02]  /*62d80*/  IMAD.WIDE R226, R0.reuse, 0x4, R2 ;  /* 0x0000000400e27825 */ /* 0x042fe400078e0202 */
[----:B------:R-:W3:Y:S04]  /*62d90*/  LDL.LU R247, [R1+0xc8] ;  /* 0x0000c80001f77983 */ /* 0x000ee80000300800 */
[----:B------:R1:W-:Y:S01]  /*62da0*/  @P2 STG.E desc[UR8][R226.64], R245 ;  /* 0x000000f5e2002986 */ /* 0x0003e2000c101908 */
[----:B------:R-:W-:Y:S01]  /*62db0*/  ISETP.LT.AND P2, PT, R251, UR26, !P1 ;  /* 0x0000001afb007c0c */ /* 0x000fe2000cf41270 */
[----:B------:R-:W-:Y:S01]  /*62dc0*/  VIADD R0, R0, UR20 ;  /* 0x0000001400007c36 */ /* 0x000fe20008000000 */
[----:B------:R-:W-:Y:S01]  /*62dd0*/  ISETP.LT.AND P3, PT, R250, UR28, !P1 ;  /* 0x0000001cfa007c0c */ /* 0x000fe2000cf61270 */
[----:B-1----:R-:W3:Y:S02]  /*62de0*/  LDL.LU R245, [R1+0xa8] ;  /* 0x0000a80001f57983 */ /* 0x002ee40000300800 */
[----:B------:R-:W-:-:S08]  /*62df0*/  IMAD.WIDE R226, R0, 0x4, R48 ;  /* 0x0000000400e27825 */ /* 0x000fd000078e0230 */
[----:B--2---:R1:W-:Y:S02]  /*62e00*/  @P2 STG.E desc[UR8][R226.64], R246 ;  /* 0x000000f6e2002986 */ /* 0x0043e4000c101908 */
[----:B-1----:R-:W-:-:S05]  /*62e10*/  IMAD.WIDE R226, R0, 0x4, R50 ;  /* 0x0000000400e27825 */ /* 0x002fca00078e0232 */
[----:B----4-:R1:W-:Y:S04]  /*62e20*/  @P3 STG.E desc[UR8][R226.64], R244 ;  /* 0x000000f4e2003986 */ /* 0x0103e8000c101908 */
[----:B-1----:R-:W2:Y:S01]  /*62e30*/  LDL.LU R244, [R1+0x78] ;  /* 0x0000780001f47983 */ /* 0x002ea20000300800 */
[----:B------:R-:W-:Y:S02]  /*62e40*/  ISETP.LT.AND P2, PT, R249, UR30, !P1 ;  /* 0x0000001ef9007c0c */ /* 0x000fe4000cf41270 */
[----:B------:R-:W-:Y:S01]  /*62e50*/  ISETP.LT.AND P1, PT, R248, UR32, !P1 ;  /* 0x00000020f8007c0c */ /* 0x000fe2000cf21270 */
[----:B------:R-:W-:Y:S01]  /*62e60*/  IMAD.WIDE R226, R0, 0x4, R224 ;  /* 0x0000000400e27825 */ /* 0x000fe200078e02e0 */
[----:B------:R-:W-:Y:S01]  /*62e70*/  IADD3 R32, R252, 0x4, RZ ;  /* 0x00000004fc207810 */ /* 0x000fe20007ffe0ff */
[----:B------:R-:W4:Y:S08]  /*62e80*/  LDL.LU R246, [R1+0x48] ;  /* 0x0000480001f67983 */ /* 0x000f300000300800 */
[----:B------:R1:W-:Y:S02]  /*62e90*/  @P2 STG.E desc[UR8][R226.64], R65 ;  /* 0x00000041e2002986 */ /* 0x0003e4000c101908 */
[----:B-1----:R-:W-:-:S05]  /*62ea0*/  IMAD.WIDE R64, R0, 0x4, R2 ;  /* 0x0000000400407825 */ /* 0x002fca00078e0202 */
[----:B------:R1:W-:Y:S01]  /*62eb0*/  @P1 STG.E desc[UR8][R64.64], R33 ;  /* 0x0000002140001986 */ /* 0x0003e2000c101908 */
[----:B------:R-:W-:-:S04]  /*62ec0*/  ISETP.GE.AND P1, PT, R32, UR23, PT ;  /* 0x0000001720007c0c */ /* 0x000fc8000bf26270 */
[----:B------:R-:W-:Y:S01]  /*62ed0*/  ISETP.LT.AND P2, PT, R251, UR4, !P1 ;  /* 0x00000004fb007c0c */ /* 0x000fe2000cf41270 */
[----:B------:R-:W-:Y:S01]  /*62ee0*/  VIADD R0, R0, UR20 ;  /* 0x0000001400007c36 */ /* 0x000fe20008000000 */
[----:B------:R-:W-:Y:S02]  /*62ef0*/  ULDC UR4, c[0x0][0x228] ;  /* 0x00008a0000047ab9 */ /* 0x000fe40000000800 */
[----:B------:R-:W-:Y:S01]  /*62f00*/  ISETP.LT.AND P3, PT, R250, UR4, !P1 ;  /* 0x00000004fa007c0c */ /* 0x000fe2000cf61270 */
[----:B------:R-:W-:Y:S01]  /*62f10*/  ULDC UR4, c[0x0][0x228] ;  /* 0x00008a0000047ab9 */ /* 0x000fe20000000800 */
[----:B-1----:R-:W-:Y:S01]  /*62f20*/  IMAD.WIDE R32, R0, 0x4, R48 ;  /* 0x0000000400207825 */ /* 0x002fe200078e0230 */
[----:B------:R-:W-:-:S06]  /*62f30*/  IADD3 R64, R252, 0x5, RZ ;  /* 0x00000005fc407810 */ /* 0x000fcc0007ffe0ff */
[----:B---3--:R1:W-:Y:S01]  /*62f40*/  @P2 STG.E desc[UR8][R32.64], R242 ;  /* 0x000000f220002986 */ /* 0x0083e2000c101908 */
[----:B------:R-:W-:Y:S01]  /*62f50*/  ISETP.LT.AND P2, PT, R249, UR4, !P1 ;  /* 0x00000004f9007c0c */ /* 0x000fe2000cf41270 */
[----:B------:R-:W-:Y:S02]  /*62f60*/  ULDC UR4, c[0x0][0x228] ;  /* 0x00008a0000047ab9 */ /* 0x000fe40000000800 */
[----:B------:R-:W-:Y:S01]  /*62f70*/  ISETP.LT.AND P1, PT, R248, UR4, !P1 ;  /* 0x00000004f8007c0c */ /* 0x000fe2000cf21270 */
[----:B------:R-:W-:Y:S01]  /*62f80*/  ULDC UR4, c[0x0][0x22c] ;  /* 0x00008b0000047ab9 */ /* 0x000fe20000000800 */
[----:B-1----:R-:W-:-:S05]  /*62f90*/  IMAD.WIDE R32, R0, 0x4, R50 ;  /* 0x0000000400207825 */ /* 0x002fca00078e0232 */
[----:B------:R1:W-:Y:S02]  /*62fa0*/  @P3 STG.E desc[UR8][R32.64], R243 ;  /* 0x000000f320003986 */ /* 0x0003e4000c101908 */
[----:B-1----:R-:W-:-:S05]  /*62fb0*/  IMAD.WIDE R32, R0, 0x4, R224 ;  /* 0x0000000400207825 */ /* 0x002fca00078e02e0 */
[----:B------:R1:W-:Y:S02]  /*62fc0*/  @P2 STG.E desc[UR8][R32.64], R247 ;  /* 0x000000f720002986 */ /* 0x0003e4000c101908 */
[----:B-1----:R-:W-:-:S05]  /*62fd0*/  IMAD.WIDE R32, R0, 0x4, R2 ;  /* 0x0000000400207825 */ /* 0x002fca00078e0202 */
[----:B------:R1:W-:Y:S01]  /*62fe0*/  @P1 STG.E desc[UR8][R32.64], R245 ;  /* 0x000000f520001986 */ /* 0x0003e2000c101908 */
[----:B------:R-:W-:Y:S01]  /*62ff0*/  ISETP.GE.AND P1, PT, R64, UR4, PT ;  /* 0x0000000440007c0c */ /* 0x000fe2000bf26270 */
[----:B------:R-:W-:-:S03]  /*63000*/  ULDC UR4, c[0x0][0x228] ;  /* 0x00008a0000047ab9 */ /* 0x000fc60000000800 */
[----:B------:R-:W-:Y:S01]  /*63010*/  ISETP.LT.AND P2, PT, R251, UR4, !P1 ;  /* 0x00000004fb007c0c */ /* 0x000fe2000cf41270 */
[----:B------:R-:W-:Y:S01]  /*63020*/  VIADD R0, R0, UR20 ;  /* 0x0000001400007c36 */ /* 0x000fe20008000000 */
[----:B------:R-:W-:-:S03]  /*63030*/  ULDC UR4, c[0x0][0x228] ;  /* 0x00008a0000047ab9 */ /* 0x000fc60000000800 */
[----:B-1----:R-:W-:-:S08]  /*63040*/  IMAD.WIDE R32, R0, 0x4, R48 ;  /* 0x0000000400207825 */ /* 0x002fd000078e0230 */
[----:B--2---:R1:W-:Y:S04]  /*63050*/  @P2 STG.E desc[UR8][R32.64], R244 ;  /* 0x000000f420002986 */ /* 0x0043e8000c101908 */
[----:B-1----:R-:W2:Y:S01]  /*63060*/  LDL.LU R244, [R1+0xec] ;  /* 0x0000ec0001f47983 */ /* 0x002ea20000300800 */
[----:B------:R-:W-:Y:S01]  /*63070*/  ISETP.LT.AND P2, PT, R250, UR4, !P1 ;  /* 0x00000004fa007c0c */ /* 0x000fe2000cf41270 */
[----:B------:R-:W-:Y:S01]  /*63080*/  ULDC UR4, c[0x0][0x228] ;  /* 0x00008a0000047ab9 */ /* 0x000fe20000000800 */
[----:B------:R-:W-:Y:S01]  /*63090*/  IMAD.WIDE R32, R0, 0x4, R50 ;  /* 0x0000000400207825 */ /* 0x000fe200078e0232 */
[----:B------:R-:W-:Y:S01]  /*630a0*/  ISETP.LT.AND P3, PT, R249, UR4, !P1 ;  /* 0x00000004f9007c0c */ /* 0x000fe2000cf61270 */
[----:B------:R-:W-:Y:S01]  /*630b0*/  ULDC UR4, c[0x0][0x228] ;  /* 0x00008a0000047ab9 */ /* 0x000fe20000000800 */
[----:B------:R-:W-:Y:S01]  /*630c0*/  IADD3 R64, R252, 0x6, RZ ;  /* 0x00000006fc407810 */ /* 0x000fe20007ffe0ff */
[----:B------:R-:W3:Y:S04]  /*630d0*/  LDL.LU R243, [R1+0xdc] ;  /* 0x0000dc0001f37983 */ /* 0x000ee80000300800 */
[----:B------:R-:W3:Y:S04]  /*630e0*/  LDL.LU R247, [R1+0xcc] ;  /* 0x0000cc0001f77983 */ /* 0x000ee80000300800 */
[----:B----4-:R1:W-:Y:S01]  /*630f0*/  @P2 STG.E desc[UR8][R32.64], R246 ;  /* 0x000000f620002986 */ /* 0x0103e2000c101908 */
[----:B------:R-:W-:Y:S01]  /*63100*/  ISETP.LT.AND P2, PT, R248, UR4, !P1 ;  /* 0x00000004f8007c0c */ /* 0x000fe2000cf41270 */
[----:B------:R-:W-:-:S02]  /*63110*/  ULDC UR4, c[0x0][0x22c] ;  /* 0x00008b0000047ab9 */ /* 0x000fc40000000800 */
[----:B------:R-:W-:Y:S01]  /*63120*/  ISETP.GE.AND P1, PT, R64, UR4, PT ;  /* 0x0000000440007c0c */ /* 0x000fe2000bf26270 */
[----:B------:R-:W-:Y:S01]  /*63130*/  ULDC UR4, c[0x0][0x228] ;  /* 0x00008a0000047ab9 */ /* 0x000fe20000000800 */
[----:B------:R-:W4:Y:S02]  /*63140*/  LDL.LU R245, [R1+0xac] ;  /* 0x0000ac0001f57983 */ /* 0x000f240000300800 */
[----:B------:R-:W-:Y:S01]  /*63150*/  ISETP.LT.AND P5, PT, R251, UR4, !P1 ;  /* 0x00000004fb007c0c */ /* 0x000fe2000cfa1270 */
[C---:B------:R-:W-:Y:S01]  /*63160*/  VIADD R227, R0.reuse, UR20 ;  /* 0x0000001400e37c36 */ /* 0x040fe20008000000 */
[----:B------:R-:W-:Y:S01]  /*63170*/  ULDC UR4, c[0x0][0x228] ;  /* 0x00008a0000047ab9 */ /* 0x000fe20000000800 */
[C---:B-1----:R-:W-:Y:S01]  /*63180*/  IMAD.WIDE R32, R0.reuse, 0x4, R224 ;  /* 0x0000000400207825 */ /* 0x042fe200078e02e0 */
[----:B------:R-:W4:Y:S04]  /*63190*/  LDL.LU R246, [R1+0x7c] ;  /* 0x00007c0001f67983 */ /* 0x000f280000300800 */
[----:B------:R1:W-:Y:S02]  /*631a0*/  @P3 STG.E desc[UR8][R32.64], R66 ;  /* 0x0000004220003986 */ /* 0x0003e4000c101908 */
[----:B-1----:R-:W-:-:S05]  /*631b0*/  IMAD.WIDE R32, R0, 0x4, R2 ;  /* 0x0000000400207825 */ /* 0x002fca00078e0202 */
[----:B------:R1:W-:Y:S02]  /*631c0*/  @P2 STG.E desc[UR8][R32.64], R34 ;  /* 0x0000002220002986 */ /* 0x0003e4000c101908 */
[----:B-1----:R-:W-:-:S05]  /*631d0*/  IMAD.WIDE R32, R227, 0x4, R48 ;  /* 0x00000004e3207825 */ /* 0x002fca00078e0230 */
[----:B--2---:R1:W-:Y:S04]  /*631e0*/  @P5 STG.E desc[UR8][R32.64], R244 ;  /* 0x000000f420005986 */ /* 0x0043e8000c101908 */
[----:B-1----:R-:W2:Y:S01]  /*631f0*/  LDL.LU R244, [R1+0x4c] ;  /* 0x00004c0001f47983 */ /* 0x002ea20000300800 */
[----:B------:R-:W-:Y:S02]  /*63200*/  IADD3 R0, R252, 0x7, RZ ;  /* 0x00000007fc007810 */ /* 0x000fe40007ffe0ff */
[----:B------:R-:W-:Y:S01]  /*63210*/  ISETP.LT.AND P4, PT, R250, UR4, !P1 ;  /* 0x00000004fa007c0c */ /* 0x000fe2000cf81270 */
[----:B------:R-:W-:Y:S01]  /*63220*/  ULDC UR4, c[0x0][0x22c] ;  /* 0x00008b0000047ab9 */ /* 0x000fe20000000800 */
[----:B------:R-:W-:Y:S01]  /*63230*/  ISETP.LT.AND P3, PT, R249, UR6, !P1 ;  /* 0x00000006f9007c0c */ /* 0x000fe2000cf61270 */
[C---:B------:R-:W-:Y:S01]  /*63240*/  IMAD.WIDE R32, R227.reuse, 0x4, R50 ;  /* 0x00000004e3207825 */ /* 0x040fe200078e0232 */
[----:B------:R-:W-:Y:S01]  /*63250*/  ISETP.GE.AND P2, PT, R0, UR4, PT ;  /* 0x0000000400007c0c */ /* 0x000fe2000bf46270 */
[----:B------:R-:W-:Y:S01]  /*63260*/  ULDC UR4, c[0x0][0x228] ;  /* 0x00008a0000047ab9 */ /* 0x000fe20000000800 */
[----:B------:R-:W-:Y:S01]  /*63270*/  ULDC UR6, c[0x0][0x228] ;  /* 0x00008a0000067ab9 */ /* 0x000fe20000000800 */
[----:B------:R-:W-:Y:S01]  /*63280*/  ISETP.LT.AND P1, PT, R248, UR4, !P1 ;  /* 0x00000004f8007c0c */ /* 0x000fe2000cf21270 */
[----:B------:R-:W-:Y:S01]  /*63290*/  IMAD.WIDE R64, R227, 0x4, R224 ;  /* 0x00000004e3407825 */ /* 0x000fe200078e02e0 */
[----:B------:R-:W-:Y:S01]  /*632a0*/  IADD3 R0, R252, 0x8, RZ ;  /* 0x00000008fc007810 */ /* 0x000fe20007ffe0ff */
[----:B------:R-:W-:Y:S01]  /*632b0*/  ULDC UR4, c[0x0][0x22c] ;  /* 0x00008b0000047ab9 */ /* 0x000fe20000000800 */
[----:B------:R-:W-:Y:S01]  /*632c0*/  ISETP.LT.AND P5, PT, R251, UR6, !P2 ;  /* 0x00000006fb007c0c */ /* 0x000fe2000d7a1270 */
[----:B------:R-:W-:Y:S01]  /*632d0*/  VIADD R241, R227, UR20 ;  /* 0x00000014e3f17c36 */ /* 0x000fe20008000000 */
[----:B---3--:R1:W-:Y:S01]  /*632e0*/  @P4 STG.E desc[UR8][R32.64], R243 ;  /* 0x000000f320004986 */ /* 0x0083e2000c101908 */
[----:B------:R-:W-:-:S03]  /*632f0*/  ULDC UR6, c[0x0][0x228] ;  /* 0x00008a0000067ab9 */ /* 0x000fc60000000800 */
[----:B------:R3:W-:Y:S01]  /*63300*/  @P3 STG.E desc[UR8][R64.64], R247 ;  /* 0x000000f740003986 */ /* 0x0007e2000c101908 */
[----:B------:R-:W-:Y:S01]  /*63310*/  ISETP.GE.AND P3, PT, R0, UR4, PT ;  /* 0x0000000400007c0c */ /* 0x000fe2000bf66270 */
[----:B------:R-:W-:Y:S01]  /*63320*/  ULDC UR4, c[0x0][0x228] ;  /* 0x00008a0000047ab9 */ /* 0x000fe20000000800 */
[----:B-1----:R-:W-:Y:S01]  /*63330*/  IMAD.WIDE R32, R227, 0x4, R2 ;  /* 0x00000004e3207825 */ /* 0x002fe200078e0202 */
[----:B------:R-:W-:Y:S01]  /*63340*/  ISETP.LT.AND P6, PT, R249, UR6, !P2 ;  /* 0x00000006f9007c0c */ /* 0x000fe2000d7c1270 */
[----:B------:R-:W-:-:S03]  /*63350*/  ULDC UR6, c[0x0][0x228] ;  /* 0x00008a0000067ab9 */ /* 0x000fc60000000800 */
[----:B----4-:R1:W-:Y:S01]  /*63360*/  @P1 STG.E desc[UR8][R32.64], R245 ;  /* 0x000000f520001986 */ /* 0x0103e2000c101908 */
[----:B------:R-:W-:Y:S01]  /*63370*/  ISETP.LT.AND P1, PT, R250, UR4, !P2 ;  /* 0x00000004fa007c0c */ /* 0x000fe2000d721270 */
[----:B---3--:R-:W-:Y:S01]  /*63380*/  IMAD.WIDE R64, R241, 0x4, R48 ;  /* 0x00000004f1407825 */ /* 0x008fe200078e0230 */
[----:B------:R-:W-:Y:S01]  /*63390*/  ISETP.LT.AND P2, PT, R248, UR10, !P2 ;  /* 0x0000000af8007c0c */ /* 0x000fe2000d741270 */
[----:B------:R-:W-:Y:S01]  /*633a0*/  ULDC UR4, c[0x0][0x22c] ;  /* 0x00008b0000047ab9 */ /* 0x000fe20000000800 */
[----:B------:R-:W-:Y:S01]  /*633b0*/  ISETP.LT.AND P4, PT, R251, UR12, !P3 ;  /* 0x0000000cfb007c0c */ /* 0x000fe2000df81270 */
[----:B------:R-:W-:Y:S01]  /*633c0*/  VIADD R0, R252, 0x9 ;  /* 0x00000009fc007836 */ /* 0x000fe20000000000 */
[----:B------:R3:W-:Y:S01]  /*633d0*/  @P5 STG.E desc[UR8][R64.64], R246 ;  /* 0x000000f640005986 */ /* 0x0007e2000c101908 */
[----:B------:R-:W-:Y:S01]  /*633e0*/  ISETP.LT.AND P5, PT, R250, UR6, !P3 ;  /* 0x00000006fa007c0c */ /* 0x000fe2000dfa1270 */
[C---:B------:R-:W-:Y:S01]  /*633f0*/  IMAD.WIDE R226, R241.reuse, 0x4, R2 ;  /* 0x00000004f1e27825 */ /* 0x040fe200078e0202 */
[C---:B------:R-:W-:Y:S01]  /*63400*/  IADD3 R243, R241.reuse, UR20, RZ ;  /* 0x00000014f1f37c10 */ /* 0x040fe2000fffe0ff */
[----:B------:R-:W-:Y:S01]  /*63410*/  ULDC UR6, c[0x0][0x228] ;  /* 0x00008a0000067ab9 */ /* 0x000fe20000000800 */
[----:B------:R-:W-:Y:S01]  /*63420*/  ULDC UR10, c[0x0][0x228] ;  /* 0x00008a00000a7ab9 */ /* 0x000fe20000000800 */
[----:B-1----:R-:W-:Y:S01]  /*63430*/  IMAD.WIDE R32, R241, 0x4, R50 ;  /* 0x00000004f1207825 */ /* 0x002fe200078e0232 */
[----:B------:R-:W-:-:S03]  /*63440*/  ULDC UR12, c[0x0][0x228] ;  /* 0x00008a00000c7ab9 */ /* 0x000fc60000000800 */
[----:B---3--:R-:W-:-:S04]  /*63450*/  IMAD.WIDE R64, R241, 0x4, R224 ;  /* 0x00000004f1407825 */ /* 0x008fc800078e02e0 */
[----:B------:R-:W-:-:S04]  /*63460*/  IMAD.WIDE R240, R243, 0x4, R48 ;  /* 0x00000004f3f07825 */ /* 0x000fc800078e0230 */
[----:B------:R-:W-:Y:S01]  /*63470*/  IMAD.WIDE R246, R243, 0x4, R224 ;  /* 0x00000004f3f67825 */ /* 0x000fe200078e02e0 */
[----:B--2---:R1:W-:Y:S01]  /*63480*/  @P1 STG.E desc[UR8][R32.64], R244 ;  /* 0x000000f420001986 */ /* 0x0043e2000c101908 */
[----:B------:R-:W-:Y:S01]  /*63490*/  ISETP.GE.AND P1, PT, R0, UR4, PT ;  /* 0x0000000400007c0c */ /* 0x000fe2000bf26270 */
[----:B------:R-:W-:Y:S02]  /*634a0*/  ULDC UR4, c[0x0][0x228] ;  /* 0x00008a0000047ab9 */ /* 0x000fe40000000800 */
[----:B------:R-:W-:Y:S04]  /*634b0*/  @P6 STG.E desc[UR8][R64.64], R67 ;  /* 0x0000004340006986 */ /* 0x000fe8000c101908 */
[----:B------:R2:W-:Y:S01]  /*634c0*/  @P2 STG.E desc[UR8][R226.64], R35 ;  /* 0x00000023e2002986 */ /* 0x0005e2000c101908 */
[----:B------:R-:W-:Y:S01]  /*634d0*/  ISETP.LT.AND P2, PT, R249, UR4, !P3 ;  /* 0x00000004f9007c0c */ /* 0x000fe2000df41270 */
[----:B------:R-:W-:Y:S01]  /*634e0*/  ULDC UR4, c[0x0][0x228] ;  /* 0x00008a0000047ab9 */ /* 0x000fe20000000800 */
[----:B-1----:R-:W-:Y:S01]  /*634f0*/  IMAD.WIDE R244, R243, 0x4, R50 ;  /* 0x00000004f3f47825 */ /* 0x002fe200078e0232 */
[----:B------:R1:W-:Y:S01]  /*63500*/  @P4 STG.E desc[UR8][R240.64], R24 ;  /* 0x00000018f0004986 */ /* 0x0003e2000c101908 */
[----:B------:R-:W-:Y:S01]  /*63510*/  ISETP.LT.AND P3, PT, R248, UR4, !P3 ;  /* 0x00000004f8007c0c */ /* 0x000fe2000df61270 */
[----:B------:R-:W-:Y:S01]  /*63520*/  ULDC UR4, c[0x0][0x22c] ;  /* 0x00008b0000047ab9 */ /* 0x000fe20000000800 */
[----:B------:R-:W-:Y:S01]  /*63530*/  ISETP.LT.AND P4, PT, R251, UR6, !P1 ;  /* 0x00000006fb007c0c */ /* 0x000fe2000cf81270 */
[----:B------:R-:W-:Y:S01]  /*63540*/  @P5 STG.E desc[UR8][R244.64], R20 ;  /* 0x00000014f4005986 */ /* 0x000fe2000c101908 */
[----:B------:R-:W-:Y:S01]  /*63550*/  ISETP.LT.AND P5, PT, R250, UR10, !P1 ;  /* 0x0000000afa007c0c */ /* 0x000fe2000cfa1270 */
[----:B------:R-:W-:Y:S01]  /*63560*/  ULDC UR6, c[0x0][0x228] ;  /* 0x00008a0000067ab9 */ /* 0x000fe20000000800 */
[----:B------:R-:W-:Y:S01]  /*63570*/  ISETP.LT.AND P6, PT, R249, UR12, !P1 ;  /* 0x0000000cf9007c0c */ /* 0x000fe2000cfc1270 */
[C---:B--2---:R-:W-:Y:S01]  /*63580*/  VIADD R227, R243.reuse, UR20 ;  /* 0x00000014f3e37c36 */ /* 0x044fe20008000000 */
[----:B------:R-:W-:Y:S01]  /*63590*/  IADD3 R0, R252, 0xa, RZ ;  /* 0x0000000afc007810 */ /* 0x000fe20007ffe0ff */
[----:B------:R-:W-:Y:S01]  /*635a0*/  IMAD.WIDE R32, R243, 0x4, R2 ;  /* 0x00000004f3207825 */ /* 0x000fe200078e0202 */
[----:B------:R-:W-:Y:S01]  /*635b0*/  ISETP.LT.AND P1, PT, R248, UR6, !P1 ;  /* 0x00000006f8007c0c */ /* 0x000fe2000cf21270 */
[----:B------:R-:W-:Y:S01]  /*635c0*/  @P2 STG.E desc[UR8][R246.64], R4 ;  /* 0x00000004f6002986 */ /* 0x000fe2000c101908 */
[----:B------:R-:W-:Y:S01]  /*635d0*/  ULDC UR10, c[0x0][0x228] ;  /* 0x00008a00000a7ab9 */ /* 0x000fe20000000800 */
[----:B------:R-:W-:Y:S01]  /*635e0*/  IMAD.WIDE R34, R227, 0x4, R48 ;  /* 0x00000004e3227825 */ /* 0x000fe200078e0230 */
[----:B------:R-:W-:Y:S01]  /*635f0*/  ISETP.GE.AND P2, PT, R0, UR4, PT ;  /* 0x0000000400007c0c */ /* 0x000fe2000bf46270 */
[----:B------:R-:W-:-:S02]  /*63600*/  ULDC UR12, c[0x0][0x228] ;  /* 0x00008a00000c7ab9 */ /* 0x000fc40000000800 */
[C---:B------:R-:W-:Y:S01]  /*63610*/  IMAD.WIDE R64, R227.reuse, 0x4, R50 ;  /* 0x00000004e3407825 */ /* 0x040fe200078e0232 */
[----:B------:R2:W-:Y:S01]  /*63620*/  @P3 STG.E desc[UR8][R32.64], R72 ;  /* 0x0000004820003986 */ /* 0x0005e2000c101908 */
[----:B------:R-:W-:Y:S01]  /*63630*/  ULDC UR4, c[0x0][0x22c] ;  /* 0x00008b0000047ab9 */ /* 0x000fe20000000800 */
[C---:B-1----:R-:W-:Y:S01]  /*63640*/  IADD3 R241, R227.reuse, UR20, RZ ;  /* 0x00000014e3f17c10 */ /* 0x042fe2000fffe0ff */
[----:B------:R-:W-:Y:S01]  /*63650*/  IMAD.WIDE R66, R227, 0x4, R224 ;  /* 0x00000004e3427825 */ /* 0x000fe200078e02e0 */
[----:B------:R1:W-:Y:S01]  /*63660*/  @P4 STG.E desc[UR8][R34.64], R68 ;  /* 0x0000004422004986 */ /* 0x0003e2000c101908 */
[----:B------:R-:W-:Y:S02]  /*63670*/  ULDC UR6, c[0x0][0x228] ;  /* 0x00008a0000067ab9 */ /* 0x000fe40000000800 */
[----:B------:R-:W-:Y:S01]  /*63680*/  VIADD R0, R252, 0xb ;  /* 0x0000000bfc007836 */ /* 0x000fe20000000000 */
[----:B------:R3:W-:Y:S01]  /*63690*/  @P5 STG.E desc[UR8][R64.64], R8 ;  /* 0x0000000840005986 */ /* 0x0007e2000c101908 */
[----:B------:R-:W-:Y:S01]  /*636a0*/  ISETP.LT.AND P4, PT, R251, UR10, !P2 ;  /* 0x0000000afb007c0c */ /* 0x000fe2000d781270 */
[----:B------:R-:W-:Y:S01]  /*636b0*/  ULDC UR10, c[0x0][0x228] ;  /* 0x00008a00000a7ab9 */ /* 0x000fe20000000800 */
[----:B------:R-:W-:Y:S01]  /*636c0*/  ISETP.LT.AND P5, PT, R250, UR12, !P2 ;  /* 0x0000000cfa007c0c */ /* 0x000fe2000d7a1270 */
[----:B------:R4:W-:Y:S01]  /*636d0*/  @P6 STG.E desc[UR8][R66.64], R88 ;  /* 0x0000005842006986 */ /* 0x0009e2000c101908 */
[----:B------:R-:W-:Y:S01]  /*636e0*/  ISETP.LT.AND P6, PT, R249, UR14, !P2 ;  /* 0x0000000ef9007c0c */ /* 0x000fe2000d7c1270 */
[----:B--2---:R-:W-:Y:S01]  /*636f0*/  IMAD.WIDE R32, R227, 0x4, R2 ;  /* 0x00000004e3207825 */ /* 0x004fe200078e0202 */
[----:B------:R-:W-:Y:S01]  /*63700*/  ISETP.GE.AND P3, PT, R0, UR4, PT ;  /* 0x0000000400007c0c */ /* 0x000fe2000bf66270 */
[----:B------:R-:W-:Y:S01]  /*63710*/  ULDC UR4, c[0x0][0x22c] ;  /* 0x00008b0000047ab9 */ /* 0x000fe20000000800 */
[----:B------:R-:W-:Y:S01]  /*63720*/  ULDC UR12, c[0x0][0x228] ;  /* 0x00008a00000c7ab9 */ /* 0x000fe20000000800 */
[----:B------:R-:W-:Y:S01]  /*63730*/  VIADD R0, R252, 0xc ;  /* 0x0000000cfc007836 */ /* 0x000fe20000000000 */
[----:B------:R-:W-:Y:S01]  /*63740*/  @P1 STG.E desc[UR8][R32.64], R84 ;  /* 0x0000005420001986 */ /* 0x000fe2000c101908 */
[----:B-1----:R-:W-:Y:S01]  /*63750*/  IMAD.WIDE R34, R241, 0x4, R48 ;  /* 0x00000004f1227825 */ /* 0x002fe200078e0230 */
[----:B------:R-:W-:-:S02]  /*63760*/  ULDC UR14, c[0x0][0x228] ;  /* 0x00008a00000e7ab9 */ /* 0x000fc40000000800 */
[----:B------:R-:W-:Y:S01]  /*63770*/  ISETP.GE.AND P1, PT, R0, UR4, PT ;  /* 0x0000000400007c0c */ /* 0x000fe2000bf26270 */
[C---:B---3--:R-:W-:Y:S01]  /*63780*/  IMAD.WIDE R64, R241.reuse, 0x4, R50 ;  /* 0x00000004f1407825 */ /* 0x048fe200078e0232 */
[----:B------:R-:W-:Y:S02]  /*63790*/  ULDC UR4, c[0x0][0x228] ;  /* 0x00008a0000047ab9 */ /* 0x000fe40000000800 */
[----:B------:R-:W-:Y:S01]  /*637a0*/  ISETP.LT.AND P2, PT, R248, UR4, !P2 ;  /* 0x00000004f8007c0c */ /* 0x000fe2000d741270 */
[----:B----4-:R-:W-:Y:S01]  /*637b0*/  IMAD.WIDE R66, R241, 0x4, R224 ;  /* 0x00000004f1427825 */ /* 0x010fe200078e02e0 */
[----:B------:R1:W-:Y:S01]  /*637c0*/  @P4 STG.E desc[UR8][R34.64], R25 ;  /* 0x0000001922004986 */ /* 0x0003e2000c101908 */
[----:B------:R-:W-:Y:S01]  /*637d0*/  ULDC UR4, c[0x0][0x228] ;  /* 0x00008a0000047ab9 */ /* 0x000fe20000000800 */
[----:B------:R-:W-:Y:S01]  /*637e0*/  ISETP.LT.AND P4, PT, R251, UR6, !P3 ;  /* 0x00000006fb007c0c */ /* 0x000fe2000df81270 */
[----:B------:R-:W-:Y:S01]  /*637f0*/  ULDC UR6, c[0x0][0x228] ;  /* 0x00008a0000067ab9 */ /* 0x000fe20000000800 */
[----:B------:R2:W-:Y:S01]  /*63800*/  @P5 STG.E desc[UR8][R64.64], R21 ;  /* 0x0000001540005986 */ /* 0x0005e2000c101908 */
[----:B------:R-:W-:Y:S01]  /*63810*/  ISETP.LT.AND P5, PT, R250, UR4, !P3 ;  /* 0x00000004fa007c0c */ /* 0x000fe2000dfa1270 */
[----:B------:R-:W-:Y:S01]  /*63820*/  VIADD R227, R241, UR20 ;  /* 0x00000014f1e37c36 */ /* 0x000fe20008000000 */
[----:B------:R-:W-:Y:S01]  /*63830*/  IADD3 R0, R252, 0xd, RZ ;  /* 0x0000000dfc007810 */ /* 0x000fe20007ffe0ff */
[----:B------:R3:W-:Y:S01]  /*63840*/  @P6 STG.E desc[UR8][R66.64], R5 ;  /* 0x0000000542006986 */ /* 0x0007e2000c101908 */
[----:B------:R-:W-:Y:S01]  /*63850*/  ISETP.LT.AND P6, PT, R249, UR10, !P3 ;  /* 0x0000000af9007c0c */ /* 0x000fe2000dfc1270 */
[----:B------:R-:W-:Y:S01]  /*63860*/  ULDC UR4, c[0x0][0x22c] ;  /* 0x00008b0000047ab9 */ /* 0x000fe20000000800 */
[----:B------:R-:W-:Y:S01]  /*63870*/  ISETP.LT.AND P3, PT, R248, UR6, !P3 ;  /* 0x00000006f8007c0c */ /* 0x000fe2000df61270 */
[----:B-1----:R-:W-:Y:S01]  /*63880*/  IMAD.WIDE R24, R227, 0x4, R50 ;  /* 0x00000004e3187825 */ /* 0x002fe200078e0232 */
[----:B------:R-:W-:Y:S01]  /*63890*/  ULDC UR6, c[0x0][0x228] ;  /* 0x00008a0000067ab9 */ /* 0x000fe20000000800 */
[----:B------:R-:W-:-:S02]  /*638a0*/  ULDC UR10, c[0x0][0x228] ;  /* 0x00008a00000a7ab9 */ /* 0x000fc40000000800 */
[----:B--2---:R-:W-:-:S04]  /*638b0*/  IMAD.WIDE R20, R227, 0x4, R48 ;  /* 0x00000004e3147825 */ /* 0x004fc800078e0230 */
[----:B---3--:R-:W-:-:S04]  /*638c0*/  IMAD.WIDE R4, R241, 0x4, R2 ;  /* 0x00000004f1047825 */ /* 0x008fc800078e0202 */
[C---:B------:R-:W-:Y:S01]  /*638d0*/  IMAD.WIDE R32, R227.reuse, 0x4, R224 ;  /* 0x00000004e3207825 */ /* 0x040fe200078e02e0 */
[----:B------:R1:W-:Y:S01]  /*638e0*/  @P2 STG.E desc[UR8][R4.64], R73 ;  /* 0x0000004904002986 */ /* 0x0003e2000c101908 */
[----:B------:R-:W-:Y:S01]  /*638f0*/  ISETP.GE.AND P2, PT, R0, UR4, PT ;  /* 0x0000000400007c0c */ /* 0x000fe2000bf46270 */
[----:B------:R-:W-:Y:S01]  /*63900*/  ULDC UR4, c[0x0][0x228] ;  /* 0x00008a0000047ab9 */ /* 0x000fe20000000800 */
[----:B------:R-:W-:Y:S01]  /*63910*/  IMAD.WIDE R34, R227, 0x4, R2 ;  /* 0x00000004e3227825 */ /* 0x000fe200078e0202 */
[----:B------:R-:W-:Y:S01]  /*63920*/  @P4 STG.E desc[UR8][R20.64], R69 ;  /* 0x0000004514004986 */ /* 0x000fe2000c101908 */
[----:B------:R-:W-:Y:S01]  /*63930*/  ISETP.LT.AND P4, PT, R251, UR4, !P1 ;  /* 0x00000004fb007c0c */ /* 0x000fe2000cf81270 */
[----:B------:R-:W-:Y:S02]  /*63940*/  ULDC UR4, c[0x0][0x228] ;  /* 0x00008a0000047ab9 */ /* 0x000fe40000000800 */
[----:B------:R2:W-:Y:S01]  /*63950*/  @P5 STG.E desc[UR8][R24.64], R9 ;  /* 0x0000000918005986 */ /* 0x0005e2000c101908 */
[----:B------:R-:W-:-:S03]  /*63960*/  IADD3 R227, R227, UR20, RZ ;  /* 0x00000014e3e37c10 */ /* 0x000fc6000fffe0ff */
[----:B------:R-:W-:Y:S01]  /*63970*/  @P6 STG.E desc[UR8][R32.64], R89 ;  /* 0x0000005920006986 */ /* 0x000fe2000c101908 */
[----:B------:R-:W-:Y:S01]  /*63980*/  ISETP.LT.AND P5, PT, R249, UR6, !P1 ;  /* 0x00000006f9007c0c */ /* 0x000fe2000cfa1270 */
[C---:B-1----:R-:W-:Y:S01]  /*63990*/  IMAD.WIDE R4, R227.reuse, 0x4, R48 ;  /* 0x00000004e3047825 */ /* 0x042fe200078e0230 */
[----:B------:R-:W-:Y:S01]  /*639a0*/  IADD3 R0, R252, 0xe, RZ ;  /* 0x0000000efc007810 */ /* 0x000fe20007ffe0ff */
[----:B------:R1:W-:Y:S01]  /*639b0*/  @P3 STG.E desc[UR8][R34.64], R85 ;  /* 0x0000005522003986 */ /* 0x0003e2000c101908 */
[----:B------:R-:W-:Y:S01]  /*639c0*/  ISETP.LT.AND P3, PT, R250, UR4, !P1 ;  /* 0x00000004fa007c0c */ /* 0x000fe2000cf61270 */
[----:B------:R-:W-:Y:S01]  /*639d0*/  ULDC UR4, c[0x0][0x22c] ;  /* 0x00008b0000047ab9 */ /* 0x000fe20000000800 */
[----:B------:R-:W-:Y:S01]  /*639e0*/  ISETP.LT.AND P1, PT, R248, UR10, !P1 ;  /* 0x0000000af8007c0c */ /* 0x000fe2000cf21270 */
[----:B--2---:R-:W-:Y:S01]  /*639f0*/  IMAD.WIDE R8, R227, 0x4, R50 ;  /* 0x00000004e3087825 */ /* 0x004fe200078e0232 */
[----:B------:R-:W-:Y:S01]  /*63a00*/  ISETP.LT.AND P6, PT, R251, UR12, !P2 ;  /* 0x0000000cfb007c0c */ /* 0x000fe2000d7c1270 */
[----:B------:R2:W-:Y:S02]  /*63a10*/  @P4 STG.E desc[UR8][R4.64], R26 ;  /* 0x0000001a04004986 */ /* 0x0005e4000c101908 */
[C---:B------:R-:W-:Y:S01]  /*63a20*/  IMAD.WIDE R20, R227.reuse, 0x4, R224 ;  /* 0x00000004e3147825 */ /* 0x040fe200078e02e0 */
[----:B------:R-:W-:Y:S01]  /*63a30*/  ISETP.GE.AND P4, PT, R0, UR4, PT ;  /* 0x0000000400007c0c */ /* 0x000fe2000bf86270 */
[----:B------:R-:W-:Y:S01]  /*63a40*/  ULDC UR4, c[0x0][0x228] ;  /* 0x00008a0000047ab9 */ /* 0x000fe20000000800 */
[----:B------:R-:W-:Y:S01]  /*63a50*/  ULDC UR6, c[0x0][0x228] ;  /* 0x00008a0000067ab9 */ /* 0x000fe20000000800 */
[C---:B-1----:R-:W-:Y:S01]  /*63a60*/  VIADD R35, R227.reuse, UR20 ;  /* 0x00000014e3237c36 */ /* 0x042fe20008000000 */
[----:B------:R-:W-:Y:S01]  /*63a70*/  ULDC UR10, c[0x0][0x228] ;  /* 0x00008a00000a7ab9 */ /* 0x000fe20000000800 */
[----:B------:R1:W-:Y:S01]  /*63a80*/  @P3 STG.E desc[UR8][R8.64], R22 ;  /* 0x0000001608003986 */ /* 0x0003e2000c101908 */
[----:B------:R-:W-:Y:S01]  /*63a90*/  ISETP.LT.AND P3, PT, R250, UR4, !P2 ;  /* 0x00000004fa007c0c */ /* 0x000fe2000d761270 */
[----:B------:R-:W-:Y:S01]  /*63aa0*/  IMAD.WIDE R24, R227, 0x4, R2 ;  /* 0x00000004e3187825 */ /* 0x000fe200078e0202 */
[----:B------:R-:W-:Y:S01]  /*63ab0*/  ULDC UR12, c[0x0][0x228] ;  /* 0x00008a00000c7ab9 */ /* 0x000fe20000000800 */
[----:B------:R-:W-:Y:S01]  /*63ac0*/  @P5 STG.E desc[UR8][R20.64], R6 ;  /* 0x0000000614005986 */ /* 0x000fe2000c101908 */
[----:B------:R-:W-:Y:S01]  /*63ad0*/  ISETP.LT.AND P5, PT, R249, UR6, !P2 ;  /* 0x00000006f9007c0c */ /* 0x000fe2000d7a1270 */
[C---:B------:R-:W-:Y:S01]  /*63ae0*/  IMAD.WIDE R32, R35.reuse, 0x4, R48 ;  /* 0x0000000423207825 */ /* 0x040fe200078e0230 */
[----:B------:R-:W-:Y:S01]  /*63af0*/  ISETP.LT.AND P2, PT, R248, UR10, !P2 ;  /* 0x0000000af8007c0c */ /* 0x000fe2000d741270 */
[----:B------:R-:W-:Y:S01]  /*63b00*/  @P1 STG.E desc[UR8][R24.64], R74 ;  /* 0x0000004a18001986 */ /* 0x000fe2000c101908 */
[----:B------:R-:W-:Y:S01]  /*63b10*/  IADD3 R0, R252, 0xf, RZ ;  /* 0x0000000ffc007810 */ /* 0x000fe20007ffe0ff */
[----:B--2---:R-:W-:Y:S01]  /*63b20*/  IMAD.WIDE R4, R35, 0x4, R50 ;  /* 0x0000000423047825 */ /* 0x004fe200078e0232 */
[----:B------:R-:W-:Y:S01]  /*63b30*/  ULDC UR4, c[0x0][0x248] ;  /* 0x0000920000047ab9 */ /* 0x000fe20000000800 */
[----:B------:R2:W-:Y:S01]  /*63b40*/  @P6 STG.E desc[UR8][R32.64], R70 ;  /* 0x0000004620006986 */ /* 0x0005e2000c101908 */
[----:B------:R-:W-:Y:S01]  /*63b50*/  ISETP.LT.AND P6, PT, R251, UR12, !P4 ;  /* 0x0000000cfb007c0c */ /* 0x000fe2000e7c1270 */
[C---:B-1----:R-:W-:Y:S01]  /*63b60*/  IMAD.WIDE R8, R35.reuse, 0x4, R224 ;  /* 0x0000000423087825 */ /* 0x042fe200078e02e0 */
[----:B------:R-:W-:Y:S01]  /*63b70*/  ULDC UR6, c[0x0][0x22c] ;  /* 0x00008b0000067ab9 */ /* 0x000fe20000000800 */
[----:B------:R1:W-:Y:S01]  /*63b80*/  @P3 STG.E desc[UR8][R4.64], R10 ;  /* 0x0000000a04003986 */ /* 0x0003e2000c101908 */
[----:B------:R-:W-:Y:S01]  /*63b90*/  ISETP.GE.AND P1, PT, R0, UR6, PT ;  /* 0x0000000600007c0c */ /* 0x000fe2000bf26270 */
[----:B------:R-:W-:Y:S01]  /*63ba0*/  ULDC UR6, c[0x0][0x228] ;  /* 0x00008a0000067ab9 */ /* 0x000fe20000000800 */
[----:B------:R-:W-:Y:S01]  /*63bb0*/  ULDC UR10, c[0x0][0x228] ;  /* 0x00008a00000a7ab9 */ /* 0x000fe20000000800 */
[----:B------:R3:W-:Y:S01]  /*63bc0*/  @P5 STG.E desc[UR8][R8.64], R90 ;  /* 0x0000005a08005986 */ /* 0x0007e2000c101908 */
[----:B--2---:R-:W-:Y:S01]  /*63bd0*/  VIADD R33, R35, UR4 ;  /* 0x0000000423217c36 */ /* 0x004fe20008000000 */
[----:B------:R-:W-:Y:S01]  /*63be0*/  ULDC UR4, c[0x0][0x228] ;  /* 0x00008a0000047ab9 */ /* 0x000fe20000000800 */
[----:B------:R-:W-:Y:S01]  /*63bf0*/  ISETP.LT.AND P5, PT, R249, UR6, !P4 ;  /* 0x00000006f9007c0c */ /* 0x000fe2000e7a1270 */
[----:B------:R-:W-:Y:S01]  /*63c00*/  IMAD.WIDE R20, R35, 0x4, R2 ;  /* 0x0000000423147825 */ /* 0x000fe200078e0202 */
[----:B------:R-:W-:Y:S01]  /*63c10*/  ISETP.LT.AND P3, PT, R250, UR4, !P4 ;  /* 0x00000004fa007c0c */ /* 0x000fe2000e761270 */
[----:B------:R-:W-:Y:S01]  /*63c20*/  ULDC UR12, c[0x0][0x228] ;  /* 0x00008a00000c7ab9 */ /* 0x000fe20000000800 */
[----:B------:R-:W-:Y:S01]  /*63c30*/  ISETP.LT.AND P4, PT, R248, UR10, !P4 ;  /* 0x0000000af8007c0c */ /* 0x000fe2000e781270 */
[C---:B------:R-:W-:Y:S01]  /*63c40*/  IMAD.WIDE R24, R33.reuse, 0x4, R48 ;  /* 0x0000000421187825 */ /* 0x040fe200078e0230 */
[----:B------:R2:W-:Y:S01]  /*63c50*/  @P2 STG.E desc[UR8][R20.64], R86 ;  /* 0x0000005614002986 */ /* 0x0005e2000c101908 */
[----:B------:R-:W-:Y:S01]  /*63c60*/  IADD3 R0, R252, 0x10, RZ ;  /* 0x00000010fc007810 */ /* 0x000fe20007ffe0ff */
[----:B------:R-:W-:Y:S01]  /*63c70*/  ULDC UR4, c[0x0][0x248] ;  /* 0x0000920000047ab9 */ /* 0x000fe20000000800 */
[----:B-1----:R-:W-:Y:S01]  /*63c80*/  IMAD.WIDE R4, R33, 0x4, R50 ;  /* 0x0000000421047825 */ /* 0x002fe200078e0232 */
[----:B------:R1:W-:Y:S01]  /*63c90*/  @P6 STG.E desc[UR8][R24.64], R27 ;  /* 0x0000001b18006986 */ /* 0x0003e2000c101908 */
[----:B------:R-:W-:Y:S01]  /*63ca0*/  ISETP.LT.AND P6, PT, R251, UR12, !P1 ;  /* 0x0000000cfb007c0c */ /* 0x000fe2000cfc1270 */
[----:B------:R-:W-:Y:S01]  /*63cb0*/  ULDC UR6, c[0x0][0x22c] ;  /* 0x00008b0000067ab9 */ /* 0x000fe20000000800 */
[C---:B---3--:R-:W-:Y:S01]  /*63cc0*/  IMAD.WIDE R8, R33.reuse, 0x4, R224 ;  /* 0x0000000421087825 */ /* 0x048fe200078e02e0 */
[----:B------:R-:W-:Y:S01]  /*63cd0*/  ISETP.GE.AND P2, PT, R0, UR6, PT ;  /* 0x0000000600007c0c */ /* 0x000fe2000bf46270 */
[----:B------:R3:W-:Y:S01]  /*63ce0*/  @P3 STG.E desc[UR8][R4.64], R23 ;  /* 0x0000001704003986 */ /* 0x0007e2000c101908 */
[----:B------:R-:W-:Y:S01]  /*63cf0*/  ULDC UR6, c[0x0][0x228] ;  /* 0x00008a0000067ab9 */ /* 0x000fe20000000800 */
[----:B------:R-:W-:Y:S01]  /*63d00*/  ULDC UR10, c[0x0][0x228] ;  /* 0x00008a00000a7ab9 */ /* 0x000fe20000000800 */
[C---:B--2---:R-:W-:Y:S01]  /*63d10*/  IMAD.WIDE R20, R33.reuse, 0x4, R2 ;  /* 0x0000000421147825 */ /* 0x044fe200078e0202 */
[----:B------:R2:W-:Y:S03]  /*63d20*/  @P5 STG.E desc[UR8][R8.64], R7 ;  /* 0x0000000708005986 */ /* 0x0005e6000c101908 */
[----:B-1----:R-:W-:Y:S01]  /*63d30*/  VIADD R27, R33, UR4 ;  /* 0x00000004211b7c36 */ /* 0x002fe20008000000 */
[----:B------:R-:W-:Y:S01]  /*63d40*/  ULDC UR4, c[0x0][0x228] ;  /* 0x00008a0000047ab9 */ /* 0x000fe20000000800 */
[----:B------:R1:W-:Y:S01]  /*63d50*/  @P4 STG.E desc[UR8][R20.64], R75 ;  /* 0x0000004b14004986 */ /* 0x0003e2000c101908 */
[----:B------:R-:W-:Y:S01]  /*63d60*/  ISETP.LT.AND P4, PT, R250, UR4, !P1 ;  /* 0x00000004fa007c0c */ /* 0x000fe2000cf81270 */
[----:B------:R-:W-:Y:S01]  /*63d70*/  IMAD.WIDE R24, R27, 0x4, R48 ;  /* 0x000000041b187825 */ /* 0x000fe200078e0230 */
[----:B------:R-:W-:Y:S01]  /*63d80*/  ISETP.LT.AND P5, PT, R249, UR6, !P1 ;  /* 0x00000006f9007c0c */ /* 0x000fe2000cfa1270 */
[----:B------:R-:W-:Y:S01]  /*63d90*/  ULDC UR12, c[0x0][0x228] ;  /* 0x00008a00000c7ab9 */ /* 0x000fe20000000800 */
[----:B------:R-:W-:Y:S01]  /*63da0*/  ISETP.LT.AND P3, PT, R248, UR10, !P1 ;  /* 0x0000000af8007c0c */ /* 0x000fe2000cf61270 */
[----:B---3--:R-:W-:Y:S01]  /*63db0*/  IMAD.WIDE R4, R27, 0x4, R50 ;  /* 0x000000041b047825 */ /* 0x008fe200078e0232 */
[----:B------:R-:W-:Y:S01]  /*63dc0*/  @P6 STG.E desc[UR8][R24.64], R71 ;  /* 0x0000004718006986 */ /* 0x000fe2000c101908 */
[----:B------:R-:W-:Y:S01]  /*63dd0*/  ISETP.LT.AND P6, PT, R251, UR12, !P2 ;  /* 0x0000000cfb007c0c */ /* 0x000fe2000d7c1270 */
[----:B------:R-:W-:Y:S01]  /*63de0*/  ULDC UR4, c[0x0][0x248] ;  /* 0x0000920000047ab9 */ /* 0x000fe20000000800 */
[----:B------:R-:W-:Y:S01]  /*63df0*/  IADD3 R0, R252, 0x11, RZ ;  /* 0x00000011fc007810 */ /* 0x000fe20007ffe0ff */
[----:B--2---:R-:W-:Y:S01]  /*63e00*/  IMAD.WIDE R6, R27, 0x4, R224 ;  /* 0x000000041b067825 */ /* 0x004fe200078e02e0 */
[----:B------:R-:W-:Y:S01]  /*63e10*/  ULDC UR6, c[0x0][0x22c] ;  /* 0x00008b0000067ab9 */ /* 0x000fe20000000800 */
[----:B------:R-:W-:-:S02]  /*63e20*/  ULDC UR10, c[0x0][0x228] ;  /* 0x00008a00000a7ab9 */ /* 0x000fc40000000800 */
[C---:B------:R-:W-:Y:S01]  /*63e30*/  IMAD.WIDE R8, R27.reuse, 0x4, R2 ;  /* 0x000000041b087825 */ /* 0x040fe200078e0202 */
[----:B------:R-:W-:Y:S01]  /*63e40*/  ISETP.GE.AND P1, PT, R0, UR6, PT ;  /* 0x0000000600007c0c */ /* 0x000fe2000bf26270 */
[----:B------:R2:W-:Y:S01]  /*63e50*/  @P4 STG.E desc[UR8][R4.64], R11 ;  /* 0x0000000b04004986 */ /* 0x0005e2000c101908 */
[----:B------:R-:W-:Y:S01]  /*63e60*/  ULDC UR6, c[0x0][0x228] ;  /* 0x00008a0000067ab9 */ /* 0x000fe20000000800 */
[----:B------:R-:W-:Y:S01]  /*63e70*/  VIADD R23, R27, UR4 ;  /* 0x000000041b177c36 */ /* 0x000fe20008000000 */
[----:B------:R-:W-:Y:S01]  /*63e80*/  ULDC UR4, c[0x0][0x228] ;  /* 0x00008a0000047ab9 */ /* 0x000fe20000000800 */
[----:B------:R3:W-:Y:S01]  /*63e90*/  @P5 STG.E desc[UR8][R6.64], R91 ;  /* 0x0000005b06005986 */ /* 0x0007e2000c101908 */
[----:B------:R-:W-:Y:S01]  /*63ea0*/  ISETP.LT.AND P4, PT, R250, UR4, !P2 ;  /* 0x00000004fa007c0c */ /* 0x000fe2000d781270 */
[----:B-1----:R-:W-:Y:S01]  /*63eb0*/  IMAD.WIDE R20, R23, 0x4, R48 ;  /* 0x0000000417147825 */ /* 0x002fe200078e0230 */
[----:B------:R-:W-:Y:S01]  /*63ec0*/  ISETP.LT.AND P5, PT, R249, UR6, !P2 ;  /* 0x00000006f9007c0c */ /* 0x000fe2000d7a1270 */
[----:B------:R1:W-:Y:S01]  /*63ed0*/  @P3 STG.E desc[UR8][R8.64], R87 ;  /* 0x0000005708003986 */ /* 0x0003e2000c101908 */
[----:B------:R-:W-:Y:S01]  /*63ee0*/  ISETP.LT.AND P3, PT, R248, UR10, !P2 ;  /* 0x0000000af8007c0c */ /* 0x000fe2000d761270 */
[----:B------:R-:W-:Y:S01]  /*63ef0*/  ULDC UR12, c[0x0][0x228] ;  /* 0x00008a00000c7ab9 */ /* 0x000fe20000000800 */
[----:B------:R-:W-:Y:S01]  /*63f00*/  IADD3 R0, R252, 0x12, RZ ;  /* 0x00000012fc007810 */ /* 0x000fe20007ffe0ff */
[----:B------:R4:W-:Y:S01]  /*63f10*/  @P6 STG.E desc[UR8][R20.64], R80 ;  /* 0x0000005014006986 */ /* 0x0009e2000c101908 */
[----:B------:R-:W-:Y:S01]  /*63f20*/  ISETP.LT.AND P6, PT, R251, UR12, !P1 ;  /* 0x0000000cfb007c0c */ /* 0x000fe2000cfc1270 */
[C---:B--2---:R-:W-:Y:S01]  /*63f30*/  IMAD.WIDE R4, R23.reuse, 0x4, R50 ;  /* 0x0000000417047825 */ /* 0x044fe200078e0232 */
[----:B------:R-:W-:Y:S01]  /*63f40*/  ULDC UR4, c[0x0][0x248] ;  /* 0x0000920000047ab9 */ /* 0x000fe20000000800 */
[----:B------:R-:W-:Y:S01]  /*63f50*/  ULDC UR6, c[0x0][0x22c] ;  /* 0x00008b0000067ab9 */ /* 0x000fe20000000800 */
[----:B------:R-:W-:Y:S01]  /*63f60*/  ULDC UR10, c[0x0][0x228] ;  /* 0x00008a00000a7ab9 */ /* 0x000fe20000000800 */
[----:B---3--:R-:W-:Y:S01]  /*63f70*/  IMAD.WIDE R6, R23, 0x4, R224 ;  /* 0x0000000417067825 */ /* 0x008fe200078e02e0 */
[----:B------:R-:W-:-:S03]  /*63f80*/  ISETP.GE.AND P2, PT, R0, UR6, PT ;  /* 0x0000000600007c0c */ /* 0x000fc6000bf46270 */
[C---:B-1----:R-:W-:Y:S01]  /*63f90*/  IMAD.WIDE R8, R23.reuse, 0x4, R2 ;  /* 0x0000000417087825 */ /* 0x042fe200078e0202 */
[----:B------:R1:W-:Y:S01]  /*63fa0*/  @P4 STG.E desc[UR8][R4.64], R76 ;  /* 0x0000004c04004986 */ /* 0x0003e2000c101908 */
[----:B------:R-:W-:Y:S01]  /*63fb0*/  ULDC UR6, c[0x0][0x228] ;  /* 0x00008a0000067ab9 */ /* 0x000fe20000000800 */
[----:B------:R-:W-:Y:S01]  /*63fc0*/  ULDC UR12, c[0x0][0x228] ;  /* 0x00008a00000c7ab9 */ /* 0x000fe20000000800 */
[----:B----4-:R-:W-:Y:S01]  /*63fd0*/  VIADD R21, R23, UR4 ;  /* 0x0000000417157c36 */ /* 0x010fe20008000000 */
[----:B------:R-:W-:Y:S01]  /*63fe0*/  ULDC UR4, c[0x0][0x228] ;  /* 0x00008a0000047ab9 */ /* 0x000fe20000000800 */
[----:B------:R2:W-:Y:S01]  /*63ff0*/  @P5 STG.E desc[UR8][R6.64], R60 ;  /* 0x0000003c06005986 */ /* 0x0005e2000c101908 */
[----:B------:R-:W-:Y:S01]  /*64000*/  ISETP.LT.AND P4, PT, R250, UR4, !P1 ;  /* 0x00000004fa007c0c */ /* 0x000fe2000cf81270 */
[----:B------:R-:W-:Y:S01]  /*64010*/  IMAD.WIDE R10, R21, 0x4, R48 ;  /* 0x00000004150a7825 */ /* 0x000fe200078e0230 */
[----:B------:R-:W-:Y:S01]  /*64020*/  ISETP.LT.AND P5, PT, R249, UR6, !P1 ;  /* 0x00000006f9007c0c */ /* 0x000fe2000cfa1270 */
[----:B------:R3:W-:Y:S01]  /*64030*/  @P3 STG.E desc[UR8][R8.64], R116 ;  /* 0x0000007408003986 */ /* 0x0007e2000c101908 */
[----:B------:R-:W-:Y:S01]  /*64040*/  ISETP.LT.AND P3, PT, R248, UR10, !P1 ;  /* 0x0000000af8007c0c */ /* 0x000fe2000cf61270 */
[----:B------:R-:W-:Y:S01]  /*64050*/  ULDC UR4, c[0x0][0x248] ;  /* 0x0000920000047ab9 */ /* 0x000fe20000000800 */
[----:B------:R-:W-:Y:S01]  /*64060*/  IADD3 R0, R252, 0x13, RZ ;  /* 0x00000013fc007810 */ /* 0x000fe20007ffe0ff */
[----:B------:R4:W-:Y:S01]  /*64070*/  @P6 STG.E desc[UR8][R10.64], R112 ;  /* 0x000000700a006986 */ /* 0x0009e2000c101908 */
[----:B------:R-:W-:Y:S01]  /*64080*/  ISETP.LT.AND P6, PT, R251, UR12, !P2 ;  /* 0x0000000cfb007c0c */ /* 0x000fe2000d7c1270 */
[----:B-1----:R-:W-:Y:S01]  /*64090*/  IMAD.WIDE R4, R21, 0x4, R50 ;  /* 0x0000000415047825 */ /* 0x002fe200078e0232 */
[----:B------:R-:W-:Y:S01]  /*640a0*/  ULDC UR6, c[0x0][0x22c] ;  /* 0x00008b0000067ab9 */ /* 0x000fe20000000800 */
[----:B------:R-:W-:-:S02]  /*640b0*/  ULDC UR10, c[0x0][0x228] ;  /* 0x00008a00000a7ab9 */ /* 0x000fc40000000800 */
[----:B--2---:R-:W-:Y:S01]  /*640c0*/  IMAD.WIDE R6, R21, 0x4, R224 ;  /* 0x0000000415067825 */ /* 0x004fe200078e02e0 */
[----:B------:R-:W-:-:S03]  /*640d0*/  ISETP.GE.AND P1, PT, R0, UR6, PT ;  /* 0x0000000600007c0c */ /* 0x000fc6000bf26270 */
[C---:B---3--:R-:W-:Y:S01]  /*640e0*/  IMAD.WIDE R8, R21.reuse, 0x4, R2 ;  /* 0x0000000415087825 */ /* 0x048fe200078e0202 */
[----:B------:R1:W-:Y:S01]  /*640f0*/  @P4 STG.E desc[UR8][R4.64], R12 ;  /* 0x0000000c04004986 */ /* 0x0003e2000c101908 */
[----:B------:R-:W-:Y:S01]  /*64100*/  ULDC UR6, c[0x0][0x228] ;  /* 0x00008a0000067ab9 */ /* 0x000fe20000000800 */
[----:B------:R-:W-:Y:S01]  /*64110*/  ULDC UR12, c[0x0][0x228] ;  /* 0x00008a00000c7ab9 */ /* 0x000fe20000000800 */
[----:B------:R-:W-:Y:S01]  /*64120*/  VIADD R23, R21, UR4 ;  /* 0x0000000415177c36 */ /* 0x000fe20008000000 */
[----:B------:R-:W-:Y:S01]  /*64130*/  ULDC UR4, c[0x0][0x228] ;  /* 0x00008a0000047ab9 */ /* 0x000fe20000000800 */
[----:B------:R2:W-:Y:S01]  /*64140*/  @P5 STG.E desc[UR8][R6.64], R132 ;  /* 0x0000008406005986 */ /* 0x0005e2000c101908 */
[----:B------:R-:W-:Y:S01]  /*64150*/  ISETP.LT.AND P4, PT, R250, UR4, !P2 ;  /* 0x00000004fa007c0c */ /* 0x000fe2000d781270 */
[----:B----4-:R-:W-:Y:S01]  /*64160*/  IMAD.WIDE R10, R23, 0x4, R48 ;  /* 0x00000004170a7825 */ /* 0x010fe200078e0230 */
        /* <DEDUP_REMOVED lines=154> */
[C---:B-1----:R-:W-:Y:S01]  /*64b10*/  IMAD.WIDE R4, R13.reuse, 0x4, R50 ;  /* 0x000000040d047825 */ /* 0x042fe200078e0232 */
[----:B------:R-:W-:Y:S01]  /*64b20*/  ULDC UR6, c[0x0][0x22c] ;  /* 0x00008b0000067ab9 */ /* 0x000fe20000000800 */
[----:B------:R-:W-:Y:S01]  /*64b30*/  ULDC UR10, c[0x0][0x228] ;  /* 0x00008a00000a7ab9 */ /* 0x000fe20000000800 */
[----:B------:R-:W1:Y:S01]  /*64b40*/  LDS.128 R20, [R219] ;  /* 0x00000000db147984 */ /* 0x000e620000000c00 */
[----:B--2---:R-:W-:Y:S01]  /*64b50*/  IMAD.WIDE R6, R13, 0x4, R224 ;  /* 0x000000040d067825 */ /* 0x004fe200078e02e0 */
[----:B------:R-:W-:Y:S01]  /*64b60*/  ISETP.GE.AND P1, PT, R0, UR6, PT ;  /* 0x0000000600007c0c */ /* 0x000fe2000bf26270 */
[----:B------:R-:W-:-:S02]  /*64b70*/  ULDC UR6, c[0x0][0x228] ;  /* 0x00008a0000067ab9 */ /* 0x000fc40000000800 */
[C---:B---3--:R-:W-:Y:S01]  /*64b80*/  IMAD.WIDE R8, R13.reuse, 0x4, R2 ;  /* 0x000000040d087825 */ /* 0x048fe200078e0202 */
[----:B------:R2:W-:Y:S01]  /*64b90*/  @P4 STG.E desc[UR8][R4.64], R16 ;  /* 0x0000001004004986 */ /* 0x0005e2000c101908 */
[----:B------:R-:W-:Y:S02]  /*64ba0*/  ULDC UR12, c[0x0][0x228] ;  /* 0x00008a00000c7ab9 */ /* 0x000fe40000000800 */
        /* <DEDUP_REMOVED lines=15> */
[----:B------:R-:W2:Y:S01]  /*64ca0*/  LDL.LU R219, [R1+0x1ce0] ;  /* 0x001ce00001db7983 */ /* 0x000ea20000300800 */
[----:B---3--:R-:W-:Y:S01]  /*64cb0*/  IMAD.WIDE R6, R15, 0x4, R224 ;  /* 0x000000040f067825 */ /* 0x008fe200078e02e0 */
[----:B------:R-:W-:Y:S01]  /*64cc0*/  ISETP.GE.AND P2, PT, R0, UR6, PT ;  /* 0x0000000600007c0c */ /* 0x000fe2000bf46270 */
[----:B------:R-:W-:-:S02]  /*64cd0*/  ULDC UR6, c[0x0][0x228] ;  /* 0x00008a0000067ab9 */ /* 0x000fc40000000800 */
[C---:B----4-:R-:W-:Y:S01]  /*64ce0*/  IMAD.WIDE R8, R15.reuse, 0x4, R2 ;  /* 0x000000040f087825 */ /* 0x050fe200078e0202 */
[----:B------:R3:W-:Y:S01]  /*64cf0*/  @P4 STG.E desc[UR8][R4.64], R121 ;  /* 0x0000007904004986 */ /* 0x0007e2000c101908 */
[----:B------:R-:W-:Y:S02]  /*64d00*/  ULDC UR12, c[0x0][0x228] ;  /* 0x00008a00000c7ab9 */ /* 0x000fe40000000800 */
[----:B------:R-:W-:Y:S01]  /*64d10*/  VIADD R13, R15, UR4 ;  /* 0x000000040f0d7c36 */ /* 0x000fe20008000000 */
        /* <DEDUP_REMOVED lines=11> */
[----:B---3--:R-:W-:Y:S01]  /*64dd0*/  IMAD.WIDE R4, R13, 0x4, R50 ;  /* 0x000000040d047825 */ /* 0x008fe200078e0232 */
[----:B------:R-:W-:Y:S01]  /*64de0*/  ULDC UR6, c[0x0][0x22c] ;  /* 0x00008b0000067ab9 */ /* 0x000fe20000000800 */
[----:B------:R-:W-:-:S02]  /*64df0*/  ULDC UR10, c[0x0][0x228] ;  /* 0x00008a00000a7ab9 */ /* 0x000fc40000000800 */
[----:B----4-:R-:W-:Y:S01]  /*64e00*/  IMAD.WIDE R6, R13, 0x4, R224 ;  /* 0x000000040d067825 */ /* 0x010fe200078e02e0 */
[----:B------:R-:W-:-:S03]  /*64e10*/  ISETP.GE.AND P1, PT, R0, UR6, PT ;  /* 0x0000000600007c0c */ /* 0x000fc6000bf26270 */
[C---:B-1----:R-:W-:Y:S01]  /*64e20*/  IMAD.WIDE R8, R13.reuse, 0x4, R2 ;  /* 0x000000040d087825 */ /* 0x042fe200078e0202 */
[----:B------:R1:W-:Y:S01]  /*64e30*/  @P4 STG.E desc[UR8][R4.64], R17 ;  /* 0x0000001104004986 */ /* 0x0003e2000c101908 */
[----:B------:R-:W-:Y:S01]  /*64e40*/  ULDC UR6, c[0x0][0x228] ;  /* 0x00008a0000067ab9 */ /* 0x000fe20000000800 */
[----:B------:R-:W-:Y:S01]  /*64e50*/  ULDC UR12, c[0x0][0x228] ;  /* 0x00008a00000c7ab9 */ /* 0x000fe20000000800 */
        /* <DEDUP_REMOVED lines=15> */
[----:B---3--:R-:W-:Y:S01]  /*64f50*/  IMAD.WIDE R6, R15, 0x4, R224 ;  /* 0x000000040f067825 */ /* 0x008fe200078e02e0 */
[----:B------:R-:W-:-:S03]  /*64f60*/  ISETP.GE.AND P2, PT, R0, UR6, PT ;  /* 0x0000000600007c0c */ /* 0x000fc6000bf46270 */
[C---:B----4-:R-:W-:Y:S01]  /*64f70*/  IMAD.WIDE R8, R15.reuse, 0x4, R2 ;  /* 0x000000040f087825 */ /* 0x050fe200078e0202 */
        /* <DEDUP_REMOVED lines=217> */
[----:B--2---:R-:W-:Y:S01]  /*65d10*/  IMAD.WIDE R10, R13, 0x4, R48 ;  /* 0x000000040d0a7825 */ /* 0x004fe200078e0230 */
        /* <DEDUP_REMOVED lines=12> */
[C---:B--2---:R-:W-:Y:S01]  /*65de0*/  IMAD.WIDE R8, R13.reuse, 0x4, R2 ;  /* 0x000000040d087825 */ /* 0x044fe200078e0202 */
        /* <DEDUP_REMOVED lines=138> */
[----:B-1----:R-:W-:Y:S01]  /*66690*/  IMAD.WIDE R4, R15, 0x4, R50 ;  /* 0x000000040f047825 */ /* 0x002fe200078e0232 */
[----:B------:R1:W-:Y:S01]  /*666a0*/  @P6 STG.E desc[UR8][R10.64], R195 ;  /* 0x000000c30a006986 */ /* 0x0003e2000c101908 */
[----:B------:R-:W-:Y:S01]  /*666b0*/  ISETP.LT.AND P6, PT, R251, UR12, !P1 ;  /* 0x0000000cfb007c0c */ /* 0x000fe2000cfc1270 */
[----:B------:R-:W-:Y:S01]  /*666c0*/  ULDC UR6, c[0x0][0x22c] ;  /* 0x00008b0000067ab9 */ /* 0x000fe20000000800 */
[----:B------:R-:W-:Y:S01]  /*666d0*/  IADD3 R0, R252, 0x30, RZ ;  /* 0x00000030fc007810 */ /* 0x000fe20007ffe0ff */
[----:B--2---:R-:W-:Y:S01]  /*666e0*/  IMAD.WIDE R6, R15, 0x4, R224 ;  /* 0x000000040f067825 */ /* 0x004fe200078e02e0 */
[----:B------:R-:W-:-:S03]  /*666f0*/  ULDC UR10, c[0x0][0x228] ;  /* 0x00008a00000a7ab9 */ /* 0x000fc60000000800 */
[C---:B---3--:R-:W-:Y:S01]  /*66700*/  IMAD.WIDE R8, R15.reuse, 0x4, R2 ;  /* 0x000000040f087825 */ /* 0x048fe200078e0202 */
[----:B------:R2:W-:Y:S03]  /*66710*/  @P4 STG.E desc[UR8][R4.64], R175 ;  /* 0x000000af04004986 */ /* 0x0005e6000c101908 */
[----:B------:R-:W-:Y:S01]  /*66720*/  VIADD R13, R15, UR4 ;  /* 0x000000040f0d7c36 */ /* 0x000fe20008000000 */
[----:B------:R-:W-:Y:S01]  /*66730*/  ISETP.GE.AND P2, PT, R0, UR6, PT ;  /* 0x0000000600007c0c */ /* 0x000fe2000bf46270 */
[----:B------:R3:W-:Y:S01]  /*66740*/  @P5 STG.E desc[UR8][R6.64], R103 ;  /* 0x0000006706005986 */ /* 0x0007e2000c101908 */
[----:B------:R-:W-:Y:S01]  /*66750*/  ULDC UR4, c[0x0][0x228] ;  /* 0x00008a0000047ab9 */ /* 0x000fe20000000800 */
[----:B-1----:R-:W-:Y:S01]  /*66760*/  IMAD.WIDE R10, R13, 0x4, R48 ;  /* 0x000000040d0a7825 */ /* 0x002fe200078e0230 */
[----:B------:R-:W-:Y:S01]  /*66770*/  ULDC UR6, c[0x0][0x228] ;  /* 0x00008a0000067ab9 */ /* 0x000fe20000000800 */
[----:B------:R1:W-:Y:S01]  /*66780*/  @P3 STG.E desc[UR8][R8.64], R151 ;  /* 0x0000009708003986 */ /* 0x0003e2000c101908 */
[----:B------:R-:W-:Y:S01]  /*66790*/  ISETP.LT.AND P3, PT, R250, UR4, !P1 ;  /* 0x00000004fa007c0c */ /* 0x000fe2000cf61270 */
[----:B------:R-:W-:Y:S01]  /*667a0*/  ULDC UR12, c[0x0][0x228] ;  /* 0x00008a00000c7ab9 */ /* 0x000fe20000000800 */
[----:B------:R-:W-:Y:S01]  /*667b0*/  ISETP.LT.AND P5, PT, R249, UR6, !P1 ;  /* 0x00000006f9007c0c */ /* 0x000fe2000cfa1270 */
[----:B------:R4:W-:Y:S01]  /*667c0*/  @P6 STG.E desc[UR8][R10.64], R187 ;  /* 0x000000bb0a006986 */ /* 0x0009e2000c101908 */
[----:B------:R-:W-:Y:S01]  /*667d0*/  ISETP.LT.AND P1, PT, R248, UR10, !P1 ;  /* 0x0000000af8007c0c */ /* 0x000fe2000cf21270 */
[----:B------:R-:W-:Y:S01]  /*667e0*/  ULDC UR4, c[0x0][0x248] ;  /* 0x0000920000047ab9 */ /* 0x000fe20000000800 */
[----:B------:R-:W-:Y:S01]  /*667f0*/  ISETP.LT.AND P6, PT, R251, UR12, !P2 ;  /* 0x0000000cfb007c0c */ /* 0x000fe2000d7c1270 */
[C---:B--2---:R-:W-:Y:S01]  /*66800*/  IMAD.WIDE R4, R13.reuse, 0x4, R50 ;  /* 0x000000040d047825 */ /* 0x044fe200078e0232 */
[----:B------:R-:W-:Y:S01]  /*66810*/  IADD3 R0, R252, 0x31, RZ ;  /* 0x00000031fc007810 */ /* 0x000fe20007ffe0ff */
[----:B------:R-:W-:Y:S01]  /*66820*/  ULDC UR6, c[0x0][0x22c] ;  /* 0x00008b0000067ab9 */ /* 0x000fe20000000800 */
[----:B------:R-:W-:Y:S01]  /*66830*/  ULDC UR10, c[0x0][0x228] ;  /* 0x00008a00000a7ab9 */ /* 0x000fe20000000800 */
[----:B------:R-:W-:-:S02]  /*66840*/  VIADD R15, R13, UR4 ;  /* 0x000000040d0f7c36 */ /* 0x000fc40008000000 */
[C---:B---3--:R-:W-:Y:S01]  /*66850*/  IMAD.WIDE R6, R13.reuse, 0x4, R224 ;  /* 0x000000040d067825 */ /* 0x048fe200078e02e0 */
[----:B------:R2:W-:Y:S03]  /*66860*/  @P3 STG.E desc[UR8][R4.64], R39 ;  /* 0x0000002704003986 */ /* 0x0005e6000c101908 */
[----:B-1----:R-:W-:Y:S01]  /*66870*/  IMAD.WIDE R8, R13, 0x4, R2 ;  /* 0x000000040d087825 */ /* 0x002fe200078e0202 */
[----:B------:R-:W-:Y:S01]  /*66880*/  ISETP.GE.AND P4, PT, R0, UR6, PT ;  /* 0x0000000600007c0c */ /* 0x000fe2000bf86270 */
[----:B------:R1:W-:Y:S01]  /*66890*/  @P5 STG.E desc[UR8][R6.64], R211 ;  /* 0x000000d306005986 */ /* 0x0003e2000c101908 */
[----:B------:R-:W-:Y:S01]  /*668a0*/  ULDC UR4, c[0x0][0x228] ;  /* 0x00008a0000047ab9 */ /* 0x000fe20000000800 */
[----:B----4-:R-:W-:Y:S01]  /*668b0*/  IMAD.WIDE R10, R15, 0x4, R48 ;  /* 0x000000040f0a7825 */ /* 0x010fe200078e0230 */
        /* <DEDUP_REMOVED lines=9> */
[----:B------:R-:W-:-:S02]  /*66950*/  VIADD R13, R15, UR4 ;  /* 0x000000040f0d7c36 */ /* 0x000fc40008000000 */
[C---:B--2---:R-:W-:Y:S01]  /*66960*/  IMAD.WIDE R4, R15.reuse, 0x4, R50 ;  /* 0x000000040f047825 */ /* 0x044fe200078e0232 */
[----:B------:R-:W-:Y:S01]  /*66970*/  IADD3 R0, R252, 0x32, RZ ;  /* 0x00000032fc007810 */ /* 0x000fe20007ffe0ff */
[----:B------:R-:W-:Y:S01]  /*66980*/  ULDC UR6, c[0x0][0x22c] ;  /* 0x00008b0000067ab9 */ /* 0x000fe20000000800 */
[----:B------:R-:W-:Y:S01]  /*66990*/  ULDC UR4, c[0x0][0x228] ;  /* 0x00008a0000047ab9 */ /* 0x000fe20000000800 */
[C---:B-1----:R-:W-:Y:S01]  /*669a0*/  IMAD.WIDE R6, R15.reuse, 0x4, R224 ;  /* 0x000000040f067825 */ /* 0x042fe200078e02e0 */
[----:B------:R1:W-:Y:S01]  /*669b0*/  @P1 STG.E desc[UR8][R4.64], R136 ;  /* 0x0000008804001986 */ /* 0x0003e2000c101908 */
[----:B------:R-:W-:Y:S01]  /*669c0*/  ULDC UR10, c[0x0][0x228] ;  /* 0x00008a00000a7ab9 */ /* 0x000fe20000000800 */
[----:B------:R-:W-:Y:S01]  /*669d0*/  ULDC UR12, c[0x0][0x228] ;  /* 0x00008a00000c7ab9 */ /* 0x000fe20000000800 */
[----:B---3--:R-:W-:Y:S01]  /*669e0*/  IMAD.WIDE R8, R15, 0x4, R2 ;  /* 0x000000040f087825 */ /* 0x008fe200078e0202 */
[----:B------:R-:W-:-:S03]  /*669f0*/  ISETP.GE.AND P3, PT, R0, UR6, PT ;  /* 0x0000000600007c0c */ /* 0x000fc6000bf66270 */
[----:B----4-:R-:W-:Y:S01]  /*66a00*/  IMAD.WIDE R10, R13, 0x4, R48 ;  /* 0x000000040d0a7825 */ /* 0x010fe200078e0230 */
[----:B------:R2:W-:Y:S01]  /*66a10*/  @P5 STG.E desc[UR8][R6.64], R104 ;  /* 0x0000006806005986 */ /* 0x0005e2000c101908 */
[----:B------:R-:W-:-:S03]  /*66a20*/  ULDC UR6, c[0x0][0x228] ;  /* 0x00008a0000067ab9 */ /* 0x000fc60000000800 */
[----:B------:R3:W-:Y:S01]  /*66a30*/  @P2 STG.E desc[UR8][R8.64], R52 ;  /* 0x0000003408002986 */ /* 0x0007e2000c101908 */
[----:B------:R-:W-:Y:S01]  /*66a40*/  ISETP.LT.AND P2, PT, R250, UR4, !P4 ;  /* 0x00000004fa007c0c */ /* 0x000fe2000e741270 */
[----:B------:R-:W-:Y:S01]  /*66a50*/  VIADD R0, R252, 0x33 ;  /* 0x00000033fc007836 */ /* 0x000fe20000000000 */
[----:B------:R-:W-:Y:S01]  /*66a60*/  ULDC UR4, c[0x0][0x248] ;  /* 0x0000920000047ab9 */ /* 0x000fe20000000800 */
[----:B------:R4:W-:Y:S01]  /*66a70*/  @P6 STG.E desc[UR8][R10.64], R180 ;  /* 0x000000b40a006986 */ /* 0x0009e2000c101908 */
[----:B------:R-:W-:Y:S01]  /*66a80*/  ISETP.LT.AND P6, PT, R249, UR6, !P4 ;  /* 0x00000006f9007c0c */ /* 0x000fe2000e7c1270 */
[----:B-1----:R-:W-:Y:S01]  /*66a90*/  IMAD.WIDE R4, R13, 0x4, R50 ;  /* 0x000000040d047825 */ /* 0x002fe200078e0232 */
[----:B------:R-:W-:Y:S01]  /*66aa0*/  ISETP.LT.AND P4, PT, R248, UR10, !P4 ;  /* 0x0000000af8007c0c */ /* 0x000fe2000e781270 */
[----:B------:R-:W-:Y:S01]  /*66ab0*/  ULDC UR6, c[0x0][0x22c] ;  /* 0x00008b0000067ab9 */ /* 0x000fe20000000800 */
[----:B------:R-:W-:Y:S01]  /*66ac0*/  ISETP.LT.AND P5, PT, R251, UR12, !P3 ;  /* 0x0000000cfb007c0c */ /* 0x000fe2000dfa1270 */
[C---:B--2---:R-:W-:Y:S01]  /*66ad0*/  IMAD.WIDE R6, R13.reuse, 0x4, R224 ;  /* 0x000000040d067825 */ /* 0x044fe200078e02e0 */
[----:B------:R-:W-:Y:S01]  /*66ae0*/  IADD3 R15, R13, UR4, RZ ;  /* 0x000000040d0f7c10 */ /* 0x000fe2000fffe0ff */
[----:B------:R-:W-:-:S02]  /*66af0*/  ULDC UR4, c[0x0][0x228] ;  /* 0x00008a0000047ab9 */ /* 0x000fc40000000800 */
[----:B---3--:R-:W-:Y:S01]  /*66b00*/  IMAD.WIDE R8, R13, 0x4, R2 ;  /* 0x000000040d087825 */ /* 0x008fe200078e0202 */
[----:B------:R-:W-:Y:S01]  /*66b10*/  ISETP.GE.AND P1, PT, R0, UR6, PT ;  /* 0x0000000600007c0c */ /* 0x000fe2000bf26270 */
[----:B------:R1:W-:Y:S01]  /*66b20*/  @P2 STG.E desc[UR8][R4.64], R40 ;  /* 0x0000002804002986 */ /* 0x0003e2000c101908 */
[----:B------:R-:W-:Y:S01]  /*66b30*/  ULDC UR6, c[0x0][0x228] ;  /* 0x00008a0000067ab9 */ /* 0x000fe20000000800 */
[----:B------:R-:W-:Y:S01]  /*66b40*/  ISETP.LT.AND P2, PT, R250, UR4, !P3 ;  /* 0x00000004fa007c0c */ /* 0x000fe2000df41270 */
[----:B----4-:R-:W-:Y:S01]  /*66b50*/  IMAD.WIDE R10, R15, 0x4, R48 ;  /* 0x000000040f0a7825 */ /* 0x010fe200078e0230 */
[----:B------:R2:W-:Y:S01]  /*66b60*/  @P6 STG.E desc[UR8][R6.64], R56 ;  /* 0x0000003806006986 */ /* 0x0005e2000c101908 */
[----:B------:R-:W-:Y:S01]  /*66b70*/  ULDC UR10, c[0x0][0x228] ;  /* 0x00008a00000a7ab9 */ /* 0x000fe20000000800 */
[----:B------:R-:W-:Y:S01]  /*66b80*/  ULDC UR12, c[0x0][0x228] ;  /* 0x00008a00000c7ab9 */ /* 0x000fe20000000800 */
[----:B------:R-:W-:Y:S01]  /*66b90*/  ULDC UR4, c[0x0][0x248] ;  /* 0x0000920000047ab9 */ /* 0x000fe20000000800 */
[----:B------:R3:W-:Y:S01]  /*66ba0*/  @P4 STG.E desc[UR8][R8.64], R108 ;  /* 0x0000006c08004986 */ /* 0x0007e2000c101908 */
[----:B------:R-:W-:Y:S01]  /*66bb0*/  ISETP.LT.AND P4, PT, R249, UR6, !P3 ;  /* 0x00000006f9007c0c */ /* 0x000fe2000df81270 */
[----:B-1----:R-:W-:-:S02]  /*66bc0*/  IMAD.WIDE R4, R15, 0x4, R50 ;  /* 0x000000040f047825 */ /* 0x002fc400078e0232 */
[----:B------:R1:W-:Y:S01]  /*66bd0*/  @P5 STG.E desc[UR8][R10.64], R205 ;  /* 0x000000cd0a005986 */ /* 0x0003e2000c101908 */
[----:B------:R-:W-:Y:S01]  /*66be0*/  ISETP.LT.AND P3, PT, R248, UR10, !P3 ;  /* 0x0000000af8007c0c */ /* 0x000fe2000df61270 */
[----:B------:R-:W-:Y:S01]  /*66bf0*/  ULDC UR6, c[0x0][0x228] ;  /* 0x00008a0000067ab9 */ /* 0x000fe20000000800 */
[----:B------:R-:W-:Y:S01]  /*66c00*/  ISETP.LT.AND P5, PT, R251, UR12, !P1 ;  /* 0x0000000cfb007c0c */ /* 0x000fe2000cfa1270 */
[C---:B--2---:R-:W-:Y:S01]  /*66c10*/  IMAD.WIDE R6, R15.reuse, 0x4, R224 ;  /* 0x000000040f067825 */ /* 0x044fe200078e02e0 */
[----:B------:R-:W-:Y:S01]  /*66c20*/  ISETP.LT.AND P6, PT, R250, UR14, !P1 ;  /* 0x0000000efa007c0c */ /* 0x000fe2000cfc1270 */
[----:B------:R2:W-:Y:S01]  /*66c30*/  @P2 STG.E desc[UR8][R4.64], R137 ;  /* 0x0000008904002986 */ /* 0x0005e2000c101908 */
[----:B------:R-:W-:Y:S01]  /*66c40*/  ULDC UR10, c[0x0][0x228] ;  /* 0x00008a00000a7ab9 */ /* 0x000fe20000000800 */
[----:B------:R-:W-:Y:S01]  /*66c50*/  VIADD R17, R15, UR4 ;  /* 0x000000040f117c36 */ /* 0x000fe20008000000 */
[----:B------:R-:W-:Y:S01]  /*66c60*/  IADD3 R0, R252, 0x34, RZ ;  /* 0x00000034fc007810 */ /* 0x000fe20007ffe0ff */
[----:B------:R4:W-:Y:S01]  /*66c70*/  @P4 STG.E desc[UR8][R6.64], R105 ;  /* 0x0000006906004986 */ /* 0x0009e2000c101908 */
[----:B------:R-:W-:Y:S01]  /*66c80*/  ISETP.LT.AND P4, PT, R249, UR6, !P1 ;  /* 0x00000006f9007c0c */ /* 0x000fe2000cf81270 */
[----:B---3--:R-:W-:Y:S01]  /*66c90*/  IMAD.WIDE R8, R15, 0x4, R2 ;  /* 0x000000040f087825 */ /* 0x008fe200078e0202 */
[----:B------:R-:W-:Y:S01]  /*66ca0*/  ISETP.LT.AND P1, PT, R248, UR10, !P1 ;  /* 0x0000000af8007c0c */ /* 0x000fe2000cf21270 */
[----:B------:R-:W-:Y:S01]  /*66cb0*/  ULDC UR4, c[0x0][0x22c] ;  /* 0x00008b0000047ab9 */ /* 0x000fe20000000800 */
[----:B------:R-:W-:Y:S01]  /*66cc0*/  ULDC UR6, c[0x0][0x228] ;  /* 0x00008a0000067ab9 */ /* 0x000fe20000000800 */
[C---:B-1----:R-:W-:Y:S01]  /*66cd0*/  IMAD.WIDE R10, R17.reuse, 0x4, R48 ;  /* 0x00000004110a7825 */ /* 0x042fe200078e0230 */
[----:B------:R-:W-:Y:S01]  /*66ce0*/  ISETP.GE.AND P2, PT, R0, UR4, PT ;  /* 0x0000000400007c0c */ /* 0x000fe2000bf46270 */
[----:B------:R-:W-:Y:S01]  /*66cf0*/  ULDC UR12, c[0x0][0x228] ;  /* 0x00008a00000c7ab9 */ /* 0x000fe20000000800 */
[----:B------:R-:W-:Y:S01]  /*66d00*/  ULDC UR14, c[0x0][0x228] ;  /* 0x00008a00000e7ab9 */ /* 0x000fe20000000800 */
[C---:B------:R-:W-:Y:S01]  /*66d10*/  IMAD.WIDE R12, R17.reuse, 0x4, R50 ;  /* 0x00000004110c7825 */ /* 0x040fe200078e0232 */
[----:B------:R-:W-:Y:S01]  /*66d20*/  @P3 STG.E desc[UR8][R8.64], R53 ;  /* 0x0000003508003986 */ /* 0x000fe2000c101908 */
[----:B------:R-:W-:Y:S01]  /*66d30*/  ULDC UR4, c[0x0][0x248] ;  /* 0x0000920000047ab9 */ /* 0x000fe20000000800 */
[----:B------:R-:W-:Y:S01]  /*66d40*/  ULDC UR10, c[0x0][0x228] ;  /* 0x00008a00000a7ab9 */ /* 0x000fe20000000800 */
[----:B------:R-:W-:Y:S01]  /*66d50*/  VIADD R0, R252, 0x35 ;  /* 0x00000035fc007836 */ /* 0x000fe20000000000 */
[----:B------:R-:W-:Y:S01]  /*66d60*/  @P5 STG.E desc[UR8][R10.64], R181 ;  /* 0x000000b50a005986 */ /* 0x000fe2000c101908 */
[----:B--2---:R-:W-:-:S03]  /*66d70*/  IMAD.WIDE R4, R17, 0x4, R224 ;  /* 0x0000000411047825 */ /* 0x004fc600078e02e0 */
[----:B------:R1:W-:Y:S01]  /*66d80*/  @P6 STG.E desc[UR8][R12.64], R41 ;  /* 0x000000290c006986 */ /* 0x0003e2000c101908 */
[----:B----4-:R-:W-:Y:S01]  /*66d90*/  IMAD.WIDE R6, R17, 0x4, R2 ;  /* 0x0000000411067825 */ /* 0x010fe200078e0202 */
[----:B------:R-:W-:Y:S01]  /*66da0*/  ISETP.LT.AND P6, PT, R251, UR6, !P2 ;  /* 0x00000006fb007c0c */ /* 0x000fe2000d7c1270 */
[----:B------:R-:W-:Y:S01]  /*66db0*/  ULDC UR6, c[0x0][0x228] ;  /* 0x00008a0000067ab9 */ /* 0x000fe20000000800 */
[----:B------:R2:W-:Y:S01]  /*66dc0*/  @P4 STG.E desc[UR8][R4.64], R57 ;  /* 0x0000003904004986 */ /* 0x0005e2000c101908 */
[----:B------:R-:W-:Y:S01]  /*66dd0*/  ISETP.LT.AND P5, PT, R250, UR10, !P2 ;  /* 0x0000000afa007c0c */ /* 0x000fe2000d7a1270 */
[----:B------:R-:W-:Y:S01]  /*66de0*/  ULDC UR10, c[0x0][0x228] ;  /* 0x00008a00000a7ab9 */ /* 0x000fe20000000800 */
[----:B-1----:R-:W-:Y:S01]  /*66df0*/  IADD3 R13, R17, UR4, RZ ;  /* 0x00000004110d7c10 */ /* 0x002fe2000fffe0ff */
[----:B------:R-:W-:Y:S02]  /*66e00*/  ULDC UR4, c[0x0][0x22c] ;  /* 0x00008b0000047ab9 */ /* 0x000fe40000000800 */
[----:B------:R-:W-:Y:S01]  /*66e10*/  ISETP.GE.AND P3, PT, R0, UR4, PT ;  /* 0x0000000400007c0c */ /* 0x000fe2000bf66270 */
[----:B------:R-:W-:Y:S01]  /*66e20*/  ULDC UR4, c[0x0][0x228] ;  /* 0x00008a0000047ab9 */ /* 0x000fe20000000800 */
[----:B------:R1:W-:Y:S01]  /*66e30*/  @P1 STG.E desc[UR8][R6.64], R109 ;  /* 0x0000006d06001986 */ /* 0x0003e2000c101908 */
[----:B------:R-:W-:Y:S01]  /*66e40*/  ISETP.LT.AND P1, PT, R249, UR4, !P2 ;  /* 0x00000004f9007c0c */ /* 0x000fe2000d721270 */
[----:B------:R-:W-:Y:S01]  /*66e50*/  IMAD.WIDE R8, R13, 0x4, R48 ;  /* 0x000000040d087825 */ /* 0x000fe200078e0230 */
[----:B------:R-:W-:Y:S01]  /*66e60*/  ISETP.LT.AND P2, PT, R248, UR6, !P2 ;  /* 0x00000006f8007c0c */ /* 0x000fe2000d741270 */
[----:B------:R-:W-:Y:S01]  /*66e70*/  ULDC UR4, c[0x0][0x248] ;  /* 0x0000920000047ab9 */ /* 0x000fe20000000800 */
[----:B------:R-:W-:Y:S01]  /*66e80*/  ISETP.LT.AND P4, PT, R251, UR10, !P3 ;  /* 0x0000000afb007c0c */ /* 0x000fe2000df81270 */
[----:B------:R-:W-:Y:S01]  /*66e90*/  IMAD.WIDE R10, R13, 0x4, R50 ;  /* 0x000000040d0a7825 */ /* 0x000fe200078e0232 */
[----:B------:R-:W-:-:S03]  /*66ea0*/  IADD3 R0, R252, 0x36, RZ ;  /* 0x00000036fc007810 */ /* 0x000fc60007ffe0ff */
[C---:B--2---:R-:W-:Y:S01]  /*66eb0*/  IMAD.WIDE R4, R13.reuse, 0x4, R224 ;  /* 0x000000040d047825 */ /* 0x044fe200078e02e0 */
[----:B------:R2:W-:Y:S01]  /*66ec0*/  @P6 STG.E desc[UR8][R8.64], R206 ;  /* 0x000000ce08006986 */ /* 0x0005e2000c101908 */
[----:B------:R-:W-:Y:S02]  /*66ed0*/  ULDC UR6, c[0x0][0x228] ;  /* 0x00008a0000067ab9 */ /* 0x000fe40000000800 */
[C---:B------:R-:W-:Y:S01]  /*66ee0*/  VIADD R15, R13.reuse, UR4 ;  /* 0x000000040d0f7c36 */ /* 0x040fe20008000000 */
[----:B------:R3:W-:Y:S01]  /*66ef0*/  @P5 STG.E desc[UR8][R10.64], R138 ;  /* 0x0000008a0a005986 */ /* 0x0007e2000c101908 */
[----:B-1----:R-:W-:Y:S01]  /*66f00*/  IMAD.WIDE R6, R13, 0x4, R2 ;  /* 0x000000040d067825 */ /* 0x002fe200078e0202 */
[----:B------:R-:W-:Y:S01]  /*66f10*/  ULDC UR4, c[0x0][0x22c] ;  /* 0x00008b0000047ab9 */ /* 0x000fe20000000800 */
[----:B------:R-:W-:Y:S01]  /*66f20*/  ISETP.LT.AND P5, PT, R250, UR12, !P3 ;  /* 0x0000000cfa007c0c */ /* 0x000fe2000dfa1270 */
[----:B------:R1:W-:Y:S01]  /*66f30*/  @P1 STG.E desc[UR8][R4.64], R106 ;  /* 0x0000006a04001986 */ /* 0x0003e2000c101908 */
[----:B------:R-:W-:Y:S01]  /*66f40*/  ISETP.LT.AND P6, PT, R249, UR14, !P3 ;  /* 0x0000000ef9007c0c */ /* 0x000fe2000dfc1270 */
[----:B------:R-:W-:Y:S01]  /*66f50*/  ULDC UR10, c[0x0][0x228] ;  /* 0x00008a00000a7ab9 */ /* 0x000fe20000000800 */
[C---:B--2---:R-:W-:Y:S01]  /*66f60*/  IMAD.WIDE R8, R15.reuse, 0x4, R48 ;  /* 0x000000040f087825 */ /* 0x044fe200078e0230 */
[----:B------:R-:W-:Y:S01]  /*66f70*/  ISETP.GE.AND P1, PT, R0, UR4, PT ;  /* 0x0000000400007c0c */ /* 0x000fe2000bf26270 */
[----:B------:R2:W-:Y:S01]  /*66f80*/  @P2 STG.E desc[UR8][R6.64], R54 ;  /* 0x0000003606002986 */ /* 0x0005e2000c101908 */
[----:B------:R-:W-:Y:S01]  /*66f90*/  ISETP.LT.AND P3, PT, R248, UR6, !P3 ;  /* 0x00000006f8007c0c */ /* 0x000fe2000df61270 */
[----:B------:R-:W-:Y:S01]  /*66fa0*/  ULDC UR4, c[0x0][0x248] ;  /* 0x0000920000047ab9 */ /* 0x000fe20000000800 */
[----:B---3--:R-:W-:Y:S01]  /*66fb0*/  IMAD.WIDE R10, R15, 0x4, R50 ;  /* 0x000000040f0a7825 */ /* 0x008fe200078e0232 */
[----:B------:R-:W-:Y:S01]  /*66fc0*/  @P4 STG.E desc[UR8][R8.64], R182 ;  /* 0x000000b608004986 */ /* 0x000fe2000c101908 */
[----:B------:R-:W-:Y:S01]  /*66fd0*/  ISETP.LT.AND P4, PT, R251, UR10, !P1 ;  /* 0x0000000afb007c0c */ /* 0x000fe2000cf81270 */
[----:B------:R-:W-:Y:S01]  /*66fe0*/  ULDC UR12, c[0x0][0x228] ;  /* 0x00008a00000c7ab9 */ /* 0x000fe20000000800 */
[C---:B------:R-:W-:Y:S01]  /*66ff0*/  IADD3 R17, R15.reuse, UR4, RZ ;  /* 0x000000040f117c10 */ /* 0x040fe2000fffe0ff */
[----:B------:R-:W-:Y:S01]  /*67000*/  IMAD.WIDE R12, R15, 0x4, R224 ;  /* 0x000000040f0c7825 */ /* 0x000fe200078e02e0 */
[----:B------:R3:W-:Y:S01]  /*67010*/  @P5 STG.E desc[UR8][R10.64], R42 ;  /* 0x0000002a0a005986 */ /* 0x0007e2000c101908 */
[----:B------:R-:W-:Y:S01]  /*67020*/  ULDC UR14, c[0x0][0x228] ;  /* 0x00008a00000e7ab9 */ /* 0x000fe20000000800 */
[----:B------:R-:W-:Y:S01]  /*67030*/  ULDC UR6, c[0x0][0x22c] ;  /* 0x00008b0000067ab9 */ /* 0x000fe20000000800 */
[----:B------:R-:W-:-:S02]  /*67040*/  VIADD R0, R252, 0x37 ;  /* 0x00000037fc007836 */ /* 0x000fc40000000000 */
[----:B-1----:R-:W-:Y:S01]  /*67050*/  IMAD.WIDE R4, R15, 0x4, R2 ;  /* 0x000000040f047825 */ /* 0x002fe200078e0202 */
[----:B------:R1:W-:Y:S01]  /*67060*/  @P6 STG.E desc[UR8][R12.64], R58 ;  /* 0x0000003a0c006986 */ /* 0x0003e2000c101908 */
[----:B------:R-:W-:Y:S01]  /*67070*/  ISETP.LT.AND P5, PT, R250, UR12, !P1 ;  /* 0x0000000cfa007c0c */ /* 0x000fe2000cfa1270 */
[----:B------:R-:W-:Y:S01]  /*67080*/  ULDC UR4, c[0x0][0x228] ;  /* 0x00008a0000047ab9 */ /* 0x000fe20000000800 */
[----:B--2---:R-:W-:Y:S01]  /*67090*/  IMAD.WIDE R6, R17, 0x4, R48 ;  /* 0x0000000411067825 */ /* 0x004fe200078e0230 */
[----:B------:R-:W-:Y:S01]  /*670a0*/  ISETP.LT.AND P6, PT, R249, UR14, !P1 ;  /* 0x0000000ef9007c0c */ /* 0x000fe2000cfc1270 */
[----:B------:R-:W-:Y:S01]  /*670b0*/  ULDC UR10, c[0x0][0x228] ;  /* 0x00008a00000a7ab9 */ /* 0x000fe20000000800 */
[----:B------:R-:W-:Y:S01]  /*670c0*/  ISETP.GE.AND P2, PT, R0, UR6, PT ;  /* 0x0000000600007c0c */ /* 0x000fe2000bf46270 */
[----:B---3--:R-:W-:Y:S01]  /*670d0*/  VIADD R10, R252, 0x38 ;  /* 0x00000038fc0a7836 */ /* 0x008fe20000000000 */
[----:B------:R-:W-:Y:S01]  /*670e0*/  ISETP.LT.AND P1, PT, R248, UR16, !P1 ;  /* 0x00000010f8007c0c */ /* 0x000fe2000cf21270 */
[----:B------:R2:W-:Y:S01]  /*670f0*/  @P3 STG.E desc[UR8][R4.64], R110 ;  /* 0x0000006e04003986 */ /* 0x0005e2000c101908 */
[----:B------:R-:W-:Y:S01]  /*67100*/  IMAD.WIDE R8, R17, 0x4, R50 ;  /* 0x0000000411087825 */ /* 0x000fe200078e0232 */
[----:B------:R-:W-:Y:S01]  /*67110*/  ULDC UR6, c[0x0][0x228] ;  /* 0x00008a0000067ab9 */ /* 0x000fe20000000800 */
[----:B------:R-:W-:Y:S01]  /*67120*/  ULDC UR12, c[0x0][0x228] ;  /* 0x00008a00000c7ab9 */ /* 0x000fe20000000800 */
[----:B------:R3:W-:Y:S01]  /*67130*/  @P4 STG.E desc[UR8][R6.64], R207 ;  /* 0x000000cf06004986 */ /* 0x0007e2000c101908 */
[----:B------:R-:W-:Y:S01]  /*67140*/  ISETP.LT.AND P4, PT, R251, UR4, !P2 ;  /* 0x00000004fb007c0c */ /* 0x000fe2000d781270 */
[----:B------:R-:W-:Y:S01]  /*67150*/  ULDC UR4, c[0x0][0x248] ;  /* 0x0000920000047ab9 */ /* 0x000fe20000000800 */
[----:B------:R-:W-:Y:S01]  /*67160*/  ISETP.GE.AND P3, PT, R10, UR19, PT ;  /* 0x000000130a007c0c */ /* 0x000fe2000bf66270 */
[----:B------:R-:W-:-:S04]  /*67170*/  IMAD.WIDE R10, R17, 0x4, R224 ;  /* 0x00000004110a7825 */ /* 0x000fc800078e02e0 */
[C---:B-1----:R-:W-:Y:S01]  /*67180*/  IMAD.WIDE R12, R17.reuse, 0x4, R2 ;  /* 0x00000004110c7825 */ /* 0x042fe200078e0202 */
[----:B------:R-:W-:Y:S01]  /*67190*/  IADD3 R17, R17, UR4, RZ ;  /* 0x0000000411117c10 */ /* 0x000fe2000fffe0ff */
[----:B------:R1:W-:Y:S01]  /*671a0*/  @P5 STG.E desc[UR8][R8.64], R139 ;  /* 0x0000008b08005986 */ /* 0x0003e2000c101908 */
[----:B------:R-:W-:Y:S01]  /*671b0*/  ULDC UR4, c[0x0][0x228] ;  /* 0x00008a0000047ab9 */ /* 0x000fe20000000800 */
[----:B------:R-:W-:Y:S02]  /*671c0*/  ULDC UR14, c[0x0][0x228] ;  /* 0x00008a00000e7ab9 */ /* 0x000fe40000000800 */
[----:B--2---:R-:W-:Y:S01]  /*671d0*/  IMAD.WIDE R4, R17, 0x4, R48 ;  /* 0x0000000411047825 */ /* 0x004fe200078e0230 */
[----:B------:R2:W-:Y:S01]  /*671e0*/  @P6 STG.E desc[UR8][R10.64], R107 ;  /* 0x0000006b0a006986 */ /* 0x0005e2000c101908 */
[----:B------:R-:W-:Y:S01]  /*671f0*/  ISETP.LT.AND P5, PT, R249, UR6, !P2 ;  /* 0x00000006f9007c0c */ /* 0x000fe2000d7a1270 */
[----:B------:R-:W-:Y:S02]  /*67200*/  ULDC UR6, c[0x0][0x228] ;  /* 0x00008a0000067ab9 */ /* 0x000fe40000000800 */
[----:B------:R4:W-:Y:S01]  /*67210*/  @P1 STG.E desc[UR8][R12.64], R55 ;  /* 0x000000370c001986 */ /* 0x0009e2000c101908 */
[----:B------:R-:W-:Y:S01]  /*67220*/  ISETP.LT.AND P1, PT, R250, UR4, !P2 ;  /* 0x00000004fa007c0c */ /* 0x000fe2000d721270 */
[----:B------:R-:W-:Y:S01]  /*67230*/  ULDC UR4, c[0x0][0x248] ;  /* 0x0000920000047ab9 */ /* 0x000fe20000000800 */
[----:B------:R-:W-:Y:S01]  /*67240*/  ISETP.LT.AND P6, PT, R248, UR10, !P2 ;  /* 0x0000000af8007c0c */ /* 0x000fe2000d7c1270 */
[----:B------:R4:W-:Y:S01]  /*67250*/  @P4 STG.E desc[UR8][R4.64], R183 ;  /* 0x000000b704004986 */ /* 0x0009e2000c101908 */
[----:B------:R-:W-:Y:S01]  /*67260*/  ISETP.LT.AND P4, PT, R251, UR12, !P3 ;  /* 0x0000000cfb007c0c */ /* 0x000fe2000df81270 */
[C---:B---3--:R-:W-:Y:S01]  /*67270*/  IMAD.WIDE R6, R17.reuse, 0x4, R50 ;  /* 0x0000000411067825 */ /* 0x048fe200078e0232 */
[C---:B------:R-:W-:Y:S01]  /*67280*/  IADD3 R15, R17.reuse, UR4, RZ ;  /* 0x00000004110f7c10 */ /* 0x040fe2000fffe0ff */
[----:B------:R-:W-:Y:S01]  /*67290*/  ULDC UR4, c[0x0][0x228] ;  /* 0x00008a0000047ab9 */ /* 0x000fe20000000800 */
[----:B------:R-:W-:Y:S01]  /*672a0*/  ULDC UR10, c[0x0][0x228] ;  /* 0x00008a00000a7ab9 */ /* 0x000fe20000000800 */
[----:B-1----:R-:W-:Y:S01]  /*672b0*/  IMAD.WIDE R8, R17, 0x4, R224 ;  /* 0x0000000411087825 */ /* 0x002fe200078e02e0 */
[----:B------:R-:W-:-:S03]  /*672c0*/  ULDC UR12, c[0x0][0x228] ;  /* 0x00008a00000c7ab9 */ /* 0x000fc60000000800 */
[----:B------:R-:W-:Y:S02]  /*672d0*/  VIADD R0, R252, 0x39 ;  /* 0x00000039fc007836 */ /* 0x000fe40000000000 */
[----:B--2---:R-:W-:Y:S01]  /*672e0*/  IMAD.WIDE R10, R17, 0x4, R2 ;  /* 0x00000004110a7825 */ /* 0x004fe200078e0202 */
[----:B------:R1:W-:Y:S03]  /*672f0*/  @P1 STG.E desc[UR8][R6.64], R43 ;  /* 0x0000002b06001986 */ /* 0x0003e6000c101908 */
[----:B----4-:R-:W-:Y:S01]  /*67300*/  IMAD.WIDE R12, R15, 0x4, R48 ;  /* 0x000000040f0c7825 */ /* 0x010fe200078e0230 */
[----:B------:R2:W-:Y:S01]  /*67310*/  @P5 STG.E desc[UR8][R8.64], R59 ;  /* 0x0000003b08005986 */ /* 0x0005e2000c101908 */
[----:B------:R-:W-:Y:S01]  /*67320*/  ISETP.LT.AND P1, PT, R250, UR4, !P3 ;  /* 0x00000004fa007c0c */ /* 0x000fe2000df21270 */
[----:B------:R-:W-:Y:S01]  /*67330*/  ULDC UR4, c[0x0][0x228] ;  /* 0x00008a0000047ab9 */ /* 0x000fe20000000800 */
[----:B------:R-:W-:Y:S01]  /*67340*/  ISETP.GE.AND P2, PT, R0, UR17, PT ;  /* 0x0000001100007c0c */ /* 0x000fe2000bf46270 */
[----:B------:R3:W-:Y:S04]  /*67350*/  @P6 STG.E desc[UR8][R10.64], R111 ;  /* 0x0000006f0a006986 */ /* 0x0007e8000c101908 */
[----:B------:R4:W-:Y:S01]  /*67360*/  @P4 STG.E desc[UR8][R12.64], R216 ;  /* 0x000000d80c004986 */ /* 0x0009e2000c101908 */
[----:B------:R-:W-:Y:S01]  /*67370*/  ISETP.LT.AND P4, PT, R249, UR4, !P3 ;  /* 0x00000004f9007c0c */ /* 0x000fe2000df81270 */
[----:B------:R-:W-:Y:S01]  /*67380*/  ULDC UR4, c[0x0][0x248] ;  /* 0x0000920000047ab9 */ /* 0x000fe20000000800 */
[----:B------:R-:W-:-:S02]  /*67390*/  ISETP.LT.AND P3, PT, R248, UR6, !P3 ;  /* 0x00000006f8007c0c */ /* 0x000fc4000df61270 */
[----:B------:R-:W-:Y:S02]  /*673a0*/  ISETP.LT.AND P5, PT, R251, UR10, !P2 ;  /* 0x0000000afb007c0c */ /* 0x000fe4000d7a1270 */
[----:B------:R-:W-:Y:S01]  /*673b0*/  ISETP.LT.AND P6, PT, R250, UR12, !P2 ;  /* 0x0000000cfa007c0c */ /* 0x000fe2000d7c1270 */
[C---:B------:R-:W-:Y:S02]  /*673c0*/  VIADD R17, R15.reuse, UR4 ;  /* 0x000000040f117c36 */ /* 0x040fe40008000000 */
[C---:B------:R-:W-:Y:S01]  /*673d0*/  IMAD.WIDE R4, R15.reuse, 0x4, R50 ;  /* 0x000000040f047825 */ /* 0x040fe200078e0232 */
[----:B------:R-:W-:Y:S01]  /*673e0*/  IADD3 R0, R252, 0x3a, RZ ;  /* 0x0000003afc007810 */ /* 0x000fe20007ffe0ff */
[----:B------:R-:W-:Y:S01]  /*673f0*/  ULDC UR4, c[0x0][0x228] ;  /* 0x00008a0000047ab9 */ /* 0x000fe20000000800 */
[----:B------:R-:W-:Y:S01]  /*67400*/  ULDC UR6, c[0x0][0x228] ;  /* 0x00008a0000067ab9 */ /* 0x000fe20000000800 */
[C---:B-1----:R-:W-:Y:S01]  /*67410*/  IMAD.WIDE R6, R15.reuse, 0x4, R224 ;  /* 0x000000040f067825 */ /* 0x042fe200078e02e0 */
[----:B------:R1:W-:Y:S01]  /*67420*/  @P1 STG.E desc[UR8][R4.64], R228 ;  /* 0x000000e404001986 */ /* 0x0003e2000c101908 */
[----:B------:R-:W-:Y:S01]  /*67430*/  ULDC UR10, c[0x0][0x228] ;  /* 0x00008a00000a7ab9 */ /* 0x000fe20000000800 */
[----:B------:R-:W-:Y:S01]  /*67440*/  ULDC UR12, c[0x0][0x228] ;  /* 0x00008a00000c7ab9 */ /* 0x000fe20000000800 */
[----:B--2---:R-:W-:Y:S01]  /*67450*/  IMAD.WIDE R8, R15, 0x4, R2 ;  /* 0x000000040f087825 */ /* 0x004fe200078e0202 */
[----:B------:R-:W-:-:S03]  /*67460*/  ISETP.GE.AND P1, PT, R0, UR15, PT ;  /* 0x0000000f00007c0c */ /* 0x000fc6000bf26270 */
[C---:B---3--:R-:W-:Y:S01]  /*67470*/  IMAD.WIDE R10, R17.reuse, 0x4, R48 ;  /* 0x00000004110a7825 */ /* 0x048fe200078e0230 */
[----:B------:R2:W-:Y:S03]  /*67480*/  @P4 STG.E desc[UR8][R6.64], R236 ;  /* 0x000000ec06004986 */ /* 0x0005e6000c101908 */
[----:B----4-:R-:W-:Y:S01]  /*67490*/  IMAD.WIDE R12, R17, 0x4, R50 ;  /* 0x00000004110c7825 */ /* 0x010fe200078e0232 */
[----:B------:R3:W-:Y:S01]  /*674a0*/  @P3 STG.E desc[UR8][R8.64], R220 ;  /* 0x000000dc08003986 */ /* 0x0007e2000c101908 */
[----:B------:R-:W-:Y:S01]  /*674b0*/  ISETP.LT.AND P3, PT, R249, UR4, !P2 ;  /* 0x00000004f9007c0c */ /* 0x000fe2000d761270 */
[----:B------:R-:W-:Y:S01]  /*674c0*/  ULDC UR4, c[0x0][0x248] ;  /* 0x0000920000047ab9 */ /* 0x000fe20000000800 */
[----:B------:R-:W-:Y:S01]  /*674d0*/  ISETP.LT.AND P2, PT, R248, UR6, !P2 ;  /* 0x00000006f8007c0c */ /* 0x000fe2000d741270 */
[----:B------:R4:W-:Y:S01]  /*674e0*/  @P5 STG.E desc[UR8][R10.64], R232 ;  /* 0x000000e80a005986 */ /* 0x0009e2000c101908 */
[----:B------:R-:W-:-:S02]  /*674f0*/  ISETP.LT.AND P5, PT, R250, UR12, !P1 ;  /* 0x0000000cfa007c0c */ /* 0x000fc4000cfa1270 */
[----:B------:R-:W-:Y:S01]  /*67500*/  ISETP.LT.AND P4, PT, R249, UR14, !P1 ;  /* 0x0000000ef9007c0c */ /* 0x000fe2000cf81270 */
[----:B------:R4:W-:Y:S01]  /*67510*/  @P6 STG.E desc[UR8][R12.64], R44 ;  /* 0x0000002c0c006986 */ /* 0x0009e2000c101908 */
[----:B------:R-:W-:Y:S01]  /*67520*/  ISETP.LT.AND P6, PT, R251, UR10, !P1 ;  /* 0x0000000afb007c0c */ /* 0x000fe2000cfc1270 */
[C---:B------:R-:W-:Y:S02]  /*67530*/  VIADD R15, R17.reuse, UR4 ;  /* 0x00000004110f7c36 */ /* 0x040fe40008000000 */
[C---:B-1----:R-:W-:Y:S01]  /*67540*/  IMAD.WIDE R4, R17.reuse, 0x4, R224 ;  /* 0x0000000411047825 */ /* 0x042fe200078e02e0 */
[----:B------:R-:W-:Y:S01]  /*67550*/  IADD3 R0, R252, 0x3b, RZ ;  /* 0x0000003bfc007810 */ /* 0x000fe20007ffe0ff */
[----:B------:R-:W-:Y:S01]  /*67560*/  ULDC UR6, c[0x0][0x228] ;  /* 0x00008a0000067ab9 */ /* 0x000fe20000000800 */
[----:B------:R-:W-:Y:S01]  /*67570*/  ULDC UR10, c[0x0][0x228] ;  /* 0x00008a00000a7ab9 */ /* 0x000fe20000000800 */
[----:B--2---:R-:W-:Y:S01]  /*67580*/  IMAD.WIDE R6, R17, 0x4, R2 ;  /* 0x0000000411067825 */ /* 0x004fe200078e0202 */
[----:B------:R1:W-:Y:S01]  /*67590*/  @P3 STG.E desc[UR8][R4.64], R176 ;  /* 0x000000b004003986 */ /* 0x0003e2000c101908 */
[----:B------:R-:W-:Y:S01]  /*675a0*/  ULDC UR12, c[0x0][0x228] ;  /* 0x00008a00000c7ab9 */ /* 0x000fe20000000800 */
[----:B------:R-:W-:Y:S01]  /*675b0*/  ULDC UR4, c[0x0][0x248] ;  /* 0x0000920000047ab9 */ /* 0x000fe20000000800 */
[----:B---3--:R-:W-:Y:S01]  /*675c0*/  IMAD.WIDE R8, R15, 0x4, R48 ;  /* 0x000000040f087825 */ /* 0x008fe200078e0230 */
[----:B------:R-:W-:-:S03]  /*675d0*/  ISETP.GE.AND P3, PT, R0, UR13, PT ;  /* 0x0000000d00007c0c */ /* 0x000fc6000bf66270 */
[C---:B----4-:R-:W-:Y:S01]  /*675e0*/  IMAD.WIDE R10, R15.reuse, 0x4, R50 ;  /* 0x000000040f0a7825 */ /* 0x050fe200078e0232 */
[----:B------:R2:W-:Y:S03]  /*675f0*/  @P2 STG.E desc[UR8][R6.64], R20 ;  /* 0x0000001406002986 */ /* 0x0005e6000c101908 */
[C---:B------:R-:W-:Y:S01]  /*67600*/  IMAD.WIDE R12, R15.reuse, 0x4, R224 ;  /* 0x000000040f0c7825 */ /* 0x040fe200078e02e0 */
        /* <DEDUP_REMOVED lines=8> */
[----:B------:R4:W-:Y:S01]  /*67690*/  @P4 STG.E desc[UR8][R12.64], R237 ;  /* 0x000000ed0c004986 */ /* 0x0009e2000c101908 */
[----:B------:R-:W-:Y:S01]  /*676a0*/  ISETP.LT.AND P4, PT, R251, UR6, !P3 ;  /* 0x00000006fb007c0c */ /* 0x000fe2000df81270 */
[----:B------:R-:W-:Y:S01]  /*676b0*/  VIADD R0, R252, 0x3c ;  /* 0x0000003cfc007836 */ /* 0x000fe20000000000 */
[----:B------:R-:W-:Y:S01]  /*676c0*/  IADD3 R15, R15, UR4, RZ ;  /* 0x000000040f0f7c10 */ /* 0x000fe2000fffe0ff */
[----:B------:R-:W-:Y:S01]  /*676d0*/  ULDC UR4, c[0x0][0x228] ;  /* 0x00008a0000047ab9 */ /* 0x000fe20000000800 */
[----:B------:R-:W-:Y:S01]  /*676e0*/  ISETP.LT.AND P3, PT, R248, UR13, !P3 ;  /* 0x0000000df8007c0c */ /* 0x000fe2000df61270 */
[----:B------:R4:W-:Y:S01]  /*676f0*/  @P1 STG.E desc[UR8][R4.64], R221 ;  /* 0x000000dd04001986 */ /* 0x0009e2000c101908 */
[----:B------:R-:W-:Y:S01]  /*67700*/  ULDC UR6, c[0x0][0x228] ;  /* 0x00008a0000067ab9 */ /* 0x000fe20000000800 */
[----:B--2---:R-:W-:Y:S01]  /*67710*/  IMAD.WIDE R6, R15, 0x4, R48 ;  /* 0x000000040f067825 */ /* 0x004fe200078e0230 */
[----:B------:R-:W-:Y:S01]  /*67720*/  ISETP.GE.AND P2, PT, R0, UR11, PT ;  /* 0x0000000b00007c0c */ /* 0x000fe2000bf46270 */
[----:B------:R-:W-:-:S02]  /*67730*/  ULDC UR10, c[0x0][0x228] ;  /* 0x00008a00000a7ab9 */ /* 0x000fc40000000800 */
[----:B---3--:R-:W-:-:S04]  /*67740*/  IMAD.WIDE R8, R15, 0x4, R50 ;  /* 0x000000040f087825 */ /* 0x008fc800078e0232 */
[C---:B-1----:R-:W-:Y:S01]  /*67750*/  IMAD.WIDE R10, R15.reuse, 0x4, R224 ;  /* 0x000000040f0a7825 */ /* 0x042fe200078e02e0 */
[----:B------:R1:W-:Y:S03]  /*67760*/  @P4 STG.E desc[UR8][R6.64], R233 ;  /* 0x000000e906004986 */ /* 0x0003e6000c101908 */
[----:B------:R-:W-:Y:S01]  /*67770*/  VIADD R0, R252, 0x3d ;  /* 0x0000003dfc007836 */ /* 0x000fe20000000000 */
[----:B------:R2:W-:Y:S01]  /*67780*/  @P6 STG.E desc[UR8][R8.64], R45 ;  /* 0x0000002d08006986 */ /* 0x0005e2000c101908 */
[----:B----4-:R-:W-:-:S03]  /*67790*/  IMAD.WIDE R12, R15, 0x4, R2 ;  /* 0x000000040f0c7825 */ /* 0x010fc600078e0202 */
[----:B------:R3:W-:Y:S01]  /*677a0*/  @P5 STG.E desc[UR8][R10.64], R177 ;  /* 0x000000b10a005986 */ /* 0x0007e2000c101908 */
[----:B------:R-:W-:Y:S01]  /*677b0*/  ISETP.LT.AND P5, PT, R251, UR4, !P2 ;  /* 0x00000004fb007c0c */ /* 0x000fe2000d7a1270 */
[----:B------:R-:W-:Y:S01]  /*677c0*/  ULDC UR4, c[0x0][0x248] ;  /* 0x0000920000047ab9 */ /* 0x000fe20000000800 */
[----:B------:R-:W-:Y:S01]  /*677d0*/  ISETP.GE.AND P1, PT, R0, UR7, PT ;  /* 0x0000000700007c0c */ /* 0x000fe2000bf26270 */
[----:B------:R4:W-:Y:S01]  /*677e0*/  @P3 STG.E desc[UR8][R12.64], R21 ;  /* 0x000000150c003986 */ /* 0x0009e2000c101908 */
[----:B------:R-:W-:Y:S01]  /*677f0*/  IADD3 R15, R15, UR4, RZ ;  /* 0x000000040f0f7c10 */ /* 0x000fe2000fffe0ff */
[----:B------:R-:W-:Y:S01]  /*67800*/  ULDC UR4, c[0x0][0x228] ;  /* 0x00008a0000047ab9 */ /* 0x000fe20000000800 */
[----:B------:R-:W-:Y:S01]  /*67810*/  ULDC UR7, c[0x0][0x228] ;  /* 0x00008a0000077ab9 */ /* 0x000fe20000000800 */
[----:B------:R-:W-:Y:S01]  /*67820*/  ISETP.LT.AND P3, PT, R250, UR6, !P2 ;  /* 0x00000006fa007c0c */ /* 0x000fe2000d761270 */
[----:B------:R-:W-:Y:S01]  /*67830*/  ULDC UR6, c[0x0][0x228] ;  /* 0x00008a0000067ab9 */ /* 0x000fe20000000800 */
[----:B------:R-:W-:Y:S01]  /*67840*/  ISETP.LT.AND P4, PT, R249, UR4, !P2 ;  /* 0x00000004f9007c0c */ /* 0x000fe2000d781270 */
[----:B------:R-:W-:Y:S01]  /*67850*/  ULDC UR4, c[0x0][0x248] ;  /* 0x0000920000047ab9 */ /* 0x000fe20000000800 */
[----:B------:R-:W-:-:S02]  /*67860*/  ISETP.LT.AND P2, PT, R248, UR7, !P2 ;  /* 0x00000007f8007c0c */ /* 0x000fc4000d741270 */
[----:B------:R-:W-:Y:S01]  /*67870*/  ISETP.LT.AND P6, PT, R251, UR10, !P1 ;  /* 0x0000000afb007c0c */ /* 0x000fe2000cfc1270 */
[----:B------:R-:W-:-:S04]  /*67880*/  IMAD.WIDE R4, R15, 0x4, R48 ;  /* 0x000000040f047825 */ /* 0x000fc800078e0230 */
[C---:B------:R-:W-:Y:S02]  /*67890*/  VIADD R17, R15.reuse, UR4 ;  /* 0x000000040f117c36 */ /* 0x040fe40008000000 */
[----:B-1----:R-:W-:Y:S01]  /*678a0*/  IMAD.WIDE R6, R15, 0x4, R50 ;  /* 0x000000040f067825 */ /* 0x002fe200078e0232 */
[----:B------:R-:W-:-:S03]  /*678b0*/  IADD3 R252, R252, 0x3e, RZ ;  /* 0x0000003efcfc7810 */ /* 0x000fc60007ffe0ff */
[C---:B--2---:R-:W-:Y:S01]  /*678c0*/  IMAD.WIDE R8, R15.reuse, 0x4, R224 ;  /* 0x000000040f087825 */ /* 0x044fe200078e02e0 */
[----:B------:R1:W-:Y:S01]  /*678d0*/  @P5 STG.E desc[UR8][R4.64], R218 ;  /* 0x000000da04005986 */ /* 0x0003e2000c101908 */
[----:B------:R-:W-:Y:S02]  /*678e0*/  ULDC UR4, c[0x0][0x228] ;  /* 0x00008a0000047ab9 */ /* 0x000fe40000000800 */
[----:B---3--:R-:W-:Y:S01]  /*678f0*/  IMAD.WIDE R10, R15, 0x4, R2 ;  /* 0x000000040f0a7825 */ /* 0x008fe200078e0202 */
[----:B------:R2:W-:Y:S03]  /*67900*/  @P3 STG.E desc[UR8][R6.64], R230 ;  /* 0x000000e606003986 */ /* 0x0005e6000c101908 */
[----:B----4-:R-:W-:Y:S01]  /*67910*/  IMAD.WIDE R12, R17, 0x4, R48 ;  /* 0x00000004110c7825 */ /* 0x010fe200078e0230 */
[----:B------:R-:W-:Y:S01]  /*67920*/  @P4 STG.E desc[UR8][R8.64], R238 ;  /* 0x000000ee08004986 */ /* 0x000fe2000c101908 */
[----:B------:R-:W-:Y:S01]  /*67930*/  ISETP.GE.AND P5, PT, R252, UR5, PT ;  /* 0x00000005fc007c0c */ /* 0x000fe2000bfa6270 */
[----:B------:R-:W-:-:S02]  /*67940*/  ULDC UR5, c[0x0][0x228] ;  /* 0x00008a0000057ab9 */ /* 0x000fc40000000800 */
[----:B------:R-:W-:Y:S01]  /*67950*/  @P2 STG.E desc[UR8][R10.64], R222 ;  /* 0x000000de0a002986 */ /* 0x000fe2000c101908 */
[----:B------:R-:W-:Y:S01]  /*67960*/  ISETP.LT.AND P4, PT, R249, UR5, !P1 ;  /* 0x00000005f9007c0c */ /* 0x000fe2000cf81270 */
[----:B------:R-:W-:Y:S02]  /*67970*/  ULDC UR5, c[0x0][0x228] ;  /* 0x00008a0000057ab9 */ /* 0x000fe40000000800 */
[----:B------:R3:W-:Y:S01]  /*67980*/  @P6 STG.E desc[UR8][R12.64], R234 ;  /* 0x000000ea0c006986 */ /* 0x0007e2000c101908 */
[----:B------:R-:W-:Y:S01]  /*67990*/  ISETP.LT.AND P6, PT, R250, UR4, !P1 ;  /* 0x00000004fa007c0c */ /* 0x000fe2000cfc1270 */
[----:B------:R-:W-:Y:S01]  /*679a0*/  ULDC UR4, c[0x0][0x228] ;  /* 0x00008a0000047ab9 */ /* 0x000fe20000000800 */
[----:B------:R-:W-:Y:S01]  /*679b0*/  ISETP.LT.AND P2, PT, R251, UR5, !P5 ;  /* 0x00000005fb007c0c */ /* 0x000fe2000ef41270 */
[C---:B-1----:R-:W-:Y:S01]  /*679c0*/  IMAD.WIDE R4, R17.reuse, 0x4, R50 ;  /* 0x0000000411047825 */ /* 0x042fe200078e0232 */
[----:B------:R-:W-:Y:S01]  /*679d0*/  ISETP.LT.AND P1, PT, R248, UR4, !P1 ;  /* 0x00000004f8007c0c */ /* 0x000fe2000cf21270 */
[----:B------:R-:W-:Y:S01]  /*679e0*/  ULDC UR4, c[0x0][0x248] ;  /* 0x0000920000047ab9 */ /* 0x000fe20000000800 */
[----:B------:R-:W-:Y:S01]  /*679f0*/  ULDC UR5, c[0x0][0x228] ;  /* 0x00008a0000057ab9 */ /* 0x000fe20000000800 */
[----:B--2---:R-:W-:-:S04]  /*67a00*/  IMAD.WIDE R6, R17, 0x4, R224 ;  /* 0x0000000411067825 */ /* 0x004fc800078e02e0 */
[C---:B---3--:R-:W-:Y:S01]  /*67a10*/  VIADD R13, R17.reuse, UR4 ;  /* 0x00000004110d7c36 */ /* 0x048fe20008000000 */
[----:B------:R-:W-:Y:S01]  /*67a20*/  ULDC UR4, c[0x0][0x228] ;  /* 0x00008a0000047ab9 */ /* 0x000fe20000000800 */
[----:B------:R-:W-:Y:S01]  /*67a30*/  IMAD.WIDE R8, R17, 0x4, R2 ;  /* 0x0000000411087825 */ /* 0x000fe200078e0202 */
[----:B------:R1:W-:Y:S03]  /*67a40*/  @P6 STG.E desc[UR8][R4.64], R46 ;  /* 0x0000002e04006986 */ /* 0x0003e6000c101908 */
[----:B------:R-:W-:Y:S01]  /*67a50*/  IMAD.WIDE R10, R13, 0x4, R48 ;  /* 0x000000040d0a7825 */ /* 0x000fe200078e0230 */
[----:B------:R2:W-:Y:S01]  /*67a60*/  @P4 STG.E desc[UR8][R6.64], R178 ;  /* 0x000000b206004986 */ /* 0x0005e2000c101908 */
[C---:B------:R-:W-:Y:S01]  /*67a70*/  ISETP.LT.AND P6, PT, R250.reuse, UR4, !P5 ;  /* 0x00000004fa007c0c */ /* 0x040fe2000efc1270 */
[----:B------:R-:W-:Y:S02]  /*67a80*/  ULDC UR4, c[0x0][0x228] ;  /* 0x00008a0000047ab9 */ /* 0x000fe40000000800 */
[----:B------:R3:W-:Y:S01]  /*67a90*/  @P1 STG.E desc[UR8][R8.64], R22 ;  /* 0x0000001608001986 */ /* 0x0007e2000c101908 */
[----:B------:R-:W-:Y:S01]  /*67aa0*/  ISETP.LT.AND P4, PT, R250, UR5, !P0 ;  /* 0x00000005fa007c0c */ /* 0x000fe2000c781270 */
[----:B------:R-:W-:-:S02]  /*67ab0*/  ULDC UR5, c[0x0][0x228] ;  /* 0x00008a0000057ab9 */ /* 0x000fc40000000800 */
[----:B------:R4:W-:Y:S01]  /*67ac0*/  @P2 STG.E desc[UR8][R10.64], R219 ;  /* 0x000000db0a002986 */ /* 0x0009e2000c101908 */
[----:B------:R-:W-:Y:S01]  /*67ad0*/  ISETP.LT.AND P2, PT, R249, UR4, !P5 ;  /* 0x00000004f9007c0c */ /* 0x000fe2000ef41270 */
[----:B------:R-:W-:Y:S01]  /*67ae0*/  ULDC UR4, c[0x0][0x228] ;  /* 0x00008a0000047ab9 */ /* 0x000fe20000000800 */
[----:B------:R-:W-:Y:S02]  /*67af0*/  ISETP.LT.AND P3, PT, R251, UR6, !P0 ;  /* 0x00000006fb007c0c */ /* 0x000fe4000c761270 */
[C---:B------:R-:W-:Y:S01]  /*67b00*/  ISETP.LT.AND P5, PT, R248.reuse, UR4, !P5 ;  /* 0x00000004f8007c0c */ /* 0x040fe2000efa1270 */
[----:B------:R-:W-:Y:S01]  /*67b10*/  ULDC UR4, c[0x0][0x248] ;  /* 0x0000920000047ab9 */ /* 0x000fe20000000800 */
[----:B------:R-:W-:Y:S01]  /*67b20*/  ISETP.LT.AND P1, PT, R249, UR5, !P0 ;  /* 0x00000005f9007c0c */ /* 0x000fe2000c721270 */
[----:B------:R-:W-:Y:S01]  /*67b30*/  ULDC UR5, c[0x0][0x228] ;  /* 0x00008a0000057ab9 */ /* 0x000fe20000000800 */
[C---:B------:R-:W-:Y:S02]  /*67b40*/  IADD3 R15, R13.reuse, UR4, RZ ;  /* 0x000000040d0f7c10 */ /* 0x040fe4000fffe0ff */
[----:B------:R-:W-:Y:S01]  /*67b50*/  ISETP.LT.AND P0, PT, R248, UR5, !P0 ;  /* 0x00000005f8007c0c */ /* 0x000fe2000c701270 */
[----:B-1----:R-:W-:-:S04]  /*67b60*/  IMAD.WIDE R4, R13, 0x4, R50 ;  /* 0x000000040d047825 */ /* 0x002fc800078e0232 */
[C---:B--2---:R-:W-:Y:S01]  /*67b70*/  IMAD.WIDE R6, R13.reuse, 0x4, R224 ;  /* 0x000000040d067825 */ /* 0x044fe200078e02e0 */
[----:B------:R4:W-:Y:S03]  /*67b80*/  @P6 STG.E desc[UR8][R4.64], R231 ;  /* 0x000000e704006986 */ /* 0x0009e6000c101908 */
[----:B---3--:R-:W-:Y:S01]  /*67b90*/  IMAD.WIDE R8, R13, 0x4, R2 ;  /* 0x000000040d087825 */ /* 0x008fe200078e0202 */
[----:B------:R4:W-:Y:S03]  /*67ba0*/  @P2 STG.E desc[UR8][R6.64], R239 ;  /* 0x000000ef06002986 */ /* 0x0009e6000c101908 */
[C---:B------:R-:W-:Y:S01]  /*67bb0*/  IMAD.WIDE R48, R15.reuse, 0x4, R48 ;  /* 0x000000040f307825 */ /* 0x040fe200078e0230 */
[----:B------:R4:W-:Y:S03]  /*67bc0*/  @P5 STG.E desc[UR8][R8.64], R223 ;  /* 0x000000df08005986 */ /* 0x0009e6000c101908 */
[C---:B------:R-:W-:Y:S01]  /*67bd0*/  IMAD.WIDE R50, R15.reuse, 0x4, R50 ;  /* 0x000000040f327825 */ /* 0x040fe200078e0232 */
[----:B------:R4:W-:Y:S03]  /*67be0*/  @P3 STG.E desc[UR8][R48.64], R235 ;  /* 0x000000eb30003986 */ /* 0x0009e6000c101908 */
[C---:B------:R-:W-:Y:S01]  /*67bf0*/  IMAD.WIDE R224, R15.reuse, 0x4, R224 ;  /* 0x000000040fe07825 */ /* 0x040fe200078e02e0 */
[----:B------:R4:W-:Y:S04]  /*67c00*/  @P4 STG.E desc[UR8][R50.64], R47 ;  /* 0x0000002f32004986 */ /* 0x0009e8000c101908 */
[----:B------:R4:W-:Y:S01]  /*67c10*/  @P1 STG.E desc[UR8][R224.64], R179 ;  /* 0x000000b3e0001986 */ /* 0x0009e2000c101908 */
[----:B------:R-:W-:Y:S01]  /*67c20*/  IMAD.WIDE R2, R15, 0x4, R2 ;  /* 0x000000040f027825 */ /* 0x000fe200078e0202 */
[----:B------:R-:W-:Y:S06]  /*67c30*/  @!P0 EXIT ;  /* 0x000000000000894d */ /* 0x000fec0003800000 */
[----:B------:R-:W-:Y:S01]  /*67c40*/  STG.E desc[UR8][R2.64], R23 ;  /* 0x0000001702007986 */ /* 0x000fe2000c101908 */
[----:B------:R-:W-:Y:S05]  /*67c50*/  EXIT ;  /* 0x000000000000794d */ /* 0x000fea0003800000 */
.L_x_2:
[----:B------:R-:W-:-:S00]  /*67c60*/  BRA `(.L_x_2) ;  /* 0xfffffffc00fc7947 */ /* 0x000fc0000383ffff */
[----:B------:R-:W-:-:S00]  /*67c70*/  NOP ;  /* 0x0000000000007918 */ /* 0x000fc00000000000 */
        /* <DEDUP_REMOVED lines=8> */
.L_x_3:


//--------------------- .nv.shared.matmul_kernel  --------------------------
	.section	.nv.shared.matmul_kernel,"aw",@nobits
	.sectionflags	@""
	.align	16
	.zero		1024


//--------------------- .nv.shared.reserved.0     --------------------------
	.section	.nv.shared.reserved.0,"aw",@nobits
	.weak		__nv_reservedSMEM_offset_0_alias
	.size		__nv_reservedSMEM_offset_0_alias, 0, 0
	.other		__nv_reservedSMEM_offset_0_alias,@"STO_CUDA_RESERVED_SHARED STV_DEFAULT"
__nv_reservedSMEM_offset_0_alias:
	.zero		0


//--------------------- .nv.constant0.matmul_kernel --------------------------
	.section	.nv.constant0.matmul_kernel,"a",@progbits
	.sectionflags	@""
	.align	4
.nv.constant0.matmul_kernel:
	.zero		608


//--------------------- SYMBOLS --------------------------

	.type		.nv.reservedSmem.offset0,@object
	.size		.nv.reservedSmem.offset0,0x4
